//
// Generated by NVIDIA NVVM Compiler
//
// Compiler Build ID: CL-36424714
// Cuda compilation tools, release 13.0, V13.0.88
// Based on NVVM 20.0.0
//

.version 9.0
.target sm_100
.address_size 64

	// .globl	_Z8mykernelPhS_
.extern .func  (.param .b32 func_retval0) vprintf
(
	.param .b64 vprintf_param_0,
	.param .b64 vprintf_param_1
)
;
.global .align 8 .u64 fcb_table;
.global .align 8 .u64 file_system;
.global .align 1 .b8 volume_d[1085440];
.global .align 1 .b8 $str$1[15] = {110, 111, 32, 102, 114, 101, 101, 32, 98, 108, 111, 99, 107, 10};
.global .align 1 .b8 $str$2[21] = {67, 97, 110, 110, 111, 116, 32, 102, 105, 110, 100, 32, 102, 105, 108, 101, 32, 37, 115, 10};
.global .align 1 .b8 $str$3[23] = {37, 115, 32, 105, 115, 32, 110, 111, 116, 32, 105, 110, 32, 119, 114, 105, 116, 101, 32, 111, 112, 10};
.global .align 1 .b8 $str$5[22] = {37, 115, 32, 105, 115, 32, 110, 111, 116, 32, 105, 110, 32, 114, 101, 97, 100, 32, 111, 112, 10};
.global .align 1 .b8 $str$6[33] = {67, 97, 110, 110, 111, 116, 32, 114, 101, 97, 100, 32, 109, 111, 114, 101, 32, 116, 104, 97, 110, 32, 102, 105, 108, 101, 32, 115, 105, 122, 101, 10};
.global .align 1 .b8 $str$7[29] = {61, 61, 61, 115, 111, 114, 116, 32, 98, 121, 32, 109, 111, 100, 105, 102, 105, 101, 100, 32, 116, 105, 109, 101, 61, 61, 61, 10};
.global .align 1 .b8 $str$8[4] = {37, 115, 10};
.global .align 1 .b8 $str$9[25] = {61, 61, 61, 115, 111, 114, 116, 32, 98, 121, 32, 102, 105, 108, 101, 32, 115, 105, 122, 101, 61, 61, 61, 10};
.global .align 1 .b8 $str$10[7] = {37, 115, 32, 37, 100, 10};
.global .align 1 .b8 $str$12[7] = {116, 46, 116, 120, 116};
.global .align 1 .b8 $str$13[7] = {98, 46, 116, 120, 116};

.visible .entry _Z8mykernelPhS_(
	.param .u64 .ptr .align 1 _Z8mykernelPhS__param_0,
	.param .u64 .ptr .align 1 _Z8mykernelPhS__param_1
)
{
	.local .align 8 .b8 	__local_depot0[16];
	.reg .b64 	%SP;
	.reg .b64 	%SPL;
	.reg .pred 	%p<646>;
	.reg .b16 	%rs<319>;
	.reg .b32 	%r<1906>;
	.reg .b64 	%rd<1770>;

	mov.u64 	%SPL, __local_depot0;
	cvta.local.u64 	%SP, %SPL;
	ld.param.u64 	%rd413, [_Z8mykernelPhS__param_1];
	cvta.to.global.u64 	%rd1, %rd413;
	mov.u64 	%rd414, volume_d;
	cvta.global.u64 	%rd415, %rd414;
	st.global.u64 	[file_system], %rd415;
	add.s64 	%rd416, %rd415, 12292;
	st.global.u64 	[fcb_table], %rd416;
	mov.b16 	%rs17, 0;
	st.global.u8 	[volume_d], %rs17;
	st.global.u8 	[volume_d+1], %rs17;
	st.global.u8 	[volume_d+2], %rs17;
	st.global.u8 	[volume_d+3], %rs17;
	st.global.u8 	[volume_d+4], %rs17;
	st.global.u8 	[volume_d+5], %rs17;
	st.global.u8 	[volume_d+6], %rs17;
	st.global.u8 	[volume_d+7], %rs17;
	st.global.u8 	[volume_d+8], %rs17;
	st.global.u8 	[volume_d+9], %rs17;
	st.global.u8 	[volume_d+10], %rs17;
	st.global.u8 	[volume_d+11], %rs17;
	st.global.u8 	[volume_d+12], %rs17;
	st.global.u8 	[volume_d+13], %rs17;
	st.global.u8 	[volume_d+14], %rs17;
	st.global.u8 	[volume_d+15], %rs17;
	st.global.u8 	[volume_d+16], %rs17;
	st.global.u8 	[volume_d+17], %rs17;
	st.global.u8 	[volume_d+18], %rs17;
	st.global.u8 	[volume_d+19], %rs17;
	st.global.u8 	[volume_d+20], %rs17;
	st.global.u8 	[volume_d+21], %rs17;
	st.global.u8 	[volume_d+22], %rs17;
	st.global.u8 	[volume_d+23], %rs17;
	st.global.u8 	[volume_d+24], %rs17;
	st.global.u8 	[volume_d+25], %rs17;
	st.global.u8 	[volume_d+26], %rs17;
	st.global.u8 	[volume_d+27], %rs17;
	st.global.u8 	[volume_d+28], %rs17;
	st.global.u8 	[volume_d+29], %rs17;
	st.global.u8 	[volume_d+30], %rs17;
	st.global.u8 	[volume_d+31], %rs17;
	st.global.u8 	[volume_d+32], %rs17;
	st.global.u8 	[volume_d+33], %rs17;
	st.global.u8 	[volume_d+34], %rs17;
	st.global.u8 	[volume_d+35], %rs17;
	st.global.u8 	[volume_d+36], %rs17;
	st.global.u8 	[volume_d+37], %rs17;
	st.global.u8 	[volume_d+38], %rs17;
	st.global.u8 	[volume_d+39], %rs17;
	st.global.u8 	[volume_d+40], %rs17;
	st.global.u8 	[volume_d+41], %rs17;
	st.global.u8 	[volume_d+42], %rs17;
	st.global.u8 	[volume_d+43], %rs17;
	st.global.u8 	[volume_d+44], %rs17;
	st.global.u8 	[volume_d+45], %rs17;
	st.global.u8 	[volume_d+46], %rs17;
	st.global.u8 	[volume_d+47], %rs17;
	st.global.u8 	[volume_d+48], %rs17;
	st.global.u8 	[volume_d+49], %rs17;
	st.global.u8 	[volume_d+50], %rs17;
	st.global.u8 	[volume_d+51], %rs17;
	st.global.u8 	[volume_d+52], %rs17;
	st.global.u8 	[volume_d+53], %rs17;
	st.global.u8 	[volume_d+54], %rs17;
	st.global.u8 	[volume_d+55], %rs17;
	st.global.u8 	[volume_d+56], %rs17;
	st.global.u8 	[volume_d+57], %rs17;
	st.global.u8 	[volume_d+58], %rs17;
	st.global.u8 	[volume_d+59], %rs17;
	st.global.u8 	[volume_d+60], %rs17;
	st.global.u8 	[volume_d+61], %rs17;
	st.global.u8 	[volume_d+62], %rs17;
	st.global.u8 	[volume_d+63], %rs17;
	st.global.u8 	[volume_d+64], %rs17;
	st.global.u8 	[volume_d+65], %rs17;
	st.global.u8 	[volume_d+66], %rs17;
	st.global.u8 	[volume_d+67], %rs17;
	st.global.u8 	[volume_d+68], %rs17;
	st.global.u8 	[volume_d+69], %rs17;
	st.global.u8 	[volume_d+70], %rs17;
	st.global.u8 	[volume_d+71], %rs17;
	st.global.u8 	[volume_d+72], %rs17;
	st.global.u8 	[volume_d+73], %rs17;
	st.global.u8 	[volume_d+74], %rs17;
	st.global.u8 	[volume_d+75], %rs17;
	st.global.u8 	[volume_d+76], %rs17;
	st.global.u8 	[volume_d+77], %rs17;
	st.global.u8 	[volume_d+78], %rs17;
	st.global.u8 	[volume_d+79], %rs17;
	st.global.u8 	[volume_d+80], %rs17;
	st.global.u8 	[volume_d+81], %rs17;
	st.global.u8 	[volume_d+82], %rs17;
	st.global.u8 	[volume_d+83], %rs17;
	st.global.u8 	[volume_d+84], %rs17;
	st.global.u8 	[volume_d+85], %rs17;
	st.global.u8 	[volume_d+86], %rs17;
	st.global.u8 	[volume_d+87], %rs17;
	st.global.u8 	[volume_d+88], %rs17;
	st.global.u8 	[volume_d+89], %rs17;
	st.global.u8 	[volume_d+90], %rs17;
	st.global.u8 	[volume_d+91], %rs17;
	st.global.u8 	[volume_d+92], %rs17;
	st.global.u8 	[volume_d+93], %rs17;
	st.global.u8 	[volume_d+94], %rs17;
	st.global.u8 	[volume_d+95], %rs17;
	st.global.u8 	[volume_d+96], %rs17;
	st.global.u8 	[volume_d+97], %rs17;
	st.global.u8 	[volume_d+98], %rs17;
	st.global.u8 	[volume_d+99], %rs17;
	st.global.u8 	[volume_d+100], %rs17;
	st.global.u8 	[volume_d+101], %rs17;
	st.global.u8 	[volume_d+102], %rs17;
	st.global.u8 	[volume_d+103], %rs17;
	st.global.u8 	[volume_d+104], %rs17;
	st.global.u8 	[volume_d+105], %rs17;
	st.global.u8 	[volume_d+106], %rs17;
	st.global.u8 	[volume_d+107], %rs17;
	st.global.u8 	[volume_d+108], %rs17;
	st.global.u8 	[volume_d+109], %rs17;
	st.global.u8 	[volume_d+110], %rs17;
	st.global.u8 	[volume_d+111], %rs17;
	st.global.u8 	[volume_d+112], %rs17;
	st.global.u8 	[volume_d+113], %rs17;
	st.global.u8 	[volume_d+114], %rs17;
	st.global.u8 	[volume_d+115], %rs17;
	st.global.u8 	[volume_d+116], %rs17;
	st.global.u8 	[volume_d+117], %rs17;
	st.global.u8 	[volume_d+118], %rs17;
	st.global.u8 	[volume_d+119], %rs17;
	st.global.u8 	[volume_d+120], %rs17;
	st.global.u8 	[volume_d+121], %rs17;
	st.global.u8 	[volume_d+122], %rs17;
	st.global.u8 	[volume_d+123], %rs17;
	st.global.u8 	[volume_d+124], %rs17;
	st.global.u8 	[volume_d+125], %rs17;
	st.global.u8 	[volume_d+126], %rs17;
	st.global.u8 	[volume_d+127], %rs17;
	mov.b32 	%r1689, 0;
	st.global.u32 	[volume_d+4096], %r1689;
	mov.b64 	%rd1628, 0;
$L__BB0_1:
	ld.global.u64 	%rd417, [file_system];
	add.s64 	%rd418, %rd417, %rd1628;
	mov.b32 	%r578, 0;
	st.u32 	[%rd418+4100], %r578;
	ld.global.u64 	%rd419, [file_system];
	add.s64 	%rd420, %rd419, %rd1628;
	st.u32 	[%rd420+8196], %r578;
	ld.global.u64 	%rd421, [file_system];
	add.s64 	%rd422, %rd421, %rd1628;
	st.u32 	[%rd422+4104], %r578;
	ld.global.u64 	%rd423, [file_system];
	add.s64 	%rd424, %rd423, %rd1628;
	st.u32 	[%rd424+8200], %r578;
	ld.global.u64 	%rd425, [file_system];
	add.s64 	%rd426, %rd425, %rd1628;
	st.u32 	[%rd426+4108], %r578;
	ld.global.u64 	%rd427, [file_system];
	add.s64 	%rd428, %rd427, %rd1628;
	st.u32 	[%rd428+8204], %r578;
	ld.global.u64 	%rd429, [file_system];
	add.s64 	%rd430, %rd429, %rd1628;
	st.u32 	[%rd430+4112], %r578;
	ld.global.u64 	%rd431, [file_system];
	add.s64 	%rd432, %rd431, %rd1628;
	st.u32 	[%rd432+8208], %r578;
	ld.global.u64 	%rd433, [file_system];
	add.s64 	%rd434, %rd433, %rd1628;
	st.u32 	[%rd434+4116], %r578;
	ld.global.u64 	%rd435, [file_system];
	add.s64 	%rd436, %rd435, %rd1628;
	st.u32 	[%rd436+8212], %r578;
	ld.global.u64 	%rd437, [file_system];
	add.s64 	%rd438, %rd437, %rd1628;
	st.u32 	[%rd438+4120], %r578;
	ld.global.u64 	%rd439, [file_system];
	add.s64 	%rd440, %rd439, %rd1628;
	st.u32 	[%rd440+8216], %r578;
	ld.global.u64 	%rd441, [file_system];
	add.s64 	%rd442, %rd441, %rd1628;
	st.u32 	[%rd442+4124], %r578;
	ld.global.u64 	%rd443, [file_system];
	add.s64 	%rd444, %rd443, %rd1628;
	st.u32 	[%rd444+8220], %r578;
	ld.global.u64 	%rd445, [file_system];
	add.s64 	%rd446, %rd445, %rd1628;
	st.u32 	[%rd446+4128], %r578;
	ld.global.u64 	%rd447, [file_system];
	add.s64 	%rd448, %rd447, %rd1628;
	st.u32 	[%rd448+8224], %r578;
	ld.global.u64 	%rd449, [file_system];
	add.s64 	%rd450, %rd449, %rd1628;
	st.u32 	[%rd450+4132], %r578;
	ld.global.u64 	%rd451, [file_system];
	add.s64 	%rd452, %rd451, %rd1628;
	st.u32 	[%rd452+8228], %r578;
	ld.global.u64 	%rd453, [file_system];
	add.s64 	%rd454, %rd453, %rd1628;
	st.u32 	[%rd454+4136], %r578;
	ld.global.u64 	%rd455, [file_system];
	add.s64 	%rd456, %rd455, %rd1628;
	st.u32 	[%rd456+8232], %r578;
	ld.global.u64 	%rd457, [file_system];
	add.s64 	%rd458, %rd457, %rd1628;
	st.u32 	[%rd458+4140], %r578;
	ld.global.u64 	%rd459, [file_system];
	add.s64 	%rd460, %rd459, %rd1628;
	st.u32 	[%rd460+8236], %r578;
	ld.global.u64 	%rd461, [file_system];
	add.s64 	%rd462, %rd461, %rd1628;
	st.u32 	[%rd462+4144], %r578;
	ld.global.u64 	%rd463, [file_system];
	add.s64 	%rd464, %rd463, %rd1628;
	st.u32 	[%rd464+8240], %r578;
	ld.global.u64 	%rd465, [file_system];
	add.s64 	%rd466, %rd465, %rd1628;
	st.u32 	[%rd466+4148], %r578;
	ld.global.u64 	%rd467, [file_system];
	add.s64 	%rd468, %rd467, %rd1628;
	st.u32 	[%rd468+8244], %r578;
	ld.global.u64 	%rd469, [file_system];
	add.s64 	%rd470, %rd469, %rd1628;
	st.u32 	[%rd470+4152], %r578;
	ld.global.u64 	%rd471, [file_system];
	add.s64 	%rd472, %rd471, %rd1628;
	st.u32 	[%rd472+8248], %r578;
	ld.global.u64 	%rd473, [file_system];
	add.s64 	%rd474, %rd473, %rd1628;
	st.u32 	[%rd474+4156], %r578;
	ld.global.u64 	%rd475, [file_system];
	add.s64 	%rd476, %rd475, %rd1628;
	st.u32 	[%rd476+8252], %r578;
	ld.global.u64 	%rd477, [file_system];
	add.s64 	%rd478, %rd477, %rd1628;
	st.u32 	[%rd478+4160], %r578;
	ld.global.u64 	%rd479, [file_system];
	add.s64 	%rd480, %rd479, %rd1628;
	st.u32 	[%rd480+8256], %r578;
	add.s32 	%r1689, %r1689, 16;
	add.s64 	%rd1628, %rd1628, 64;
	setp.ne.s32 	%p1, %r1689, 1024;
	@%p1 bra 	$L__BB0_1;
	mov.b32 	%r1690, 0;
	mov.b64 	%rd1629, 0;
$L__BB0_3:
	ld.global.u64 	%rd482, [fcb_table];
	add.s64 	%rd483, %rd482, %rd1629;
	mov.b32 	%r580, 0;
	st.u32 	[%rd483+20], %r580;
	ld.global.u64 	%rd484, [fcb_table];
	add.s64 	%rd485, %rd484, %rd1629;
	st.u32 	[%rd485+24], %r580;
	ld.global.u64 	%rd486, [fcb_table];
	add.s64 	%rd487, %rd486, %rd1629;
	st.u32 	[%rd487+28], %r580;
	ld.global.u64 	%rd488, [fcb_table];
	add.s64 	%rd489, %rd488, %rd1629;
	st.u32 	[%rd489+32], %r580;
	ld.global.u64 	%rd490, [fcb_table];
	add.s64 	%rd491, %rd490, %rd1629;
	st.u32 	[%rd491+36], %r580;
	ld.global.u64 	%rd492, [fcb_table];
	add.s64 	%rd493, %rd492, %rd1629;
	mov.b16 	%rs18, 0;
	st.u8 	[%rd493], %rs18;
	ld.global.u64 	%rd494, [fcb_table];
	add.s64 	%rd495, %rd494, %rd1629;
	st.u8 	[%rd495+1], %rs18;
	ld.global.u64 	%rd496, [fcb_table];
	add.s64 	%rd497, %rd496, %rd1629;
	st.u8 	[%rd497+2], %rs18;
	ld.global.u64 	%rd498, [fcb_table];
	add.s64 	%rd499, %rd498, %rd1629;
	st.u8 	[%rd499+3], %rs18;
	ld.global.u64 	%rd500, [fcb_table];
	add.s64 	%rd501, %rd500, %rd1629;
	st.u8 	[%rd501+4], %rs18;
	ld.global.u64 	%rd502, [fcb_table];
	add.s64 	%rd503, %rd502, %rd1629;
	st.u8 	[%rd503+5], %rs18;
	ld.global.u64 	%rd504, [fcb_table];
	add.s64 	%rd505, %rd504, %rd1629;
	st.u8 	[%rd505+6], %rs18;
	ld.global.u64 	%rd506, [fcb_table];
	add.s64 	%rd507, %rd506, %rd1629;
	st.u8 	[%rd507+7], %rs18;
	ld.global.u64 	%rd508, [fcb_table];
	add.s64 	%rd509, %rd508, %rd1629;
	st.u8 	[%rd509+8], %rs18;
	ld.global.u64 	%rd510, [fcb_table];
	add.s64 	%rd511, %rd510, %rd1629;
	st.u8 	[%rd511+9], %rs18;
	ld.global.u64 	%rd512, [fcb_table];
	add.s64 	%rd513, %rd512, %rd1629;
	st.u8 	[%rd513+10], %rs18;
	ld.global.u64 	%rd514, [fcb_table];
	add.s64 	%rd515, %rd514, %rd1629;
	st.u8 	[%rd515+11], %rs18;
	ld.global.u64 	%rd516, [fcb_table];
	add.s64 	%rd517, %rd516, %rd1629;
	st.u8 	[%rd517+12], %rs18;
	ld.global.u64 	%rd518, [fcb_table];
	add.s64 	%rd519, %rd518, %rd1629;
	st.u8 	[%rd519+13], %rs18;
	ld.global.u64 	%rd520, [fcb_table];
	add.s64 	%rd521, %rd520, %rd1629;
	st.u8 	[%rd521+14], %rs18;
	ld.global.u64 	%rd522, [fcb_table];
	add.s64 	%rd523, %rd522, %rd1629;
	st.u8 	[%rd523+15], %rs18;
	ld.global.u64 	%rd524, [fcb_table];
	add.s64 	%rd525, %rd524, %rd1629;
	st.u8 	[%rd525+16], %rs18;
	ld.global.u64 	%rd526, [fcb_table];
	add.s64 	%rd527, %rd526, %rd1629;
	st.u8 	[%rd527+17], %rs18;
	ld.global.u64 	%rd528, [fcb_table];
	add.s64 	%rd529, %rd528, %rd1629;
	st.u8 	[%rd529+18], %rs18;
	ld.global.u64 	%rd530, [fcb_table];
	add.s64 	%rd531, %rd530, %rd1629;
	st.u8 	[%rd531+19], %rs18;
	ld.global.u64 	%rd532, [fcb_table];
	add.s64 	%rd533, %rd532, %rd1629;
	st.u32 	[%rd533+60], %r580;
	ld.global.u64 	%rd534, [fcb_table];
	add.s64 	%rd535, %rd534, %rd1629;
	st.u32 	[%rd535+64], %r580;
	ld.global.u64 	%rd536, [fcb_table];
	add.s64 	%rd537, %rd536, %rd1629;
	st.u32 	[%rd537+68], %r580;
	ld.global.u64 	%rd538, [fcb_table];
	add.s64 	%rd539, %rd538, %rd1629;
	st.u32 	[%rd539+72], %r580;
	ld.global.u64 	%rd540, [fcb_table];
	add.s64 	%rd541, %rd540, %rd1629;
	st.u32 	[%rd541+76], %r580;
	ld.global.u64 	%rd542, [fcb_table];
	add.s64 	%rd543, %rd542, %rd1629;
	st.u8 	[%rd543+40], %rs18;
	ld.global.u64 	%rd544, [fcb_table];
	add.s64 	%rd545, %rd544, %rd1629;
	st.u8 	[%rd545+41], %rs18;
	ld.global.u64 	%rd546, [fcb_table];
	add.s64 	%rd547, %rd546, %rd1629;
	st.u8 	[%rd547+42], %rs18;
	ld.global.u64 	%rd548, [fcb_table];
	add.s64 	%rd549, %rd548, %rd1629;
	st.u8 	[%rd549+43], %rs18;
	ld.global.u64 	%rd550, [fcb_table];
	add.s64 	%rd551, %rd550, %rd1629;
	st.u8 	[%rd551+44], %rs18;
	ld.global.u64 	%rd552, [fcb_table];
	add.s64 	%rd553, %rd552, %rd1629;
	st.u8 	[%rd553+45], %rs18;
	ld.global.u64 	%rd554, [fcb_table];
	add.s64 	%rd555, %rd554, %rd1629;
	st.u8 	[%rd555+46], %rs18;
	ld.global.u64 	%rd556, [fcb_table];
	add.s64 	%rd557, %rd556, %rd1629;
	st.u8 	[%rd557+47], %rs18;
	ld.global.u64 	%rd558, [fcb_table];
	add.s64 	%rd559, %rd558, %rd1629;
	st.u8 	[%rd559+48], %rs18;
	ld.global.u64 	%rd560, [fcb_table];
	add.s64 	%rd561, %rd560, %rd1629;
	st.u8 	[%rd561+49], %rs18;
	ld.global.u64 	%rd562, [fcb_table];
	add.s64 	%rd563, %rd562, %rd1629;
	st.u8 	[%rd563+50], %rs18;
	ld.global.u64 	%rd564, [fcb_table];
	add.s64 	%rd565, %rd564, %rd1629;
	st.u8 	[%rd565+51], %rs18;
	ld.global.u64 	%rd566, [fcb_table];
	add.s64 	%rd567, %rd566, %rd1629;
	st.u8 	[%rd567+52], %rs18;
	ld.global.u64 	%rd568, [fcb_table];
	add.s64 	%rd569, %rd568, %rd1629;
	st.u8 	[%rd569+53], %rs18;
	ld.global.u64 	%rd570, [fcb_table];
	add.s64 	%rd571, %rd570, %rd1629;
	st.u8 	[%rd571+54], %rs18;
	ld.global.u64 	%rd572, [fcb_table];
	add.s64 	%rd573, %rd572, %rd1629;
	st.u8 	[%rd573+55], %rs18;
	ld.global.u64 	%rd574, [fcb_table];
	add.s64 	%rd575, %rd574, %rd1629;
	st.u8 	[%rd575+56], %rs18;
	ld.global.u64 	%rd576, [fcb_table];
	add.s64 	%rd577, %rd576, %rd1629;
	st.u8 	[%rd577+57], %rs18;
	ld.global.u64 	%rd578, [fcb_table];
	add.s64 	%rd579, %rd578, %rd1629;
	st.u8 	[%rd579+58], %rs18;
	ld.global.u64 	%rd580, [fcb_table];
	add.s64 	%rd581, %rd580, %rd1629;
	st.u8 	[%rd581+59], %rs18;
	add.s32 	%r1690, %r1690, 2;
	add.s64 	%rd1629, %rd1629, 80;
	setp.ne.s32 	%p2, %r1690, 1024;
	@%p2 bra 	$L__BB0_3;
	mov.b32 	%r1698, 0;
	mov.b32 	%r1691, -1;
	ld.global.u64 	%rd1632, [fcb_table];
	mov.u64 	%rd584, $str$12;
$L__BB0_5:
	mul.wide.u32 	%rd582, %r1698, 40;
	add.s64 	%rd7, %rd1632, %rd582;
	mov.b32 	%r1693, 0;
$L__BB0_6:
	cvt.u64.u32 	%rd583, %r1693;
	add.s64 	%rd585, %rd584, %rd583;
	ld.global.nc.u8 	%rs19, [%rd585];
	cvt.u16.u8 	%rs1, %rs19;
	add.s64 	%rd586, %rd7, %rd583;
	ld.u8 	%rs20, [%rd586];
	setp.eq.s16 	%p3, %rs1, %rs20;
	@%p3 bra 	$L__BB0_27;
	ld.u32 	%r1694, [%rd7+20];
$L__BB0_8:
	setp.eq.s32 	%p8, %r1694, 0;
	selp.b32 	%r1691, %r1698, %r1691, %p8;
	add.s32 	%r1698, %r1698, 1;
	setp.ne.s32 	%p9, %r1698, 1024;
	@%p9 bra 	$L__BB0_5;
	mov.b32 	%r14, 0;
	ld.global.u64 	%rd8, [file_system];
$L__BB0_10:
	shr.u32 	%r585, %r14, 3;
	cvt.u64.u32 	%rd587, %r585;
	add.s64 	%rd9, %rd8, %rd587;
	ld.s8 	%rs2, [%rd9];
	and.b16  	%rs21, %rs2, 1;
	setp.eq.b16 	%p10, %rs21, 1;
	not.pred 	%p11, %p10;
	mov.u32 	%r1696, %r14;
	@%p11 bra 	$L__BB0_44;
	and.b16  	%rs22, %rs2, 2;
	setp.eq.s16 	%p12, %rs22, 0;
	@%p12 bra 	$L__BB0_43;
	and.b16  	%rs23, %rs2, 4;
	setp.eq.s16 	%p13, %rs23, 0;
	@%p13 bra 	$L__BB0_42;
	and.b16  	%rs24, %rs2, 8;
	setp.eq.s16 	%p14, %rs24, 0;
	@%p14 bra 	$L__BB0_41;
	and.b16  	%rs25, %rs2, 16;
	setp.eq.s16 	%p15, %rs25, 0;
	@%p15 bra 	$L__BB0_40;
	and.b16  	%rs26, %rs2, 32;
	setp.eq.s16 	%p16, %rs26, 0;
	@%p16 bra 	$L__BB0_39;
	and.b16  	%rs27, %rs2, 64;
	setp.eq.s16 	%p17, %rs27, 0;
	@%p17 bra 	$L__BB0_38;
	setp.gt.s16 	%p18, %rs2, -1;
	@%p18 bra 	$L__BB0_37;
	add.s32 	%r1696, %r14, 8;
	ld.s8 	%rs3, [%rd9+1];
	and.b16  	%rs28, %rs3, 1;
	setp.eq.b16 	%p19, %rs28, 1;
	not.pred 	%p20, %p19;
	@%p20 bra 	$L__BB0_44;
	and.b16  	%rs29, %rs3, 2;
	setp.eq.s16 	%p21, %rs29, 0;
	@%p21 bra 	$L__BB0_36;
	and.b16  	%rs30, %rs3, 4;
	setp.eq.s16 	%p22, %rs30, 0;
	@%p22 bra 	$L__BB0_35;
	and.b16  	%rs31, %rs3, 8;
	setp.eq.s16 	%p23, %rs31, 0;
	@%p23 bra 	$L__BB0_34;
	and.b16  	%rs32, %rs3, 16;
	setp.eq.s16 	%p24, %rs32, 0;
	@%p24 bra 	$L__BB0_33;
	and.b16  	%rs33, %rs3, 32;
	setp.eq.s16 	%p25, %rs33, 0;
	@%p25 bra 	$L__BB0_32;
	and.b16  	%rs34, %rs3, 64;
	setp.eq.s16 	%p26, %rs34, 0;
	@%p26 bra 	$L__BB0_31;
	setp.gt.s16 	%p27, %rs3, -1;
	@%p27 bra 	$L__BB0_26;
	bra.uni 	$L__BB0_63;
$L__BB0_26:
	add.s32 	%r1696, %r14, 15;
	bra.uni 	$L__BB0_44;
$L__BB0_27:
	setp.eq.s16 	%p4, %rs1, 0;
	setp.gt.u32 	%p5, %r1693, 18;
	or.pred  	%p6, %p4, %p5;
	@%p6 bra 	$L__BB0_29;
	add.s32 	%r1693, %r1693, 1;
	bra.uni 	$L__BB0_6;
$L__BB0_29:
	ld.u32 	%r1694, [%rd7+20];
	setp.ne.s32 	%p7, %r1694, 1;
	@%p7 bra 	$L__BB0_8;
	mov.b32 	%r622, 1;
	st.u32 	[%rd7+24], %r622;
	bra.uni 	$L__BB0_65;
$L__BB0_31:
	add.s32 	%r1696, %r14, 14;
	bra.uni 	$L__BB0_44;
$L__BB0_32:
	add.s32 	%r1696, %r14, 13;
	bra.uni 	$L__BB0_44;
$L__BB0_33:
	add.s32 	%r1696, %r14, 12;
	bra.uni 	$L__BB0_44;
$L__BB0_34:
	add.s32 	%r1696, %r14, 11;
	bra.uni 	$L__BB0_44;
$L__BB0_35:
	add.s32 	%r1696, %r14, 10;
	bra.uni 	$L__BB0_44;
$L__BB0_36:
	add.s32 	%r1696, %r14, 9;
	bra.uni 	$L__BB0_44;
$L__BB0_37:
	add.s32 	%r1696, %r14, 7;
	bra.uni 	$L__BB0_44;
$L__BB0_38:
	add.s32 	%r1696, %r14, 6;
	bra.uni 	$L__BB0_44;
$L__BB0_39:
	add.s32 	%r1696, %r14, 5;
	bra.uni 	$L__BB0_44;
$L__BB0_40:
	add.s32 	%r1696, %r14, 4;
	bra.uni 	$L__BB0_44;
$L__BB0_41:
	add.s32 	%r1696, %r14, 3;
	bra.uni 	$L__BB0_44;
$L__BB0_42:
	add.s32 	%r1696, %r14, 2;
	bra.uni 	$L__BB0_44;
$L__BB0_43:
	add.s32 	%r1696, %r14, 1;
$L__BB0_44:
	mov.b32 	%r1697, 0;
	mov.b64 	%rd1630, 0;
$L__BB0_45:
	add.s64 	%rd12, %rd1632, %rd1630;
	ld.u32 	%r590, [%rd12+20];
	setp.ne.s32 	%p29, %r590, 1;
	@%p29 bra 	$L__BB0_47;
	ld.u32 	%r591, [%rd12+28];
	add.s32 	%r592, %r591, 1;
	st.u32 	[%rd12+28], %r592;
	ld.global.u64 	%rd1632, [fcb_table];
$L__BB0_47:
	add.s64 	%rd15, %rd1632, %rd1630;
	ld.u32 	%r593, [%rd15+60];
	setp.ne.s32 	%p30, %r593, 1;
	@%p30 bra 	$L__BB0_49;
	ld.u32 	%r594, [%rd15+68];
	add.s32 	%r595, %r594, 1;
	st.u32 	[%rd15+68], %r595;
	ld.global.u64 	%rd1632, [fcb_table];
$L__BB0_49:
	add.s64 	%rd18, %rd1632, %rd1630;
	ld.u32 	%r596, [%rd18+100];
	setp.ne.s32 	%p31, %r596, 1;
	@%p31 bra 	$L__BB0_51;
	ld.u32 	%r597, [%rd18+108];
	add.s32 	%r598, %r597, 1;
	st.u32 	[%rd18+108], %r598;
	ld.global.u64 	%rd1632, [fcb_table];
$L__BB0_51:
	add.s64 	%rd21, %rd1632, %rd1630;
	ld.u32 	%r599, [%rd21+140];
	setp.ne.s32 	%p32, %r599, 1;
	@%p32 bra 	$L__BB0_53;
	ld.u32 	%r600, [%rd21+148];
	add.s32 	%r601, %r600, 1;
	st.u32 	[%rd21+148], %r601;
	ld.global.u64 	%rd1632, [fcb_table];
$L__BB0_53:
	add.s64 	%rd24, %rd1632, %rd1630;
	ld.u32 	%r602, [%rd24+180];
	setp.ne.s32 	%p33, %r602, 1;
	@%p33 bra 	$L__BB0_55;
	ld.u32 	%r603, [%rd24+188];
	add.s32 	%r604, %r603, 1;
	st.u32 	[%rd24+188], %r604;
	ld.global.u64 	%rd1632, [fcb_table];
$L__BB0_55:
	add.s64 	%rd27, %rd1632, %rd1630;
	ld.u32 	%r605, [%rd27+220];
	setp.ne.s32 	%p34, %r605, 1;
	@%p34 bra 	$L__BB0_57;
	ld.u32 	%r606, [%rd27+228];
	add.s32 	%r607, %r606, 1;
	st.u32 	[%rd27+228], %r607;
	ld.global.u64 	%rd1632, [fcb_table];
$L__BB0_57:
	add.s64 	%rd30, %rd1632, %rd1630;
	ld.u32 	%r608, [%rd30+260];
	setp.ne.s32 	%p35, %r608, 1;
	@%p35 bra 	$L__BB0_59;
	ld.u32 	%r609, [%rd30+268];
	add.s32 	%r610, %r609, 1;
	st.u32 	[%rd30+268], %r610;
	ld.global.u64 	%rd1632, [fcb_table];
$L__BB0_59:
	add.s64 	%rd33, %rd1632, %rd1630;
	ld.u32 	%r611, [%rd33+300];
	setp.ne.s32 	%p36, %r611, 1;
	@%p36 bra 	$L__BB0_61;
	ld.u32 	%r612, [%rd33+308];
	add.s32 	%r613, %r612, 1;
	st.u32 	[%rd33+308], %r613;
	ld.global.u64 	%rd1632, [fcb_table];
$L__BB0_61:
	add.s32 	%r1697, %r1697, 8;
	add.s64 	%rd1630, %rd1630, 320;
	setp.ne.s32 	%p37, %r1697, 1024;
	@%p37 bra 	$L__BB0_45;
	mul.wide.u32 	%rd591, %r1691, 40;
	add.s64 	%rd592, %rd1632, %rd591;
	mov.b32 	%r614, 0;
	st.u32 	[%rd592+28], %r614;
	ld.global.u64 	%rd593, [fcb_table];
	add.s64 	%rd594, %rd593, %rd591;
	mov.b32 	%r615, 1;
	st.u32 	[%rd594+24], %r615;
	ld.global.u64 	%rd595, [fcb_table];
	add.s64 	%rd596, %rd595, %rd591;
	st.u32 	[%rd596+20], %r615;
	ld.global.u64 	%rd597, [fcb_table];
	add.s64 	%rd598, %rd597, %rd591;
	st.u32 	[%rd598+32], %r1696;
	ld.global.u64 	%rd599, [fcb_table];
	add.s64 	%rd600, %rd599, %rd591;
	mov.b16 	%rs35, 116;
	st.u8 	[%rd600], %rs35;
	mov.b16 	%rs36, 46;
	st.u8 	[%rd600+1], %rs36;
	st.u8 	[%rd600+2], %rs35;
	mov.b16 	%rs37, 120;
	st.u8 	[%rd600+3], %rs37;
	st.u8 	[%rd600+4], %rs35;
	mov.b16 	%rs38, 0;
	st.u8 	[%rd600+5], %rs38;
	shr.u32 	%r616, %r1696, 3;
	and.b32  	%r617, %r1696, 7;
	ld.global.u64 	%rd601, [file_system];
	cvt.u64.u32 	%rd602, %r616;
	add.s64 	%rd603, %rd601, %rd602;
	ld.u8 	%rs39, [%rd603];
	mov.b16 	%rs40, 1;
	shl.b16 	%rs41, %rs40, %r617;
	or.b16  	%rs42, %rs39, %rs41;
	st.u8 	[%rd603], %rs42;
	ld.global.u64 	%rd604, [file_system];
	ld.u32 	%r618, [%rd604+4096];
	add.s32 	%r619, %r618, 1;
	st.u32 	[%rd604+4096], %r619;
	mul.wide.u32 	%rd605, %r618, 4;
	add.s64 	%rd606, %rd604, %rd605;
	st.u32 	[%rd606+4100], %r1691;
	ld.global.u64 	%rd607, [file_system];
	ld.u32 	%r620, [%rd607+4096];
	add.s32 	%r621, %r620, -1;
	mul.wide.u32 	%rd608, %r621, 4;
	add.s64 	%rd609, %rd607, %rd608;
	st.u32 	[%rd609+8196], %r1691;
	mov.u32 	%r1698, %r1691;
	bra.uni 	$L__BB0_65;
$L__BB0_63:
	add.s32 	%r14, %r14, 16;
	setp.eq.s32 	%p28, %r14, 1024;
	@%p28 bra 	$L__BB0_64;
	bra.uni 	$L__BB0_10;
$L__BB0_64:
	mov.u64 	%rd588, $str$1;
	cvta.global.u64 	%rd589, %rd588;
	{ // callseq 0, 0
	.param .b64 param0;
	st.param.b64 	[param0], %rd589;
	.param .b64 param1;
	st.param.b64 	[param1], 0;
	.param .b32 retval0;
	call.uni (retval0), 
	vprintf, 
	(
	param0, 
	param1
	);
	ld.param.b32 	%r587, [retval0];
	} // callseq 0
	mov.b32 	%r1698, -1;
$L__BB0_65:
	ld.global.u64 	%rd610, [fcb_table];
	mul.wide.u32 	%rd611, %r1698, 40;
	add.s64 	%rd612, %rd610, %rd611;
	add.s64 	%rd37, %rd612, 24;
	ld.u32 	%r623, [%rd612+24];
	setp.eq.s32 	%p38, %r623, 1;
	@%p38 bra 	$L__BB0_67;
	add.s64 	%rd613, %rd37, -24;
	add.u64 	%rd614, %SP, 0;
	add.u64 	%rd615, %SPL, 0;
	st.local.u64 	[%rd615], %rd613;
	mov.u64 	%rd616, $str$3;
	cvta.global.u64 	%rd617, %rd616;
	{ // callseq 1, 0
	.param .b64 param0;
	st.param.b64 	[param0], %rd617;
	.param .b64 param1;
	st.param.b64 	[param1], %rd614;
	.param .b32 retval0;
	call.uni (retval0), 
	vprintf, 
	(
	param0, 
	param1
	);
	ld.param.b32 	%r624, [retval0];
	} // callseq 1
	bra.uni 	$L__BB0_127;
$L__BB0_67:
	ld.param.u64 	%rd1624, [_Z8mykernelPhS__param_0];
	ld.u32 	%r627, [%rd37+8];
	ld.u32 	%r35, [%rd37+4];
	shl.b32 	%r628, %r627, 10;
	add.s32 	%r629, %r628, 36864;
	cvta.to.global.u64 	%rd619, %rd1624;
	ld.global.u8 	%rs43, [%rd619];
	cvt.u64.u32 	%rd620, %r629;
	add.s64 	%rd622, %rd414, %rd620;
	st.global.u8 	[%rd622], %rs43;
	ld.global.u8 	%rs44, [%rd619+1];
	st.global.u8 	[%rd622+1], %rs44;
	ld.global.u8 	%rs45, [%rd619+2];
	st.global.u8 	[%rd622+2], %rs45;
	ld.global.u8 	%rs46, [%rd619+3];
	st.global.u8 	[%rd622+3], %rs46;
	ld.global.u8 	%rs47, [%rd619+4];
	st.global.u8 	[%rd622+4], %rs47;
	ld.global.u8 	%rs48, [%rd619+5];
	st.global.u8 	[%rd622+5], %rs48;
	ld.global.u8 	%rs49, [%rd619+6];
	st.global.u8 	[%rd622+6], %rs49;
	ld.global.u8 	%rs50, [%rd619+7];
	st.global.u8 	[%rd622+7], %rs50;
	ld.global.u8 	%rs51, [%rd619+8];
	st.global.u8 	[%rd622+8], %rs51;
	ld.global.u8 	%rs52, [%rd619+9];
	st.global.u8 	[%rd622+9], %rs52;
	ld.global.u8 	%rs53, [%rd619+10];
	st.global.u8 	[%rd622+10], %rs53;
	ld.global.u8 	%rs54, [%rd619+11];
	st.global.u8 	[%rd622+11], %rs54;
	ld.global.u8 	%rs55, [%rd619+12];
	st.global.u8 	[%rd622+12], %rs55;
	ld.global.u8 	%rs56, [%rd619+13];
	st.global.u8 	[%rd622+13], %rs56;
	ld.global.u8 	%rs57, [%rd619+14];
	st.global.u8 	[%rd622+14], %rs57;
	ld.global.u8 	%rs58, [%rd619+15];
	st.global.u8 	[%rd622+15], %rs58;
	ld.global.u8 	%rs59, [%rd619+16];
	st.global.u8 	[%rd622+16], %rs59;
	ld.global.u8 	%rs60, [%rd619+17];
	st.global.u8 	[%rd622+17], %rs60;
	ld.global.u8 	%rs61, [%rd619+18];
	st.global.u8 	[%rd622+18], %rs61;
	ld.global.u8 	%rs62, [%rd619+19];
	st.global.u8 	[%rd622+19], %rs62;
	ld.global.u8 	%rs63, [%rd619+20];
	st.global.u8 	[%rd622+20], %rs63;
	ld.global.u8 	%rs64, [%rd619+21];
	st.global.u8 	[%rd622+21], %rs64;
	ld.global.u8 	%rs65, [%rd619+22];
	st.global.u8 	[%rd622+22], %rs65;
	ld.global.u8 	%rs66, [%rd619+23];
	st.global.u8 	[%rd622+23], %rs66;
	ld.global.u8 	%rs67, [%rd619+24];
	st.global.u8 	[%rd622+24], %rs67;
	ld.global.u8 	%rs68, [%rd619+25];
	st.global.u8 	[%rd622+25], %rs68;
	ld.global.u8 	%rs69, [%rd619+26];
	st.global.u8 	[%rd622+26], %rs69;
	ld.global.u8 	%rs70, [%rd619+27];
	st.global.u8 	[%rd622+27], %rs70;
	ld.global.u8 	%rs71, [%rd619+28];
	st.global.u8 	[%rd622+28], %rs71;
	ld.global.u8 	%rs72, [%rd619+29];
	st.global.u8 	[%rd622+29], %rs72;
	ld.global.u8 	%rs73, [%rd619+30];
	st.global.u8 	[%rd622+30], %rs73;
	ld.global.u8 	%rs74, [%rd619+31];
	st.global.u8 	[%rd622+31], %rs74;
	ld.global.u8 	%rs75, [%rd619+32];
	st.global.u8 	[%rd622+32], %rs75;
	ld.global.u8 	%rs76, [%rd619+33];
	st.global.u8 	[%rd622+33], %rs76;
	ld.global.u8 	%rs77, [%rd619+34];
	st.global.u8 	[%rd622+34], %rs77;
	ld.global.u8 	%rs78, [%rd619+35];
	st.global.u8 	[%rd622+35], %rs78;
	ld.global.u8 	%rs79, [%rd619+36];
	st.global.u8 	[%rd622+36], %rs79;
	ld.global.u8 	%rs80, [%rd619+37];
	st.global.u8 	[%rd622+37], %rs80;
	ld.global.u8 	%rs81, [%rd619+38];
	st.global.u8 	[%rd622+38], %rs81;
	ld.global.u8 	%rs82, [%rd619+39];
	st.global.u8 	[%rd622+39], %rs82;
	ld.global.u8 	%rs83, [%rd619+40];
	st.global.u8 	[%rd622+40], %rs83;
	ld.global.u8 	%rs84, [%rd619+41];
	st.global.u8 	[%rd622+41], %rs84;
	ld.global.u8 	%rs85, [%rd619+42];
	st.global.u8 	[%rd622+42], %rs85;
	ld.global.u8 	%rs86, [%rd619+43];
	st.global.u8 	[%rd622+43], %rs86;
	ld.global.u8 	%rs87, [%rd619+44];
	st.global.u8 	[%rd622+44], %rs87;
	ld.global.u8 	%rs88, [%rd619+45];
	st.global.u8 	[%rd622+45], %rs88;
	ld.global.u8 	%rs89, [%rd619+46];
	st.global.u8 	[%rd622+46], %rs89;
	ld.global.u8 	%rs90, [%rd619+47];
	st.global.u8 	[%rd622+47], %rs90;
	ld.global.u8 	%rs91, [%rd619+48];
	st.global.u8 	[%rd622+48], %rs91;
	ld.global.u8 	%rs92, [%rd619+49];
	st.global.u8 	[%rd622+49], %rs92;
	ld.global.u8 	%rs93, [%rd619+50];
	st.global.u8 	[%rd622+50], %rs93;
	ld.global.u8 	%rs94, [%rd619+51];
	st.global.u8 	[%rd622+51], %rs94;
	ld.global.u8 	%rs95, [%rd619+52];
	st.global.u8 	[%rd622+52], %rs95;
	ld.global.u8 	%rs96, [%rd619+53];
	st.global.u8 	[%rd622+53], %rs96;
	ld.global.u8 	%rs97, [%rd619+54];
	st.global.u8 	[%rd622+54], %rs97;
	ld.global.u8 	%rs98, [%rd619+55];
	st.global.u8 	[%rd622+55], %rs98;
	ld.global.u8 	%rs99, [%rd619+56];
	st.global.u8 	[%rd622+56], %rs99;
	ld.global.u8 	%rs100, [%rd619+57];
	st.global.u8 	[%rd622+57], %rs100;
	ld.global.u8 	%rs101, [%rd619+58];
	st.global.u8 	[%rd622+58], %rs101;
	ld.global.u8 	%rs102, [%rd619+59];
	st.global.u8 	[%rd622+59], %rs102;
	ld.global.u8 	%rs103, [%rd619+60];
	st.global.u8 	[%rd622+60], %rs103;
	ld.global.u8 	%rs104, [%rd619+61];
	st.global.u8 	[%rd622+61], %rs104;
	ld.global.u8 	%rs105, [%rd619+62];
	st.global.u8 	[%rd622+62], %rs105;
	ld.global.u8 	%rs106, [%rd619+63];
	st.global.u8 	[%rd622+63], %rs106;
	mov.b32 	%r630, 64;
	st.u32 	[%rd37+12], %r630;
	mov.b32 	%r1699, 0;
	mov.b64 	%rd1640, 0;
	ld.global.u64 	%rd1643, [fcb_table];
$L__BB0_68:
	add.s64 	%rd41, %rd1643, %rd1640;
	ld.u32 	%r631, [%rd41+20];
	setp.ne.s32 	%p39, %r631, 1;
	@%p39 bra 	$L__BB0_71;
	ld.u32 	%r37, [%rd41+28];
	setp.gt.u32 	%p40, %r37, %r35;
	@%p40 bra 	$L__BB0_71;
	add.s32 	%r632, %r37, 1;
	st.u32 	[%rd41+28], %r632;
	ld.global.u64 	%rd1643, [fcb_table];
$L__BB0_71:
	add.s64 	%rd44, %rd1643, %rd1640;
	ld.u32 	%r633, [%rd44+60];
	setp.ne.s32 	%p41, %r633, 1;
	@%p41 bra 	$L__BB0_74;
	ld.u32 	%r38, [%rd44+68];
	setp.gt.u32 	%p42, %r38, %r35;
	@%p42 bra 	$L__BB0_74;
	add.s32 	%r634, %r38, 1;
	st.u32 	[%rd44+68], %r634;
	ld.global.u64 	%rd1643, [fcb_table];
$L__BB0_74:
	add.s64 	%rd47, %rd1643, %rd1640;
	ld.u32 	%r635, [%rd47+100];
	setp.ne.s32 	%p43, %r635, 1;
	@%p43 bra 	$L__BB0_77;
	ld.u32 	%r39, [%rd47+108];
	setp.gt.u32 	%p44, %r39, %r35;
	@%p44 bra 	$L__BB0_77;
	add.s32 	%r636, %r39, 1;
	st.u32 	[%rd47+108], %r636;
	ld.global.u64 	%rd1643, [fcb_table];
$L__BB0_77:
	add.s64 	%rd50, %rd1643, %rd1640;
	ld.u32 	%r637, [%rd50+140];
	setp.ne.s32 	%p45, %r637, 1;
	@%p45 bra 	$L__BB0_80;
	ld.u32 	%r40, [%rd50+148];
	setp.gt.u32 	%p46, %r40, %r35;
	@%p46 bra 	$L__BB0_80;
	add.s32 	%r638, %r40, 1;
	st.u32 	[%rd50+148], %r638;
	ld.global.u64 	%rd1643, [fcb_table];
$L__BB0_80:
	add.s64 	%rd53, %rd1643, %rd1640;
	ld.u32 	%r639, [%rd53+180];
	setp.ne.s32 	%p47, %r639, 1;
	@%p47 bra 	$L__BB0_83;
	ld.u32 	%r41, [%rd53+188];
	setp.gt.u32 	%p48, %r41, %r35;
	@%p48 bra 	$L__BB0_83;
	add.s32 	%r640, %r41, 1;
	st.u32 	[%rd53+188], %r640;
	ld.global.u64 	%rd1643, [fcb_table];
$L__BB0_83:
	add.s64 	%rd56, %rd1643, %rd1640;
	ld.u32 	%r641, [%rd56+220];
	setp.ne.s32 	%p49, %r641, 1;
	@%p49 bra 	$L__BB0_86;
	ld.u32 	%r42, [%rd56+228];
	setp.gt.u32 	%p50, %r42, %r35;
	@%p50 bra 	$L__BB0_86;
	add.s32 	%r642, %r42, 1;
	st.u32 	[%rd56+228], %r642;
	ld.global.u64 	%rd1643, [fcb_table];
$L__BB0_86:
	add.s64 	%rd59, %rd1643, %rd1640;
	ld.u32 	%r643, [%rd59+260];
	setp.ne.s32 	%p51, %r643, 1;
	@%p51 bra 	$L__BB0_89;
	ld.u32 	%r43, [%rd59+268];
	setp.gt.u32 	%p52, %r43, %r35;
	@%p52 bra 	$L__BB0_89;
	add.s32 	%r644, %r43, 1;
	st.u32 	[%rd59+268], %r644;
	ld.global.u64 	%rd1643, [fcb_table];
$L__BB0_89:
	add.s64 	%rd62, %rd1643, %rd1640;
	ld.u32 	%r645, [%rd62+300];
	setp.ne.s32 	%p53, %r645, 1;
	@%p53 bra 	$L__BB0_92;
	ld.u32 	%r44, [%rd62+308];
	setp.gt.u32 	%p54, %r44, %r35;
	@%p54 bra 	$L__BB0_92;
	add.s32 	%r646, %r44, 1;
	st.u32 	[%rd62+308], %r646;
	ld.global.u64 	%rd1643, [fcb_table];
$L__BB0_92:
	add.s32 	%r1699, %r1699, 8;
	add.s64 	%rd1640, %rd1640, 320;
	setp.ne.s32 	%p55, %r1699, 1024;
	@%p55 bra 	$L__BB0_68;
	add.s64 	%rd625, %rd1643, %rd611;
	mov.b32 	%r647, 0;
	st.u32 	[%rd625+28], %r647;
	ld.global.u64 	%rd1653, [file_system];
	ld.u32 	%r648, [%rd1653+4096];
	setp.eq.s32 	%p56, %r648, 1;
	mov.b64 	%rd1654, 0;
	@%p56 bra 	$L__BB0_99;
	mov.b32 	%r1700, 0;
	ld.global.u64 	%rd1652, [fcb_table];
$L__BB0_95:
	mul.wide.u32 	%rd626, %r1700, 4;
	add.s64 	%rd70, %rd1653, %rd626;
	ld.u32 	%r650, [%rd70+4100];
	mul.wide.u32 	%rd627, %r650, 40;
	add.s64 	%rd628, %rd1652, %rd627;
	ld.u32 	%r651, [%rd628+28];
	setp.gt.u32 	%p57, %r651, %r35;
	@%p57 bra 	$L__BB0_97;
	ld.u32 	%r652, [%rd70+4104];
	st.u32 	[%rd70+4100], %r652;
	ld.global.u64 	%rd1653, [file_system];
	ld.global.u64 	%rd1652, [fcb_table];
$L__BB0_97:
	add.s32 	%r1700, %r1700, 1;
	ld.u32 	%r653, [%rd1653+4096];
	add.s32 	%r48, %r653, -1;
	setp.lt.u32 	%p58, %r1700, %r48;
	@%p58 bra 	$L__BB0_95;
	cvt.u64.u32 	%rd1654, %r48;
$L__BB0_99:
	shl.b64 	%rd629, %rd1654, 2;
	add.s64 	%rd630, %rd1653, %rd629;
	st.u32 	[%rd630+4100], %r1698;
	ld.global.u64 	%rd78, [file_system];
	ld.u32 	%r49, [%rd78+4096];
	setp.eq.s32 	%p59, %r49, 0;
	mov.b32 	%r1724, -1;
	mov.b32 	%r1723, 0;
	@%p59 bra 	$L__BB0_111;
	ld.global.u64 	%rd79, [fcb_table];
	setp.lt.u32 	%p60, %r49, 8;
	mov.b32 	%r1724, -1;
	mov.b32 	%r1713, 0;
	mov.u32 	%r1723, %r49;
	mov.u32 	%r1710, %r1713;
	@%p60 bra 	$L__BB0_103;
	add.s64 	%rd1656, %rd78, 8224;
	mov.b32 	%r1724, -1;
	mov.b32 	%r1701, 0;
	and.b32  	%r1713, %r49, -8;
	mov.u32 	%r1723, %r49;
	mov.u32 	%r1710, %r1701;
$L__BB0_102:
	.pragma "nounroll";
	ld.u32 	%r661, [%rd1656+-28];
	setp.eq.s32 	%p61, %r661, %r1698;
	selp.b32 	%r662, %r1701, %r1724, %p61;
	mul.wide.u32 	%rd631, %r661, 40;
	add.s64 	%rd632, %rd79, %rd631;
	ld.u32 	%r663, [%rd632+36];
	setp.lt.u32 	%p62, %r663, 65;
	setp.eq.s32 	%p63, %r1710, 0;
	and.pred  	%p64, %p62, %p63;
	selp.b32 	%r664, 1, %r1710, %p64;
	selp.b32 	%r666, %r1701, %r1723, %p64;
	ld.u32 	%r667, [%rd1656+-24];
	setp.eq.s32 	%p65, %r667, %r1698;
	add.s32 	%r668, %r1701, 1;
	selp.b32 	%r669, %r668, %r662, %p65;
	mul.wide.u32 	%rd633, %r667, 40;
	add.s64 	%rd634, %rd79, %rd633;
	ld.u32 	%r670, [%rd634+36];
	setp.lt.u32 	%p66, %r670, 65;
	setp.eq.s32 	%p67, %r664, 0;
	and.pred  	%p68, %p66, %p67;
	selp.b32 	%r671, 1, %r664, %p68;
	selp.b32 	%r673, %r668, %r666, %p68;
	ld.u32 	%r674, [%rd1656+-20];
	setp.eq.s32 	%p69, %r674, %r1698;
	add.s32 	%r675, %r1701, 2;
	selp.b32 	%r676, %r675, %r669, %p69;
	mul.wide.u32 	%rd635, %r674, 40;
	add.s64 	%rd636, %rd79, %rd635;
	ld.u32 	%r677, [%rd636+36];
	setp.lt.u32 	%p70, %r677, 65;
	setp.eq.s32 	%p71, %r671, 0;
	and.pred  	%p72, %p70, %p71;
	selp.b32 	%r678, 1, %r671, %p72;
	selp.b32 	%r680, %r675, %r673, %p72;
	ld.u32 	%r681, [%rd1656+-16];
	setp.eq.s32 	%p73, %r681, %r1698;
	add.s32 	%r682, %r1701, 3;
	selp.b32 	%r683, %r682, %r676, %p73;
	mul.wide.u32 	%rd637, %r681, 40;
	add.s64 	%rd638, %rd79, %rd637;
	ld.u32 	%r684, [%rd638+36];
	setp.lt.u32 	%p74, %r684, 65;
	setp.eq.s32 	%p75, %r678, 0;
	and.pred  	%p76, %p74, %p75;
	selp.b32 	%r685, 1, %r678, %p76;
	selp.b32 	%r687, %r682, %r680, %p76;
	ld.u32 	%r688, [%rd1656+-12];
	setp.eq.s32 	%p77, %r688, %r1698;
	add.s32 	%r689, %r1701, 4;
	selp.b32 	%r690, %r689, %r683, %p77;
	mul.wide.u32 	%rd639, %r688, 40;
	add.s64 	%rd640, %rd79, %rd639;
	ld.u32 	%r691, [%rd640+36];
	setp.lt.u32 	%p78, %r691, 65;
	setp.eq.s32 	%p79, %r685, 0;
	and.pred  	%p80, %p78, %p79;
	selp.b32 	%r692, 1, %r685, %p80;
	selp.b32 	%r694, %r689, %r687, %p80;
	ld.u32 	%r695, [%rd1656+-8];
	setp.eq.s32 	%p81, %r695, %r1698;
	add.s32 	%r696, %r1701, 5;
	selp.b32 	%r697, %r696, %r690, %p81;
	mul.wide.u32 	%rd641, %r695, 40;
	add.s64 	%rd642, %rd79, %rd641;
	ld.u32 	%r698, [%rd642+36];
	setp.lt.u32 	%p82, %r698, 65;
	setp.eq.s32 	%p83, %r692, 0;
	and.pred  	%p84, %p82, %p83;
	selp.b32 	%r699, 1, %r692, %p84;
	selp.b32 	%r701, %r696, %r694, %p84;
	ld.u32 	%r702, [%rd1656+-4];
	setp.eq.s32 	%p85, %r702, %r1698;
	add.s32 	%r703, %r1701, 6;
	selp.b32 	%r704, %r703, %r697, %p85;
	mul.wide.u32 	%rd643, %r702, 40;
	add.s64 	%rd644, %rd79, %rd643;
	ld.u32 	%r705, [%rd644+36];
	setp.lt.u32 	%p86, %r705, 65;
	setp.eq.s32 	%p87, %r699, 0;
	and.pred  	%p88, %p86, %p87;
	selp.b32 	%r706, 1, %r699, %p88;
	selp.b32 	%r708, %r703, %r701, %p88;
	ld.u32 	%r709, [%rd1656];
	setp.eq.s32 	%p89, %r709, %r1698;
	add.s32 	%r710, %r1701, 7;
	selp.b32 	%r1724, %r710, %r704, %p89;
	mul.wide.u32 	%rd645, %r709, 40;
	add.s64 	%rd646, %rd79, %rd645;
	ld.u32 	%r711, [%rd646+36];
	setp.lt.u32 	%p90, %r711, 65;
	setp.eq.s32 	%p91, %r706, 0;
	and.pred  	%p92, %p90, %p91;
	selp.b32 	%r1710, 1, %r706, %p92;
	selp.b32 	%r1723, %r710, %r708, %p92;
	add.s64 	%rd1656, %rd1656, 32;
	add.s32 	%r1701, %r1701, 8;
	setp.ne.s32 	%p93, %r1701, %r1713;
	@%p93 bra 	$L__BB0_102;
$L__BB0_103:
	and.b32  	%r712, %r49, 7;
	setp.eq.s32 	%p94, %r712, 0;
	@%p94 bra 	$L__BB0_111;
	setp.lt.u32 	%p95, %r712, 4;
	@%p95 bra 	$L__BB0_106;
	mul.wide.u32 	%rd647, %r1713, 4;
	add.s64 	%rd648, %rd78, %rd647;
	ld.u32 	%r715, [%rd648+8196];
	setp.eq.s32 	%p96, %r715, %r1698;
	selp.b32 	%r716, %r1713, %r1724, %p96;
	mul.wide.u32 	%rd649, %r715, 40;
	add.s64 	%rd650, %rd79, %rd649;
	ld.u32 	%r717, [%rd650+36];
	setp.lt.u32 	%p97, %r717, 65;
	setp.eq.s32 	%p98, %r1710, 0;
	and.pred  	%p99, %p97, %p98;
	selp.b32 	%r718, 1, %r1710, %p99;
	selp.b32 	%r720, %r1713, %r1723, %p99;
	add.s32 	%r721, %r1713, 1;
	ld.u32 	%r722, [%rd648+8200];
	setp.eq.s32 	%p100, %r722, %r1698;
	selp.b32 	%r723, %r721, %r716, %p100;
	mul.wide.u32 	%rd651, %r722, 40;
	add.s64 	%rd652, %rd79, %rd651;
	ld.u32 	%r724, [%rd652+36];
	setp.lt.u32 	%p101, %r724, 65;
	setp.eq.s32 	%p102, %r718, 0;
	and.pred  	%p103, %p101, %p102;
	selp.b32 	%r725, 1, %r718, %p103;
	selp.b32 	%r727, %r721, %r720, %p103;
	add.s32 	%r728, %r1713, 2;
	ld.u32 	%r729, [%rd648+8204];
	setp.eq.s32 	%p104, %r729, %r1698;
	selp.b32 	%r730, %r728, %r723, %p104;
	mul.wide.u32 	%rd653, %r729, 40;
	add.s64 	%rd654, %rd79, %rd653;
	ld.u32 	%r731, [%rd654+36];
	setp.lt.u32 	%p105, %r731, 65;
	setp.eq.s32 	%p106, %r725, 0;
	and.pred  	%p107, %p105, %p106;
	selp.b32 	%r732, 1, %r725, %p107;
	selp.b32 	%r734, %r728, %r727, %p107;
	add.s32 	%r735, %r1713, 3;
	ld.u32 	%r736, [%rd648+8208];
	setp.eq.s32 	%p108, %r736, %r1698;
	selp.b32 	%r1724, %r735, %r730, %p108;
	mul.wide.u32 	%rd655, %r736, 40;
	add.s64 	%rd656, %rd79, %rd655;
	ld.u32 	%r737, [%rd656+36];
	setp.lt.u32 	%p109, %r737, 65;
	setp.eq.s32 	%p110, %r732, 0;
	and.pred  	%p111, %p109, %p110;
	selp.b32 	%r1710, 1, %r732, %p111;
	selp.b32 	%r1723, %r735, %r734, %p111;
	add.s32 	%r1713, %r1713, 4;
$L__BB0_106:
	and.b32  	%r738, %r49, 3;
	setp.eq.s32 	%p112, %r738, 0;
	@%p112 bra 	$L__BB0_111;
	setp.eq.s32 	%p113, %r738, 1;
	@%p113 bra 	$L__BB0_109;
	mul.wide.u32 	%rd657, %r1713, 4;
	add.s64 	%rd658, %rd78, %rd657;
	ld.u32 	%r741, [%rd658+8196];
	setp.eq.s32 	%p114, %r741, %r1698;
	selp.b32 	%r742, %r1713, %r1724, %p114;
	mul.wide.u32 	%rd659, %r741, 40;
	add.s64 	%rd660, %rd79, %rd659;
	ld.u32 	%r743, [%rd660+36];
	setp.lt.u32 	%p115, %r743, 65;
	setp.eq.s32 	%p116, %r1710, 0;
	and.pred  	%p117, %p115, %p116;
	selp.b32 	%r744, 1, %r1710, %p117;
	selp.b32 	%r746, %r1713, %r1723, %p117;
	add.s32 	%r747, %r1713, 1;
	ld.u32 	%r748, [%rd658+8200];
	setp.eq.s32 	%p118, %r748, %r1698;
	selp.b32 	%r1724, %r747, %r742, %p118;
	mul.wide.u32 	%rd661, %r748, 40;
	add.s64 	%rd662, %rd79, %rd661;
	ld.u32 	%r749, [%rd662+36];
	setp.lt.u32 	%p119, %r749, 65;
	setp.eq.s32 	%p120, %r744, 0;
	and.pred  	%p121, %p119, %p120;
	selp.b32 	%r1710, 1, %r744, %p121;
	selp.b32 	%r1723, %r747, %r746, %p121;
	add.s32 	%r1713, %r1713, 2;
$L__BB0_109:
	and.b32  	%r750, %r49, 1;
	setp.eq.b32 	%p122, %r750, 1;
	not.pred 	%p123, %p122;
	@%p123 bra 	$L__BB0_111;
	mul.wide.u32 	%rd663, %r1713, 4;
	add.s64 	%rd664, %rd78, %rd663;
	ld.u32 	%r751, [%rd664+8196];
	setp.eq.s32 	%p124, %r751, %r1698;
	selp.b32 	%r1724, %r1713, %r1724, %p124;
	mul.wide.u32 	%rd665, %r751, 40;
	add.s64 	%rd666, %rd79, %rd665;
	ld.u32 	%r752, [%rd666+36];
	setp.lt.u32 	%p125, %r752, 65;
	setp.eq.s32 	%p126, %r1710, 0;
	selp.b32 	%r753, %r1713, %r1723, %p126;
	selp.b32 	%r1723, %r753, %r1723, %p125;
$L__BB0_111:
	setp.le.u32 	%p127, %r1723, %r1724;
	@%p127 bra 	$L__BB0_120;
	mul.wide.u32 	%rd684, %r1724, 4;
	add.s64 	%rd685, %rd78, %rd684;
	ld.u32 	%r89, [%rd685+8196];
	add.s32 	%r90, %r1723, -1;
	setp.ge.u32 	%p133, %r1724, %r90;
	@%p133 bra 	$L__BB0_119;
	not.b32 	%r761, %r1724;
	add.s32 	%r762, %r1723, %r761;
	and.b32  	%r91, %r762, 3;
	setp.eq.s32 	%p134, %r91, 0;
	mov.u32 	%r1727, %r1724;
	@%p134 bra 	$L__BB0_116;
	neg.s32 	%r1725, %r91;
	mov.u32 	%r1727, %r1724;
$L__BB0_115:
	.pragma "nounroll";
	mul.wide.s32 	%rd686, %r1727, 4;
	ld.global.u64 	%rd687, [file_system];
	add.s64 	%rd688, %rd686, %rd687;
	add.s32 	%r1727, %r1727, 1;
	ld.u32 	%r763, [%rd688+8200];
	st.u32 	[%rd688+8196], %r763;
	add.s32 	%r1725, %r1725, 1;
	setp.ne.s32 	%p135, %r1725, 0;
	@%p135 bra 	$L__BB0_115;
$L__BB0_116:
	sub.s32 	%r764, %r1723, %r1724;
	add.s32 	%r765, %r764, -2;
	setp.lt.u32 	%p136, %r765, 3;
	@%p136 bra 	$L__BB0_119;
	sub.s32 	%r1728, %r1727, %r1723;
$L__BB0_118:
	mul.wide.s32 	%rd689, %r1727, 4;
	add.s64 	%rd690, %rd689, 8212;
	ld.global.u64 	%rd691, [file_system];
	add.s64 	%rd692, %rd691, %rd690;
	ld.u32 	%r766, [%rd692+-12];
	st.u32 	[%rd692+-16], %r766;
	ld.global.u64 	%rd693, [file_system];
	add.s64 	%rd694, %rd693, %rd690;
	ld.u32 	%r767, [%rd694+-8];
	st.u32 	[%rd694+-12], %r767;
	ld.global.u64 	%rd695, [file_system];
	add.s64 	%rd696, %rd695, %rd690;
	ld.u32 	%r768, [%rd696+-4];
	st.u32 	[%rd696+-8], %r768;
	ld.global.u64 	%rd697, [file_system];
	add.s32 	%r1727, %r1727, 4;
	add.s64 	%rd698, %rd697, %rd690;
	ld.u32 	%r769, [%rd698];
	st.u32 	[%rd698+-4], %r769;
	add.s32 	%r1728, %r1728, 4;
	setp.ne.s32 	%p137, %r1728, -1;
	@%p137 bra 	$L__BB0_118;
$L__BB0_119:
	ld.global.u64 	%rd699, [file_system];
	mul.wide.u32 	%rd700, %r90, 4;
	add.s64 	%rd701, %rd699, %rd700;
	st.u32 	[%rd701+8196], %r89;
	bra.uni 	$L__BB0_127;
$L__BB0_120:
	setp.ge.u32 	%p128, %r1723, %r1724;
	@%p128 bra 	$L__BB0_127;
	mul.wide.u32 	%rd667, %r1724, 4;
	add.s64 	%rd668, %rd78, %rd667;
	ld.u32 	%r103, [%rd668+8196];
	sub.s32 	%r754, %r1724, %r1723;
	and.b32  	%r104, %r754, 3;
	setp.eq.s32 	%p129, %r104, 0;
	mov.u32 	%r1732, %r1724;
	@%p129 bra 	$L__BB0_124;
	neg.s32 	%r1730, %r104;
	mov.u32 	%r1732, %r1724;
$L__BB0_123:
	.pragma "nounroll";
	mul.wide.s32 	%rd669, %r1732, 4;
	ld.global.u64 	%rd670, [file_system];
	add.s64 	%rd671, %rd669, %rd670;
	add.s32 	%r1732, %r1732, -1;
	ld.u32 	%r755, [%rd671+8192];
	st.u32 	[%rd671+8196], %r755;
	add.s32 	%r1730, %r1730, 1;
	setp.ne.s32 	%p130, %r1730, 0;
	@%p130 bra 	$L__BB0_123;
$L__BB0_124:
	sub.s32 	%r756, %r1723, %r1724;
	setp.gt.u32 	%p131, %r756, -4;
	@%p131 bra 	$L__BB0_126;
$L__BB0_125:
	ld.global.u64 	%rd672, [file_system];
	mul.wide.s32 	%rd673, %r1732, 4;
	add.s64 	%rd674, %rd672, %rd673;
	ld.u32 	%r757, [%rd674+8192];
	st.u32 	[%rd674+8196], %r757;
	ld.global.u64 	%rd675, [file_system];
	add.s64 	%rd676, %rd675, %rd673;
	ld.u32 	%r758, [%rd676+8188];
	st.u32 	[%rd676+8192], %r758;
	ld.global.u64 	%rd677, [file_system];
	add.s64 	%rd678, %rd677, %rd673;
	ld.u32 	%r759, [%rd678+8184];
	st.u32 	[%rd678+8188], %r759;
	ld.global.u64 	%rd679, [file_system];
	add.s64 	%rd680, %rd679, %rd673;
	add.s32 	%r1732, %r1732, -4;
	ld.u32 	%r760, [%rd680+8180];
	st.u32 	[%rd680+8184], %r760;
	setp.gt.u32 	%p132, %r1732, %r1723;
	@%p132 bra 	$L__BB0_125;
$L__BB0_126:
	ld.global.u64 	%rd681, [file_system];
	mul.wide.u32 	%rd682, %r1723, 4;
	add.s64 	%rd683, %rd681, %rd682;
	st.u32 	[%rd683+8196], %r103;
$L__BB0_127:
	mov.b32 	%r1741, 0;
	mov.b32 	%r1734, -1;
	ld.global.u64 	%rd1659, [fcb_table];
	mov.u64 	%rd704, $str$13;
$L__BB0_128:
	mul.wide.u32 	%rd702, %r1741, 40;
	add.s64 	%rd84, %rd1659, %rd702;
	mov.b32 	%r1736, 0;
$L__BB0_129:
	cvt.u64.u32 	%rd703, %r1736;
	add.s64 	%rd705, %rd704, %rd703;
	ld.global.nc.u8 	%rs107, [%rd705];
	cvt.u16.u8 	%rs4, %rs107;
	add.s64 	%rd706, %rd84, %rd703;
	ld.u8 	%rs108, [%rd706];
	setp.eq.s16 	%p138, %rs4, %rs108;
	@%p138 bra 	$L__BB0_150;
	ld.u32 	%r1737, [%rd84+20];
$L__BB0_131:
	setp.eq.s32 	%p143, %r1737, 0;
	selp.b32 	%r1734, %r1741, %r1734, %p143;
	add.s32 	%r1741, %r1741, 1;
	setp.ne.s32 	%p144, %r1741, 1024;
	@%p144 bra 	$L__BB0_128;
	mov.b32 	%r122, 0;
	ld.global.u64 	%rd85, [file_system];
$L__BB0_133:
	shr.u32 	%r774, %r122, 3;
	cvt.u64.u32 	%rd707, %r774;
	add.s64 	%rd86, %rd85, %rd707;
	ld.s8 	%rs5, [%rd86];
	and.b16  	%rs109, %rs5, 1;
	setp.eq.b16 	%p145, %rs109, 1;
	not.pred 	%p146, %p145;
	mov.u32 	%r1739, %r122;
	@%p146 bra 	$L__BB0_167;
	and.b16  	%rs110, %rs5, 2;
	setp.eq.s16 	%p147, %rs110, 0;
	@%p147 bra 	$L__BB0_166;
	and.b16  	%rs111, %rs5, 4;
	setp.eq.s16 	%p148, %rs111, 0;
	@%p148 bra 	$L__BB0_165;
	and.b16  	%rs112, %rs5, 8;
	setp.eq.s16 	%p149, %rs112, 0;
	@%p149 bra 	$L__BB0_164;
	and.b16  	%rs113, %rs5, 16;
	setp.eq.s16 	%p150, %rs113, 0;
	@%p150 bra 	$L__BB0_163;
	and.b16  	%rs114, %rs5, 32;
	setp.eq.s16 	%p151, %rs114, 0;
	@%p151 bra 	$L__BB0_162;
	and.b16  	%rs115, %rs5, 64;
	setp.eq.s16 	%p152, %rs115, 0;
	@%p152 bra 	$L__BB0_161;
	setp.gt.s16 	%p153, %rs5, -1;
	@%p153 bra 	$L__BB0_160;
	add.s32 	%r1739, %r122, 8;
	ld.s8 	%rs6, [%rd86+1];
	and.b16  	%rs116, %rs6, 1;
	setp.eq.b16 	%p154, %rs116, 1;
	not.pred 	%p155, %p154;
	@%p155 bra 	$L__BB0_167;
	and.b16  	%rs117, %rs6, 2;
	setp.eq.s16 	%p156, %rs117, 0;
	@%p156 bra 	$L__BB0_159;
	and.b16  	%rs118, %rs6, 4;
	setp.eq.s16 	%p157, %rs118, 0;
	@%p157 bra 	$L__BB0_158;
	and.b16  	%rs119, %rs6, 8;
	setp.eq.s16 	%p158, %rs119, 0;
	@%p158 bra 	$L__BB0_157;
	and.b16  	%rs120, %rs6, 16;
	setp.eq.s16 	%p159, %rs120, 0;
	@%p159 bra 	$L__BB0_156;
	and.b16  	%rs121, %rs6, 32;
	setp.eq.s16 	%p160, %rs121, 0;
	@%p160 bra 	$L__BB0_155;
	and.b16  	%rs122, %rs6, 64;
	setp.eq.s16 	%p161, %rs122, 0;
	@%p161 bra 	$L__BB0_154;
	setp.gt.s16 	%p162, %rs6, -1;
	@%p162 bra 	$L__BB0_149;
	bra.uni 	$L__BB0_186;
$L__BB0_149:
	add.s32 	%r1739, %r122, 15;
	bra.uni 	$L__BB0_167;
$L__BB0_150:
	setp.eq.s16 	%p139, %rs4, 0;
	setp.gt.u32 	%p140, %r1736, 18;
	or.pred  	%p141, %p139, %p140;
	@%p141 bra 	$L__BB0_152;
	add.s32 	%r1736, %r1736, 1;
	bra.uni 	$L__BB0_129;
$L__BB0_152:
	ld.u32 	%r1737, [%rd84+20];
	setp.ne.s32 	%p142, %r1737, 1;
	@%p142 bra 	$L__BB0_131;
	mov.b32 	%r811, 1;
	st.u32 	[%rd84+24], %r811;
	bra.uni 	$L__BB0_188;
$L__BB0_154:
	add.s32 	%r1739, %r122, 14;
	bra.uni 	$L__BB0_167;
$L__BB0_155:
	add.s32 	%r1739, %r122, 13;
	bra.uni 	$L__BB0_167;
$L__BB0_156:
	add.s32 	%r1739, %r122, 12;
	bra.uni 	$L__BB0_167;
$L__BB0_157:
	add.s32 	%r1739, %r122, 11;
	bra.uni 	$L__BB0_167;
$L__BB0_158:
	add.s32 	%r1739, %r122, 10;
	bra.uni 	$L__BB0_167;
$L__BB0_159:
	add.s32 	%r1739, %r122, 9;
	bra.uni 	$L__BB0_167;
$L__BB0_160:
	add.s32 	%r1739, %r122, 7;
	bra.uni 	$L__BB0_167;
$L__BB0_161:
	add.s32 	%r1739, %r122, 6;
	bra.uni 	$L__BB0_167;
$L__BB0_162:
	add.s32 	%r1739, %r122, 5;
	bra.uni 	$L__BB0_167;
$L__BB0_163:
	add.s32 	%r1739, %r122, 4;
	bra.uni 	$L__BB0_167;
$L__BB0_164:
	add.s32 	%r1739, %r122, 3;
	bra.uni 	$L__BB0_167;
$L__BB0_165:
	add.s32 	%r1739, %r122, 2;
	bra.uni 	$L__BB0_167;
$L__BB0_166:
	add.s32 	%r1739, %r122, 1;
$L__BB0_167:
	mov.b32 	%r1740, 0;
	mov.b64 	%rd1657, 0;
$L__BB0_168:
	add.s64 	%rd89, %rd1659, %rd1657;
	ld.u32 	%r779, [%rd89+20];
	setp.ne.s32 	%p164, %r779, 1;
	@%p164 bra 	$L__BB0_170;
	ld.u32 	%r780, [%rd89+28];
	add.s32 	%r781, %r780, 1;
	st.u32 	[%rd89+28], %r781;
	ld.global.u64 	%rd1659, [fcb_table];
$L__BB0_170:
	add.s64 	%rd92, %rd1659, %rd1657;
	ld.u32 	%r782, [%rd92+60];
	setp.ne.s32 	%p165, %r782, 1;
	@%p165 bra 	$L__BB0_172;
	ld.u32 	%r783, [%rd92+68];
	add.s32 	%r784, %r783, 1;
	st.u32 	[%rd92+68], %r784;
	ld.global.u64 	%rd1659, [fcb_table];
$L__BB0_172:
	add.s64 	%rd95, %rd1659, %rd1657;
	ld.u32 	%r785, [%rd95+100];
	setp.ne.s32 	%p166, %r785, 1;
	@%p166 bra 	$L__BB0_174;
	ld.u32 	%r786, [%rd95+108];
	add.s32 	%r787, %r786, 1;
	st.u32 	[%rd95+108], %r787;
	ld.global.u64 	%rd1659, [fcb_table];
$L__BB0_174:
	add.s64 	%rd98, %rd1659, %rd1657;
	ld.u32 	%r788, [%rd98+140];
	setp.ne.s32 	%p167, %r788, 1;
	@%p167 bra 	$L__BB0_176;
	ld.u32 	%r789, [%rd98+148];
	add.s32 	%r790, %r789, 1;
	st.u32 	[%rd98+148], %r790;
	ld.global.u64 	%rd1659, [fcb_table];
$L__BB0_176:
	add.s64 	%rd101, %rd1659, %rd1657;
	ld.u32 	%r791, [%rd101+180];
	setp.ne.s32 	%p168, %r791, 1;
	@%p168 bra 	$L__BB0_178;
	ld.u32 	%r792, [%rd101+188];
	add.s32 	%r793, %r792, 1;
	st.u32 	[%rd101+188], %r793;
	ld.global.u64 	%rd1659, [fcb_table];
$L__BB0_178:
	add.s64 	%rd104, %rd1659, %rd1657;
	ld.u32 	%r794, [%rd104+220];
	setp.ne.s32 	%p169, %r794, 1;
	@%p169 bra 	$L__BB0_180;
	ld.u32 	%r795, [%rd104+228];
	add.s32 	%r796, %r795, 1;
	st.u32 	[%rd104+228], %r796;
	ld.global.u64 	%rd1659, [fcb_table];
$L__BB0_180:
	add.s64 	%rd107, %rd1659, %rd1657;
	ld.u32 	%r797, [%rd107+260];
	setp.ne.s32 	%p170, %r797, 1;
	@%p170 bra 	$L__BB0_182;
	ld.u32 	%r798, [%rd107+268];
	add.s32 	%r799, %r798, 1;
	st.u32 	[%rd107+268], %r799;
	ld.global.u64 	%rd1659, [fcb_table];
$L__BB0_182:
	add.s64 	%rd110, %rd1659, %rd1657;
	ld.u32 	%r800, [%rd110+300];
	setp.ne.s32 	%p171, %r800, 1;
	@%p171 bra 	$L__BB0_184;
	ld.u32 	%r801, [%rd110+308];
	add.s32 	%r802, %r801, 1;
	st.u32 	[%rd110+308], %r802;
	ld.global.u64 	%rd1659, [fcb_table];
$L__BB0_184:
	add.s32 	%r1740, %r1740, 8;
	add.s64 	%rd1657, %rd1657, 320;
	setp.ne.s32 	%p172, %r1740, 1024;
	@%p172 bra 	$L__BB0_168;
	mul.wide.u32 	%rd711, %r1734, 40;
	add.s64 	%rd712, %rd1659, %rd711;
	mov.b32 	%r803, 0;
	st.u32 	[%rd712+28], %r803;
	ld.global.u64 	%rd713, [fcb_table];
	add.s64 	%rd714, %rd713, %rd711;
	mov.b32 	%r804, 1;
	st.u32 	[%rd714+24], %r804;
	ld.global.u64 	%rd715, [fcb_table];
	add.s64 	%rd716, %rd715, %rd711;
	st.u32 	[%rd716+20], %r804;
	ld.global.u64 	%rd717, [fcb_table];
	add.s64 	%rd718, %rd717, %rd711;
	st.u32 	[%rd718+32], %r1739;
	ld.global.u64 	%rd719, [fcb_table];
	add.s64 	%rd720, %rd719, %rd711;
	mov.b16 	%rs123, 98;
	st.u8 	[%rd720], %rs123;
	mov.b16 	%rs124, 46;
	st.u8 	[%rd720+1], %rs124;
	mov.b16 	%rs125, 116;
	st.u8 	[%rd720+2], %rs125;
	mov.b16 	%rs126, 120;
	st.u8 	[%rd720+3], %rs126;
	st.u8 	[%rd720+4], %rs125;
	mov.b16 	%rs127, 0;
	st.u8 	[%rd720+5], %rs127;
	shr.u32 	%r805, %r1739, 3;
	and.b32  	%r806, %r1739, 7;
	ld.global.u64 	%rd721, [file_system];
	cvt.u64.u32 	%rd722, %r805;
	add.s64 	%rd723, %rd721, %rd722;
	ld.u8 	%rs128, [%rd723];
	mov.b16 	%rs129, 1;
	shl.b16 	%rs130, %rs129, %r806;
	or.b16  	%rs131, %rs128, %rs130;
	st.u8 	[%rd723], %rs131;
	ld.global.u64 	%rd724, [file_system];
	ld.u32 	%r807, [%rd724+4096];
	add.s32 	%r808, %r807, 1;
	st.u32 	[%rd724+4096], %r808;
	mul.wide.u32 	%rd725, %r807, 4;
	add.s64 	%rd726, %rd724, %rd725;
	st.u32 	[%rd726+4100], %r1734;
	ld.global.u64 	%rd727, [file_system];
	ld.u32 	%r809, [%rd727+4096];
	add.s32 	%r810, %r809, -1;
	mul.wide.u32 	%rd728, %r810, 4;
	add.s64 	%rd729, %rd727, %rd728;
	st.u32 	[%rd729+8196], %r1734;
	mov.u32 	%r1741, %r1734;
	bra.uni 	$L__BB0_188;
$L__BB0_186:
	add.s32 	%r122, %r122, 16;
	setp.eq.s32 	%p163, %r122, 1024;
	@%p163 bra 	$L__BB0_187;
	bra.uni 	$L__BB0_133;
$L__BB0_187:
	mov.u64 	%rd708, $str$1;
	cvta.global.u64 	%rd709, %rd708;
	{ // callseq 2, 0
	.param .b64 param0;
	st.param.b64 	[param0], %rd709;
	.param .b64 param1;
	st.param.b64 	[param1], 0;
	.param .b32 retval0;
	call.uni (retval0), 
	vprintf, 
	(
	param0, 
	param1
	);
	ld.param.b32 	%r776, [retval0];
	} // callseq 2
	mov.b32 	%r1741, -1;
$L__BB0_188:
	ld.global.u64 	%rd730, [fcb_table];
	mul.wide.u32 	%rd731, %r1741, 40;
	add.s64 	%rd732, %rd730, %rd731;
	add.s64 	%rd114, %rd732, 24;
	ld.u32 	%r812, [%rd732+24];
	setp.eq.s32 	%p173, %r812, 1;
	@%p173 bra 	$L__BB0_190;
	add.s64 	%rd733, %rd114, -24;
	add.u64 	%rd734, %SP, 0;
	add.u64 	%rd735, %SPL, 0;
	st.local.u64 	[%rd735], %rd733;
	mov.u64 	%rd736, $str$3;
	cvta.global.u64 	%rd737, %rd736;
	{ // callseq 3, 0
	.param .b64 param0;
	st.param.b64 	[param0], %rd737;
	.param .b64 param1;
	st.param.b64 	[param1], %rd734;
	.param .b32 retval0;
	call.uni (retval0), 
	vprintf, 
	(
	param0, 
	param1
	);
	ld.param.b32 	%r813, [retval0];
	} // callseq 3
	bra.uni 	$L__BB0_250;
$L__BB0_190:
	ld.param.u64 	%rd1625, [_Z8mykernelPhS__param_0];
	ld.u32 	%r143, [%rd114+4];
	ld.u32 	%r816, [%rd114+8];
	shl.b32 	%r817, %r816, 10;
	add.s32 	%r818, %r817, 36864;
	cvta.to.global.u64 	%rd739, %rd1625;
	ld.global.u8 	%rs132, [%rd739+32];
	cvt.u64.u32 	%rd740, %r818;
	add.s64 	%rd742, %rd414, %rd740;
	st.global.u8 	[%rd742], %rs132;
	ld.global.u8 	%rs133, [%rd739+33];
	st.global.u8 	[%rd742+1], %rs133;
	ld.global.u8 	%rs134, [%rd739+34];
	st.global.u8 	[%rd742+2], %rs134;
	ld.global.u8 	%rs135, [%rd739+35];
	st.global.u8 	[%rd742+3], %rs135;
	ld.global.u8 	%rs136, [%rd739+36];
	st.global.u8 	[%rd742+4], %rs136;
	ld.global.u8 	%rs137, [%rd739+37];
	st.global.u8 	[%rd742+5], %rs137;
	ld.global.u8 	%rs138, [%rd739+38];
	st.global.u8 	[%rd742+6], %rs138;
	ld.global.u8 	%rs139, [%rd739+39];
	st.global.u8 	[%rd742+7], %rs139;
	ld.global.u8 	%rs140, [%rd739+40];
	st.global.u8 	[%rd742+8], %rs140;
	ld.global.u8 	%rs141, [%rd739+41];
	st.global.u8 	[%rd742+9], %rs141;
	ld.global.u8 	%rs142, [%rd739+42];
	st.global.u8 	[%rd742+10], %rs142;
	ld.global.u8 	%rs143, [%rd739+43];
	st.global.u8 	[%rd742+11], %rs143;
	ld.global.u8 	%rs144, [%rd739+44];
	st.global.u8 	[%rd742+12], %rs144;
	ld.global.u8 	%rs145, [%rd739+45];
	st.global.u8 	[%rd742+13], %rs145;
	ld.global.u8 	%rs146, [%rd739+46];
	st.global.u8 	[%rd742+14], %rs146;
	ld.global.u8 	%rs147, [%rd739+47];
	st.global.u8 	[%rd742+15], %rs147;
	ld.global.u8 	%rs148, [%rd739+48];
	st.global.u8 	[%rd742+16], %rs148;
	ld.global.u8 	%rs149, [%rd739+49];
	st.global.u8 	[%rd742+17], %rs149;
	ld.global.u8 	%rs150, [%rd739+50];
	st.global.u8 	[%rd742+18], %rs150;
	ld.global.u8 	%rs151, [%rd739+51];
	st.global.u8 	[%rd742+19], %rs151;
	ld.global.u8 	%rs152, [%rd739+52];
	st.global.u8 	[%rd742+20], %rs152;
	ld.global.u8 	%rs153, [%rd739+53];
	st.global.u8 	[%rd742+21], %rs153;
	ld.global.u8 	%rs154, [%rd739+54];
	st.global.u8 	[%rd742+22], %rs154;
	ld.global.u8 	%rs155, [%rd739+55];
	st.global.u8 	[%rd742+23], %rs155;
	ld.global.u8 	%rs156, [%rd739+56];
	st.global.u8 	[%rd742+24], %rs156;
	ld.global.u8 	%rs157, [%rd739+57];
	st.global.u8 	[%rd742+25], %rs157;
	ld.global.u8 	%rs158, [%rd739+58];
	st.global.u8 	[%rd742+26], %rs158;
	ld.global.u8 	%rs159, [%rd739+59];
	st.global.u8 	[%rd742+27], %rs159;
	ld.global.u8 	%rs160, [%rd739+60];
	st.global.u8 	[%rd742+28], %rs160;
	ld.global.u8 	%rs161, [%rd739+61];
	st.global.u8 	[%rd742+29], %rs161;
	ld.global.u8 	%rs162, [%rd739+62];
	st.global.u8 	[%rd742+30], %rs162;
	ld.global.u8 	%rs163, [%rd739+63];
	st.global.u8 	[%rd742+31], %rs163;
	mov.b32 	%r819, 32;
	st.u32 	[%rd114+12], %r819;
	mov.b32 	%r1742, 0;
	mov.b64 	%rd1667, 0;
	ld.global.u64 	%rd1670, [fcb_table];
$L__BB0_191:
	add.s64 	%rd118, %rd1670, %rd1667;
	ld.u32 	%r820, [%rd118+20];
	setp.ne.s32 	%p174, %r820, 1;
	@%p174 bra 	$L__BB0_194;
	ld.u32 	%r145, [%rd118+28];
	setp.gt.u32 	%p175, %r145, %r143;
	@%p175 bra 	$L__BB0_194;
	add.s32 	%r821, %r145, 1;
	st.u32 	[%rd118+28], %r821;
	ld.global.u64 	%rd1670, [fcb_table];
$L__BB0_194:
	add.s64 	%rd121, %rd1670, %rd1667;
	ld.u32 	%r822, [%rd121+60];
	setp.ne.s32 	%p176, %r822, 1;
	@%p176 bra 	$L__BB0_197;
	ld.u32 	%r146, [%rd121+68];
	setp.gt.u32 	%p177, %r146, %r143;
	@%p177 bra 	$L__BB0_197;
	add.s32 	%r823, %r146, 1;
	st.u32 	[%rd121+68], %r823;
	ld.global.u64 	%rd1670, [fcb_table];
$L__BB0_197:
	add.s64 	%rd124, %rd1670, %rd1667;
	ld.u32 	%r824, [%rd124+100];
	setp.ne.s32 	%p178, %r824, 1;
	@%p178 bra 	$L__BB0_200;
	ld.u32 	%r147, [%rd124+108];
	setp.gt.u32 	%p179, %r147, %r143;
	@%p179 bra 	$L__BB0_200;
	add.s32 	%r825, %r147, 1;
	st.u32 	[%rd124+108], %r825;
	ld.global.u64 	%rd1670, [fcb_table];
$L__BB0_200:
	add.s64 	%rd127, %rd1670, %rd1667;
	ld.u32 	%r826, [%rd127+140];
	setp.ne.s32 	%p180, %r826, 1;
	@%p180 bra 	$L__BB0_203;
	ld.u32 	%r148, [%rd127+148];
	setp.gt.u32 	%p181, %r148, %r143;
	@%p181 bra 	$L__BB0_203;
	add.s32 	%r827, %r148, 1;
	st.u32 	[%rd127+148], %r827;
	ld.global.u64 	%rd1670, [fcb_table];
$L__BB0_203:
	add.s64 	%rd130, %rd1670, %rd1667;
	ld.u32 	%r828, [%rd130+180];
	setp.ne.s32 	%p182, %r828, 1;
	@%p182 bra 	$L__BB0_206;
	ld.u32 	%r149, [%rd130+188];
	setp.gt.u32 	%p183, %r149, %r143;
	@%p183 bra 	$L__BB0_206;
	add.s32 	%r829, %r149, 1;
	st.u32 	[%rd130+188], %r829;
	ld.global.u64 	%rd1670, [fcb_table];
$L__BB0_206:
	add.s64 	%rd133, %rd1670, %rd1667;
	ld.u32 	%r830, [%rd133+220];
	setp.ne.s32 	%p184, %r830, 1;
	@%p184 bra 	$L__BB0_209;
	ld.u32 	%r150, [%rd133+228];
	setp.gt.u32 	%p185, %r150, %r143;
	@%p185 bra 	$L__BB0_209;
	add.s32 	%r831, %r150, 1;
	st.u32 	[%rd133+228], %r831;
	ld.global.u64 	%rd1670, [fcb_table];
$L__BB0_209:
	add.s64 	%rd136, %rd1670, %rd1667;
	ld.u32 	%r832, [%rd136+260];
	setp.ne.s32 	%p186, %r832, 1;
	@%p186 bra 	$L__BB0_212;
	ld.u32 	%r151, [%rd136+268];
	setp.gt.u32 	%p187, %r151, %r143;
	@%p187 bra 	$L__BB0_212;
	add.s32 	%r833, %r151, 1;
	st.u32 	[%rd136+268], %r833;
	ld.global.u64 	%rd1670, [fcb_table];
$L__BB0_212:
	add.s64 	%rd139, %rd1670, %rd1667;
	ld.u32 	%r834, [%rd139+300];
	setp.ne.s32 	%p188, %r834, 1;
	@%p188 bra 	$L__BB0_215;
	ld.u32 	%r152, [%rd139+308];
	setp.gt.u32 	%p189, %r152, %r143;
	@%p189 bra 	$L__BB0_215;
	add.s32 	%r835, %r152, 1;
	st.u32 	[%rd139+308], %r835;
	ld.global.u64 	%rd1670, [fcb_table];
$L__BB0_215:
	add.s32 	%r1742, %r1742, 8;
	add.s64 	%rd1667, %rd1667, 320;
	setp.ne.s32 	%p190, %r1742, 1024;
	@%p190 bra 	$L__BB0_191;
	add.s64 	%rd745, %rd1670, %rd731;
	mov.b32 	%r836, 0;
	st.u32 	[%rd745+28], %r836;
	ld.global.u64 	%rd1680, [file_system];
	ld.u32 	%r837, [%rd1680+4096];
	setp.eq.s32 	%p191, %r837, 1;
	mov.b64 	%rd1681, 0;
	@%p191 bra 	$L__BB0_222;
	mov.b32 	%r1743, 0;
	ld.global.u64 	%rd1679, [fcb_table];
$L__BB0_218:
	mul.wide.u32 	%rd746, %r1743, 4;
	add.s64 	%rd147, %rd1680, %rd746;
	ld.u32 	%r839, [%rd147+4100];
	mul.wide.u32 	%rd747, %r839, 40;
	add.s64 	%rd748, %rd1679, %rd747;
	ld.u32 	%r840, [%rd748+28];
	setp.gt.u32 	%p192, %r840, %r143;
	@%p192 bra 	$L__BB0_220;
	ld.u32 	%r841, [%rd147+4104];
	st.u32 	[%rd147+4100], %r841;
	ld.global.u64 	%rd1680, [file_system];
	ld.global.u64 	%rd1679, [fcb_table];
$L__BB0_220:
	add.s32 	%r1743, %r1743, 1;
	ld.u32 	%r842, [%rd1680+4096];
	add.s32 	%r156, %r842, -1;
	setp.lt.u32 	%p193, %r1743, %r156;
	@%p193 bra 	$L__BB0_218;
	cvt.u64.u32 	%rd1681, %r156;
$L__BB0_222:
	shl.b64 	%rd749, %rd1681, 2;
	add.s64 	%rd750, %rd1680, %rd749;
	st.u32 	[%rd750+4100], %r1741;
	ld.global.u64 	%rd155, [file_system];
	ld.u32 	%r157, [%rd155+4096];
	setp.eq.s32 	%p194, %r157, 0;
	mov.b32 	%r1767, -1;
	mov.b32 	%r1766, 0;
	@%p194 bra 	$L__BB0_234;
	ld.global.u64 	%rd156, [fcb_table];
	setp.lt.u32 	%p195, %r157, 8;
	mov.b32 	%r1767, -1;
	mov.b32 	%r1756, 0;
	mov.u32 	%r1766, %r157;
	mov.u32 	%r1753, %r1756;
	@%p195 bra 	$L__BB0_226;
	add.s64 	%rd1683, %rd155, 8224;
	mov.b32 	%r1767, -1;
	mov.b32 	%r1744, 0;
	and.b32  	%r1756, %r157, -8;
	mov.u32 	%r1766, %r157;
	mov.u32 	%r1753, %r1744;
$L__BB0_225:
	.pragma "nounroll";
	ld.u32 	%r850, [%rd1683+-28];
	setp.eq.s32 	%p196, %r850, %r1741;
	selp.b32 	%r851, %r1744, %r1767, %p196;
	mul.wide.u32 	%rd751, %r850, 40;
	add.s64 	%rd752, %rd156, %rd751;
	ld.u32 	%r852, [%rd752+36];
	setp.lt.u32 	%p197, %r852, 33;
	setp.eq.s32 	%p198, %r1753, 0;
	and.pred  	%p199, %p197, %p198;
	selp.b32 	%r853, 1, %r1753, %p199;
	selp.b32 	%r855, %r1744, %r1766, %p199;
	ld.u32 	%r856, [%rd1683+-24];
	setp.eq.s32 	%p200, %r856, %r1741;
	add.s32 	%r857, %r1744, 1;
	selp.b32 	%r858, %r857, %r851, %p200;
	mul.wide.u32 	%rd753, %r856, 40;
	add.s64 	%rd754, %rd156, %rd753;
	ld.u32 	%r859, [%rd754+36];
	setp.lt.u32 	%p201, %r859, 33;
	setp.eq.s32 	%p202, %r853, 0;
	and.pred  	%p203, %p201, %p202;
	selp.b32 	%r860, 1, %r853, %p203;
	selp.b32 	%r862, %r857, %r855, %p203;
	ld.u32 	%r863, [%rd1683+-20];
	setp.eq.s32 	%p204, %r863, %r1741;
	add.s32 	%r864, %r1744, 2;
	selp.b32 	%r865, %r864, %r858, %p204;
	mul.wide.u32 	%rd755, %r863, 40;
	add.s64 	%rd756, %rd156, %rd755;
	ld.u32 	%r866, [%rd756+36];
	setp.lt.u32 	%p205, %r866, 33;
	setp.eq.s32 	%p206, %r860, 0;
	and.pred  	%p207, %p205, %p206;
	selp.b32 	%r867, 1, %r860, %p207;
	selp.b32 	%r869, %r864, %r862, %p207;
	ld.u32 	%r870, [%rd1683+-16];
	setp.eq.s32 	%p208, %r870, %r1741;
	add.s32 	%r871, %r1744, 3;
	selp.b32 	%r872, %r871, %r865, %p208;
	mul.wide.u32 	%rd757, %r870, 40;
	add.s64 	%rd758, %rd156, %rd757;
	ld.u32 	%r873, [%rd758+36];
	setp.lt.u32 	%p209, %r873, 33;
	setp.eq.s32 	%p210, %r867, 0;
	and.pred  	%p211, %p209, %p210;
	selp.b32 	%r874, 1, %r867, %p211;
	selp.b32 	%r876, %r871, %r869, %p211;
	ld.u32 	%r877, [%rd1683+-12];
	setp.eq.s32 	%p212, %r877, %r1741;
	add.s32 	%r878, %r1744, 4;
	selp.b32 	%r879, %r878, %r872, %p212;
	mul.wide.u32 	%rd759, %r877, 40;
	add.s64 	%rd760, %rd156, %rd759;
	ld.u32 	%r880, [%rd760+36];
	setp.lt.u32 	%p213, %r880, 33;
	setp.eq.s32 	%p214, %r874, 0;
	and.pred  	%p215, %p213, %p214;
	selp.b32 	%r881, 1, %r874, %p215;
	selp.b32 	%r883, %r878, %r876, %p215;
	ld.u32 	%r884, [%rd1683+-8];
	setp.eq.s32 	%p216, %r884, %r1741;
	add.s32 	%r885, %r1744, 5;
	selp.b32 	%r886, %r885, %r879, %p216;
	mul.wide.u32 	%rd761, %r884, 40;
	add.s64 	%rd762, %rd156, %rd761;
	ld.u32 	%r887, [%rd762+36];
	setp.lt.u32 	%p217, %r887, 33;
	setp.eq.s32 	%p218, %r881, 0;
	and.pred  	%p219, %p217, %p218;
	selp.b32 	%r888, 1, %r881, %p219;
	selp.b32 	%r890, %r885, %r883, %p219;
	ld.u32 	%r891, [%rd1683+-4];
	setp.eq.s32 	%p220, %r891, %r1741;
	add.s32 	%r892, %r1744, 6;
	selp.b32 	%r893, %r892, %r886, %p220;
	mul.wide.u32 	%rd763, %r891, 40;
	add.s64 	%rd764, %rd156, %rd763;
	ld.u32 	%r894, [%rd764+36];
	setp.lt.u32 	%p221, %r894, 33;
	setp.eq.s32 	%p222, %r888, 0;
	and.pred  	%p223, %p221, %p222;
	selp.b32 	%r895, 1, %r888, %p223;
	selp.b32 	%r897, %r892, %r890, %p223;
	ld.u32 	%r898, [%rd1683];
	setp.eq.s32 	%p224, %r898, %r1741;
	add.s32 	%r899, %r1744, 7;
	selp.b32 	%r1767, %r899, %r893, %p224;
	mul.wide.u32 	%rd765, %r898, 40;
	add.s64 	%rd766, %rd156, %rd765;
	ld.u32 	%r900, [%rd766+36];
	setp.lt.u32 	%p225, %r900, 33;
	setp.eq.s32 	%p226, %r895, 0;
	and.pred  	%p227, %p225, %p226;
	selp.b32 	%r1753, 1, %r895, %p227;
	selp.b32 	%r1766, %r899, %r897, %p227;
	add.s64 	%rd1683, %rd1683, 32;
	add.s32 	%r1744, %r1744, 8;
	setp.ne.s32 	%p228, %r1744, %r1756;
	@%p228 bra 	$L__BB0_225;
$L__BB0_226:
	and.b32  	%r901, %r157, 7;
	setp.eq.s32 	%p229, %r901, 0;
	@%p229 bra 	$L__BB0_234;
	setp.lt.u32 	%p230, %r901, 4;
	@%p230 bra 	$L__BB0_229;
	mul.wide.u32 	%rd767, %r1756, 4;
	add.s64 	%rd768, %rd155, %rd767;
	ld.u32 	%r904, [%rd768+8196];
	setp.eq.s32 	%p231, %r904, %r1741;
	selp.b32 	%r905, %r1756, %r1767, %p231;
	mul.wide.u32 	%rd769, %r904, 40;
	add.s64 	%rd770, %rd156, %rd769;
	ld.u32 	%r906, [%rd770+36];
	setp.lt.u32 	%p232, %r906, 33;
	setp.eq.s32 	%p233, %r1753, 0;
	and.pred  	%p234, %p232, %p233;
	selp.b32 	%r907, 1, %r1753, %p234;
	selp.b32 	%r909, %r1756, %r1766, %p234;
	add.s32 	%r910, %r1756, 1;
	ld.u32 	%r911, [%rd768+8200];
	setp.eq.s32 	%p235, %r911, %r1741;
	selp.b32 	%r912, %r910, %r905, %p235;
	mul.wide.u32 	%rd771, %r911, 40;
	add.s64 	%rd772, %rd156, %rd771;
	ld.u32 	%r913, [%rd772+36];
	setp.lt.u32 	%p236, %r913, 33;
	setp.eq.s32 	%p237, %r907, 0;
	and.pred  	%p238, %p236, %p237;
	selp.b32 	%r914, 1, %r907, %p238;
	selp.b32 	%r916, %r910, %r909, %p238;
	add.s32 	%r917, %r1756, 2;
	ld.u32 	%r918, [%rd768+8204];
	setp.eq.s32 	%p239, %r918, %r1741;
	selp.b32 	%r919, %r917, %r912, %p239;
	mul.wide.u32 	%rd773, %r918, 40;
	add.s64 	%rd774, %rd156, %rd773;
	ld.u32 	%r920, [%rd774+36];
	setp.lt.u32 	%p240, %r920, 33;
	setp.eq.s32 	%p241, %r914, 0;
	and.pred  	%p242, %p240, %p241;
	selp.b32 	%r921, 1, %r914, %p242;
	selp.b32 	%r923, %r917, %r916, %p242;
	add.s32 	%r924, %r1756, 3;
	ld.u32 	%r925, [%rd768+8208];
	setp.eq.s32 	%p243, %r925, %r1741;
	selp.b32 	%r1767, %r924, %r919, %p243;
	mul.wide.u32 	%rd775, %r925, 40;
	add.s64 	%rd776, %rd156, %rd775;
	ld.u32 	%r926, [%rd776+36];
	setp.lt.u32 	%p244, %r926, 33;
	setp.eq.s32 	%p245, %r921, 0;
	and.pred  	%p246, %p244, %p245;
	selp.b32 	%r1753, 1, %r921, %p246;
	selp.b32 	%r1766, %r924, %r923, %p246;
	add.s32 	%r1756, %r1756, 4;
$L__BB0_229:
	and.b32  	%r927, %r157, 3;
	setp.eq.s32 	%p247, %r927, 0;
	@%p247 bra 	$L__BB0_234;
	setp.eq.s32 	%p248, %r927, 1;
	@%p248 bra 	$L__BB0_232;
	mul.wide.u32 	%rd777, %r1756, 4;
	add.s64 	%rd778, %rd155, %rd777;
	ld.u32 	%r930, [%rd778+8196];
	setp.eq.s32 	%p249, %r930, %r1741;
	selp.b32 	%r931, %r1756, %r1767, %p249;
	mul.wide.u32 	%rd779, %r930, 40;
	add.s64 	%rd780, %rd156, %rd779;
	ld.u32 	%r932, [%rd780+36];
	setp.lt.u32 	%p250, %r932, 33;
	setp.eq.s32 	%p251, %r1753, 0;
	and.pred  	%p252, %p250, %p251;
	selp.b32 	%r933, 1, %r1753, %p252;
	selp.b32 	%r935, %r1756, %r1766, %p252;
	add.s32 	%r936, %r1756, 1;
	ld.u32 	%r937, [%rd778+8200];
	setp.eq.s32 	%p253, %r937, %r1741;
	selp.b32 	%r1767, %r936, %r931, %p253;
	mul.wide.u32 	%rd781, %r937, 40;
	add.s64 	%rd782, %rd156, %rd781;
	ld.u32 	%r938, [%rd782+36];
	setp.lt.u32 	%p254, %r938, 33;
	setp.eq.s32 	%p255, %r933, 0;
	and.pred  	%p256, %p254, %p255;
	selp.b32 	%r1753, 1, %r933, %p256;
	selp.b32 	%r1766, %r936, %r935, %p256;
	add.s32 	%r1756, %r1756, 2;
$L__BB0_232:
	and.b32  	%r939, %r157, 1;
	setp.eq.b32 	%p257, %r939, 1;
	not.pred 	%p258, %p257;
	@%p258 bra 	$L__BB0_234;
	mul.wide.u32 	%rd783, %r1756, 4;
	add.s64 	%rd784, %rd155, %rd783;
	ld.u32 	%r940, [%rd784+8196];
	setp.eq.s32 	%p259, %r940, %r1741;
	selp.b32 	%r1767, %r1756, %r1767, %p259;
	mul.wide.u32 	%rd785, %r940, 40;
	add.s64 	%rd786, %rd156, %rd785;
	ld.u32 	%r941, [%rd786+36];
	setp.lt.u32 	%p260, %r941, 33;
	setp.eq.s32 	%p261, %r1753, 0;
	selp.b32 	%r942, %r1756, %r1766, %p261;
	selp.b32 	%r1766, %r942, %r1766, %p260;
$L__BB0_234:
	setp.le.u32 	%p262, %r1766, %r1767;
	@%p262 bra 	$L__BB0_243;
	mul.wide.u32 	%rd804, %r1767, 4;
	add.s64 	%rd805, %rd155, %rd804;
	ld.u32 	%r197, [%rd805+8196];
	add.s32 	%r198, %r1766, -1;
	setp.ge.u32 	%p268, %r1767, %r198;
	@%p268 bra 	$L__BB0_242;
	not.b32 	%r950, %r1767;
	add.s32 	%r951, %r1766, %r950;
	and.b32  	%r199, %r951, 3;
	setp.eq.s32 	%p269, %r199, 0;
	mov.u32 	%r1770, %r1767;
	@%p269 bra 	$L__BB0_239;
	neg.s32 	%r1768, %r199;
	mov.u32 	%r1770, %r1767;
$L__BB0_238:
	.pragma "nounroll";
	mul.wide.s32 	%rd806, %r1770, 4;
	ld.global.u64 	%rd807, [file_system];
	add.s64 	%rd808, %rd806, %rd807;
	add.s32 	%r1770, %r1770, 1;
	ld.u32 	%r952, [%rd808+8200];
	st.u32 	[%rd808+8196], %r952;
	add.s32 	%r1768, %r1768, 1;
	setp.ne.s32 	%p270, %r1768, 0;
	@%p270 bra 	$L__BB0_238;
$L__BB0_239:
	sub.s32 	%r953, %r1766, %r1767;
	add.s32 	%r954, %r953, -2;
	setp.lt.u32 	%p271, %r954, 3;
	@%p271 bra 	$L__BB0_242;
	sub.s32 	%r1771, %r1770, %r1766;
$L__BB0_241:
	mul.wide.s32 	%rd809, %r1770, 4;
	add.s64 	%rd810, %rd809, 8212;
	ld.global.u64 	%rd811, [file_system];
	add.s64 	%rd812, %rd811, %rd810;
	ld.u32 	%r955, [%rd812+-12];
	st.u32 	[%rd812+-16], %r955;
	ld.global.u64 	%rd813, [file_system];
	add.s64 	%rd814, %rd813, %rd810;
	ld.u32 	%r956, [%rd814+-8];
	st.u32 	[%rd814+-12], %r956;
	ld.global.u64 	%rd815, [file_system];
	add.s64 	%rd816, %rd815, %rd810;
	ld.u32 	%r957, [%rd816+-4];
	st.u32 	[%rd816+-8], %r957;
	ld.global.u64 	%rd817, [file_system];
	add.s32 	%r1770, %r1770, 4;
	add.s64 	%rd818, %rd817, %rd810;
	ld.u32 	%r958, [%rd818];
	st.u32 	[%rd818+-4], %r958;
	add.s32 	%r1771, %r1771, 4;
	setp.ne.s32 	%p272, %r1771, -1;
	@%p272 bra 	$L__BB0_241;
$L__BB0_242:
	ld.global.u64 	%rd819, [file_system];
	mul.wide.u32 	%rd820, %r198, 4;
	add.s64 	%rd821, %rd819, %rd820;
	st.u32 	[%rd821+8196], %r197;
	bra.uni 	$L__BB0_250;
$L__BB0_243:
	setp.ge.u32 	%p263, %r1766, %r1767;
	@%p263 bra 	$L__BB0_250;
	mul.wide.u32 	%rd787, %r1767, 4;
	add.s64 	%rd788, %rd155, %rd787;
	ld.u32 	%r211, [%rd788+8196];
	sub.s32 	%r943, %r1767, %r1766;
	and.b32  	%r212, %r943, 3;
	setp.eq.s32 	%p264, %r212, 0;
	mov.u32 	%r1775, %r1767;
	@%p264 bra 	$L__BB0_247;
	neg.s32 	%r1773, %r212;
	mov.u32 	%r1775, %r1767;
$L__BB0_246:
	.pragma "nounroll";
	mul.wide.s32 	%rd789, %r1775, 4;
	ld.global.u64 	%rd790, [file_system];
	add.s64 	%rd791, %rd789, %rd790;
	add.s32 	%r1775, %r1775, -1;
	ld.u32 	%r944, [%rd791+8192];
	st.u32 	[%rd791+8196], %r944;
	add.s32 	%r1773, %r1773, 1;
	setp.ne.s32 	%p265, %r1773, 0;
	@%p265 bra 	$L__BB0_246;
$L__BB0_247:
	sub.s32 	%r945, %r1766, %r1767;
	setp.gt.u32 	%p266, %r945, -4;
	@%p266 bra 	$L__BB0_249;
$L__BB0_248:
	ld.global.u64 	%rd792, [file_system];
	mul.wide.s32 	%rd793, %r1775, 4;
	add.s64 	%rd794, %rd792, %rd793;
	ld.u32 	%r946, [%rd794+8192];
	st.u32 	[%rd794+8196], %r946;
	ld.global.u64 	%rd795, [file_system];
	add.s64 	%rd796, %rd795, %rd793;
	ld.u32 	%r947, [%rd796+8188];
	st.u32 	[%rd796+8192], %r947;
	ld.global.u64 	%rd797, [file_system];
	add.s64 	%rd798, %rd797, %rd793;
	ld.u32 	%r948, [%rd798+8184];
	st.u32 	[%rd798+8188], %r948;
	ld.global.u64 	%rd799, [file_system];
	add.s64 	%rd800, %rd799, %rd793;
	add.s32 	%r1775, %r1775, -4;
	ld.u32 	%r949, [%rd800+8180];
	st.u32 	[%rd800+8184], %r949;
	setp.gt.u32 	%p267, %r1775, %r1766;
	@%p267 bra 	$L__BB0_248;
$L__BB0_249:
	ld.global.u64 	%rd801, [file_system];
	mul.wide.u32 	%rd802, %r1766, 4;
	add.s64 	%rd803, %rd801, %rd802;
	st.u32 	[%rd803+8196], %r211;
$L__BB0_250:
	mov.b32 	%r1784, 0;
	mov.b32 	%r1777, -1;
	ld.global.u64 	%rd1686, [fcb_table];
$L__BB0_251:
	mul.wide.u32 	%rd822, %r1784, 40;
	add.s64 	%rd161, %rd1686, %rd822;
	mov.b32 	%r1779, 0;
$L__BB0_252:
	cvt.u64.u32 	%rd823, %r1779;
	add.s64 	%rd825, %rd584, %rd823;
	ld.global.nc.u8 	%rs164, [%rd825];
	cvt.u16.u8 	%rs7, %rs164;
	add.s64 	%rd826, %rd161, %rd823;
	ld.u8 	%rs165, [%rd826];
	setp.eq.s16 	%p273, %rs7, %rs165;
	@%p273 bra 	$L__BB0_273;
	ld.u32 	%r1780, [%rd161+20];
$L__BB0_254:
	setp.eq.s32 	%p278, %r1780, 0;
	selp.b32 	%r1777, %r1784, %r1777, %p278;
	add.s32 	%r1784, %r1784, 1;
	setp.ne.s32 	%p279, %r1784, 1024;
	@%p279 bra 	$L__BB0_251;
	mov.b32 	%r230, 0;
	ld.global.u64 	%rd162, [file_system];
$L__BB0_256:
	shr.u32 	%r963, %r230, 3;
	cvt.u64.u32 	%rd827, %r963;
	add.s64 	%rd163, %rd162, %rd827;
	ld.s8 	%rs8, [%rd163];
	and.b16  	%rs166, %rs8, 1;
	setp.eq.b16 	%p280, %rs166, 1;
	not.pred 	%p281, %p280;
	mov.u32 	%r1782, %r230;
	@%p281 bra 	$L__BB0_290;
	and.b16  	%rs167, %rs8, 2;
	setp.eq.s16 	%p282, %rs167, 0;
	@%p282 bra 	$L__BB0_289;
	and.b16  	%rs168, %rs8, 4;
	setp.eq.s16 	%p283, %rs168, 0;
	@%p283 bra 	$L__BB0_288;
	and.b16  	%rs169, %rs8, 8;
	setp.eq.s16 	%p284, %rs169, 0;
	@%p284 bra 	$L__BB0_287;
	and.b16  	%rs170, %rs8, 16;
	setp.eq.s16 	%p285, %rs170, 0;
	@%p285 bra 	$L__BB0_286;
	and.b16  	%rs171, %rs8, 32;
	setp.eq.s16 	%p286, %rs171, 0;
	@%p286 bra 	$L__BB0_285;
	and.b16  	%rs172, %rs8, 64;
	setp.eq.s16 	%p287, %rs172, 0;
	@%p287 bra 	$L__BB0_284;
	setp.gt.s16 	%p288, %rs8, -1;
	@%p288 bra 	$L__BB0_283;
	add.s32 	%r1782, %r230, 8;
	ld.s8 	%rs9, [%rd163+1];
	and.b16  	%rs173, %rs9, 1;
	setp.eq.b16 	%p289, %rs173, 1;
	not.pred 	%p290, %p289;
	@%p290 bra 	$L__BB0_290;
	and.b16  	%rs174, %rs9, 2;
	setp.eq.s16 	%p291, %rs174, 0;
	@%p291 bra 	$L__BB0_282;
	and.b16  	%rs175, %rs9, 4;
	setp.eq.s16 	%p292, %rs175, 0;
	@%p292 bra 	$L__BB0_281;
	and.b16  	%rs176, %rs9, 8;
	setp.eq.s16 	%p293, %rs176, 0;
	@%p293 bra 	$L__BB0_280;
	and.b16  	%rs177, %rs9, 16;
	setp.eq.s16 	%p294, %rs177, 0;
	@%p294 bra 	$L__BB0_279;
	and.b16  	%rs178, %rs9, 32;
	setp.eq.s16 	%p295, %rs178, 0;
	@%p295 bra 	$L__BB0_278;
	and.b16  	%rs179, %rs9, 64;
	setp.eq.s16 	%p296, %rs179, 0;
	@%p296 bra 	$L__BB0_277;
	setp.gt.s16 	%p297, %rs9, -1;
	@%p297 bra 	$L__BB0_272;
	bra.uni 	$L__BB0_309;
$L__BB0_272:
	add.s32 	%r1782, %r230, 15;
	bra.uni 	$L__BB0_290;
$L__BB0_273:
	setp.eq.s16 	%p274, %rs7, 0;
	setp.gt.u32 	%p275, %r1779, 18;
	or.pred  	%p276, %p274, %p275;
	@%p276 bra 	$L__BB0_275;
	add.s32 	%r1779, %r1779, 1;
	bra.uni 	$L__BB0_252;
$L__BB0_275:
	ld.u32 	%r1780, [%rd161+20];
	setp.ne.s32 	%p277, %r1780, 1;
	@%p277 bra 	$L__BB0_254;
	mov.b32 	%r1000, 1;
	st.u32 	[%rd161+24], %r1000;
	bra.uni 	$L__BB0_311;
$L__BB0_277:
	add.s32 	%r1782, %r230, 14;
	bra.uni 	$L__BB0_290;
$L__BB0_278:
	add.s32 	%r1782, %r230, 13;
	bra.uni 	$L__BB0_290;
$L__BB0_279:
	add.s32 	%r1782, %r230, 12;
	bra.uni 	$L__BB0_290;
$L__BB0_280:
	add.s32 	%r1782, %r230, 11;
	bra.uni 	$L__BB0_290;
$L__BB0_281:
	add.s32 	%r1782, %r230, 10;
	bra.uni 	$L__BB0_290;
$L__BB0_282:
	add.s32 	%r1782, %r230, 9;
	bra.uni 	$L__BB0_290;
$L__BB0_283:
	add.s32 	%r1782, %r230, 7;
	bra.uni 	$L__BB0_290;
$L__BB0_284:
	add.s32 	%r1782, %r230, 6;
	bra.uni 	$L__BB0_290;
$L__BB0_285:
	add.s32 	%r1782, %r230, 5;
	bra.uni 	$L__BB0_290;
$L__BB0_286:
	add.s32 	%r1782, %r230, 4;
	bra.uni 	$L__BB0_290;
$L__BB0_287:
	add.s32 	%r1782, %r230, 3;
	bra.uni 	$L__BB0_290;
$L__BB0_288:
	add.s32 	%r1782, %r230, 2;
	bra.uni 	$L__BB0_290;
$L__BB0_289:
	add.s32 	%r1782, %r230, 1;
$L__BB0_290:
	mov.b32 	%r1783, 0;
	mov.b64 	%rd1684, 0;
$L__BB0_291:
	add.s64 	%rd166, %rd1686, %rd1684;
	ld.u32 	%r968, [%rd166+20];
	setp.ne.s32 	%p299, %r968, 1;
	@%p299 bra 	$L__BB0_293;
	ld.u32 	%r969, [%rd166+28];
	add.s32 	%r970, %r969, 1;
	st.u32 	[%rd166+28], %r970;
	ld.global.u64 	%rd1686, [fcb_table];
$L__BB0_293:
	add.s64 	%rd169, %rd1686, %rd1684;
	ld.u32 	%r971, [%rd169+60];
	setp.ne.s32 	%p300, %r971, 1;
	@%p300 bra 	$L__BB0_295;
	ld.u32 	%r972, [%rd169+68];
	add.s32 	%r973, %r972, 1;
	st.u32 	[%rd169+68], %r973;
	ld.global.u64 	%rd1686, [fcb_table];
$L__BB0_295:
	add.s64 	%rd172, %rd1686, %rd1684;
	ld.u32 	%r974, [%rd172+100];
	setp.ne.s32 	%p301, %r974, 1;
	@%p301 bra 	$L__BB0_297;
	ld.u32 	%r975, [%rd172+108];
	add.s32 	%r976, %r975, 1;
	st.u32 	[%rd172+108], %r976;
	ld.global.u64 	%rd1686, [fcb_table];
$L__BB0_297:
	add.s64 	%rd175, %rd1686, %rd1684;
	ld.u32 	%r977, [%rd175+140];
	setp.ne.s32 	%p302, %r977, 1;
	@%p302 bra 	$L__BB0_299;
	ld.u32 	%r978, [%rd175+148];
	add.s32 	%r979, %r978, 1;
	st.u32 	[%rd175+148], %r979;
	ld.global.u64 	%rd1686, [fcb_table];
$L__BB0_299:
	add.s64 	%rd178, %rd1686, %rd1684;
	ld.u32 	%r980, [%rd178+180];
	setp.ne.s32 	%p303, %r980, 1;
	@%p303 bra 	$L__BB0_301;
	ld.u32 	%r981, [%rd178+188];
	add.s32 	%r982, %r981, 1;
	st.u32 	[%rd178+188], %r982;
	ld.global.u64 	%rd1686, [fcb_table];
$L__BB0_301:
	add.s64 	%rd181, %rd1686, %rd1684;
	ld.u32 	%r983, [%rd181+220];
	setp.ne.s32 	%p304, %r983, 1;
	@%p304 bra 	$L__BB0_303;
	ld.u32 	%r984, [%rd181+228];
	add.s32 	%r985, %r984, 1;
	st.u32 	[%rd181+228], %r985;
	ld.global.u64 	%rd1686, [fcb_table];
$L__BB0_303:
	add.s64 	%rd184, %rd1686, %rd1684;
	ld.u32 	%r986, [%rd184+260];
	setp.ne.s32 	%p305, %r986, 1;
	@%p305 bra 	$L__BB0_305;
	ld.u32 	%r987, [%rd184+268];
	add.s32 	%r988, %r987, 1;
	st.u32 	[%rd184+268], %r988;
	ld.global.u64 	%rd1686, [fcb_table];
$L__BB0_305:
	add.s64 	%rd187, %rd1686, %rd1684;
	ld.u32 	%r989, [%rd187+300];
	setp.ne.s32 	%p306, %r989, 1;
	@%p306 bra 	$L__BB0_307;
	ld.u32 	%r990, [%rd187+308];
	add.s32 	%r991, %r990, 1;
	st.u32 	[%rd187+308], %r991;
	ld.global.u64 	%rd1686, [fcb_table];
$L__BB0_307:
	add.s32 	%r1783, %r1783, 8;
	add.s64 	%rd1684, %rd1684, 320;
	setp.ne.s32 	%p307, %r1783, 1024;
	@%p307 bra 	$L__BB0_291;
	mul.wide.u32 	%rd831, %r1777, 40;
	add.s64 	%rd832, %rd1686, %rd831;
	mov.b32 	%r992, 0;
	st.u32 	[%rd832+28], %r992;
	ld.global.u64 	%rd833, [fcb_table];
	add.s64 	%rd834, %rd833, %rd831;
	mov.b32 	%r993, 1;
	st.u32 	[%rd834+24], %r993;
	ld.global.u64 	%rd835, [fcb_table];
	add.s64 	%rd836, %rd835, %rd831;
	st.u32 	[%rd836+20], %r993;
	ld.global.u64 	%rd837, [fcb_table];
	add.s64 	%rd838, %rd837, %rd831;
	st.u32 	[%rd838+32], %r1782;
	ld.global.u64 	%rd839, [fcb_table];
	add.s64 	%rd840, %rd839, %rd831;
	mov.b16 	%rs180, 116;
	st.u8 	[%rd840], %rs180;
	mov.b16 	%rs181, 46;
	st.u8 	[%rd840+1], %rs181;
	st.u8 	[%rd840+2], %rs180;
	mov.b16 	%rs182, 120;
	st.u8 	[%rd840+3], %rs182;
	st.u8 	[%rd840+4], %rs180;
	mov.b16 	%rs183, 0;
	st.u8 	[%rd840+5], %rs183;
	shr.u32 	%r994, %r1782, 3;
	and.b32  	%r995, %r1782, 7;
	ld.global.u64 	%rd841, [file_system];
	cvt.u64.u32 	%rd842, %r994;
	add.s64 	%rd843, %rd841, %rd842;
	ld.u8 	%rs184, [%rd843];
	mov.b16 	%rs185, 1;
	shl.b16 	%rs186, %rs185, %r995;
	or.b16  	%rs187, %rs184, %rs186;
	st.u8 	[%rd843], %rs187;
	ld.global.u64 	%rd844, [file_system];
	ld.u32 	%r996, [%rd844+4096];
	add.s32 	%r997, %r996, 1;
	st.u32 	[%rd844+4096], %r997;
	mul.wide.u32 	%rd845, %r996, 4;
	add.s64 	%rd846, %rd844, %rd845;
	st.u32 	[%rd846+4100], %r1777;
	ld.global.u64 	%rd847, [file_system];
	ld.u32 	%r998, [%rd847+4096];
	add.s32 	%r999, %r998, -1;
	mul.wide.u32 	%rd848, %r999, 4;
	add.s64 	%rd849, %rd847, %rd848;
	st.u32 	[%rd849+8196], %r1777;
	mov.u32 	%r1784, %r1777;
	bra.uni 	$L__BB0_311;
$L__BB0_309:
	add.s32 	%r230, %r230, 16;
	setp.eq.s32 	%p298, %r230, 1024;
	@%p298 bra 	$L__BB0_310;
	bra.uni 	$L__BB0_256;
$L__BB0_310:
	mov.u64 	%rd828, $str$1;
	cvta.global.u64 	%rd829, %rd828;
	{ // callseq 4, 0
	.param .b64 param0;
	st.param.b64 	[param0], %rd829;
	.param .b64 param1;
	st.param.b64 	[param1], 0;
	.param .b32 retval0;
	call.uni (retval0), 
	vprintf, 
	(
	param0, 
	param1
	);
	ld.param.b32 	%r965, [retval0];
	} // callseq 4
	mov.b32 	%r1784, -1;
$L__BB0_311:
	ld.global.u64 	%rd850, [fcb_table];
	mul.wide.u32 	%rd851, %r1784, 40;
	add.s64 	%rd852, %rd850, %rd851;
	add.s64 	%rd191, %rd852, 24;
	ld.u32 	%r1001, [%rd852+24];
	setp.eq.s32 	%p308, %r1001, 1;
	@%p308 bra 	$L__BB0_313;
	add.s64 	%rd853, %rd191, -24;
	add.u64 	%rd854, %SP, 0;
	add.u64 	%rd855, %SPL, 0;
	st.local.u64 	[%rd855], %rd853;
	mov.u64 	%rd856, $str$3;
	cvta.global.u64 	%rd857, %rd856;
	{ // callseq 5, 0
	.param .b64 param0;
	st.param.b64 	[param0], %rd857;
	.param .b64 param1;
	st.param.b64 	[param1], %rd854;
	.param .b32 retval0;
	call.uni (retval0), 
	vprintf, 
	(
	param0, 
	param1
	);
	ld.param.b32 	%r1002, [retval0];
	} // callseq 5
	bra.uni 	$L__BB0_373;
$L__BB0_313:
	ld.param.u64 	%rd1626, [_Z8mykernelPhS__param_0];
	ld.u32 	%r251, [%rd191+4];
	ld.u32 	%r1005, [%rd191+8];
	shl.b32 	%r1006, %r1005, 10;
	add.s32 	%r1007, %r1006, 36864;
	cvta.to.global.u64 	%rd859, %rd1626;
	ld.global.u8 	%rs188, [%rd859+32];
	cvt.u64.u32 	%rd860, %r1007;
	add.s64 	%rd862, %rd414, %rd860;
	st.global.u8 	[%rd862], %rs188;
	ld.global.u8 	%rs189, [%rd859+33];
	st.global.u8 	[%rd862+1], %rs189;
	ld.global.u8 	%rs190, [%rd859+34];
	st.global.u8 	[%rd862+2], %rs190;
	ld.global.u8 	%rs191, [%rd859+35];
	st.global.u8 	[%rd862+3], %rs191;
	ld.global.u8 	%rs192, [%rd859+36];
	st.global.u8 	[%rd862+4], %rs192;
	ld.global.u8 	%rs193, [%rd859+37];
	st.global.u8 	[%rd862+5], %rs193;
	ld.global.u8 	%rs194, [%rd859+38];
	st.global.u8 	[%rd862+6], %rs194;
	ld.global.u8 	%rs195, [%rd859+39];
	st.global.u8 	[%rd862+7], %rs195;
	ld.global.u8 	%rs196, [%rd859+40];
	st.global.u8 	[%rd862+8], %rs196;
	ld.global.u8 	%rs197, [%rd859+41];
	st.global.u8 	[%rd862+9], %rs197;
	ld.global.u8 	%rs198, [%rd859+42];
	st.global.u8 	[%rd862+10], %rs198;
	ld.global.u8 	%rs199, [%rd859+43];
	st.global.u8 	[%rd862+11], %rs199;
	ld.global.u8 	%rs200, [%rd859+44];
	st.global.u8 	[%rd862+12], %rs200;
	ld.global.u8 	%rs201, [%rd859+45];
	st.global.u8 	[%rd862+13], %rs201;
	ld.global.u8 	%rs202, [%rd859+46];
	st.global.u8 	[%rd862+14], %rs202;
	ld.global.u8 	%rs203, [%rd859+47];
	st.global.u8 	[%rd862+15], %rs203;
	ld.global.u8 	%rs204, [%rd859+48];
	st.global.u8 	[%rd862+16], %rs204;
	ld.global.u8 	%rs205, [%rd859+49];
	st.global.u8 	[%rd862+17], %rs205;
	ld.global.u8 	%rs206, [%rd859+50];
	st.global.u8 	[%rd862+18], %rs206;
	ld.global.u8 	%rs207, [%rd859+51];
	st.global.u8 	[%rd862+19], %rs207;
	ld.global.u8 	%rs208, [%rd859+52];
	st.global.u8 	[%rd862+20], %rs208;
	ld.global.u8 	%rs209, [%rd859+53];
	st.global.u8 	[%rd862+21], %rs209;
	ld.global.u8 	%rs210, [%rd859+54];
	st.global.u8 	[%rd862+22], %rs210;
	ld.global.u8 	%rs211, [%rd859+55];
	st.global.u8 	[%rd862+23], %rs211;
	ld.global.u8 	%rs212, [%rd859+56];
	st.global.u8 	[%rd862+24], %rs212;
	ld.global.u8 	%rs213, [%rd859+57];
	st.global.u8 	[%rd862+25], %rs213;
	ld.global.u8 	%rs214, [%rd859+58];
	st.global.u8 	[%rd862+26], %rs214;
	ld.global.u8 	%rs215, [%rd859+59];
	st.global.u8 	[%rd862+27], %rs215;
	ld.global.u8 	%rs216, [%rd859+60];
	st.global.u8 	[%rd862+28], %rs216;
	ld.global.u8 	%rs217, [%rd859+61];
	st.global.u8 	[%rd862+29], %rs217;
	ld.global.u8 	%rs218, [%rd859+62];
	st.global.u8 	[%rd862+30], %rs218;
	ld.global.u8 	%rs219, [%rd859+63];
	st.global.u8 	[%rd862+31], %rs219;
	mov.b32 	%r1008, 32;
	st.u32 	[%rd191+12], %r1008;
	mov.b32 	%r1785, 0;
	mov.b64 	%rd1694, 0;
	ld.global.u64 	%rd1697, [fcb_table];
$L__BB0_314:
	add.s64 	%rd195, %rd1697, %rd1694;
	ld.u32 	%r1009, [%rd195+20];
	setp.ne.s32 	%p309, %r1009, 1;
	@%p309 bra 	$L__BB0_317;
	ld.u32 	%r253, [%rd195+28];
	setp.gt.u32 	%p310, %r253, %r251;
	@%p310 bra 	$L__BB0_317;
	add.s32 	%r1010, %r253, 1;
	st.u32 	[%rd195+28], %r1010;
	ld.global.u64 	%rd1697, [fcb_table];
$L__BB0_317:
	add.s64 	%rd198, %rd1697, %rd1694;
	ld.u32 	%r1011, [%rd198+60];
	setp.ne.s32 	%p311, %r1011, 1;
	@%p311 bra 	$L__BB0_320;
	ld.u32 	%r254, [%rd198+68];
	setp.gt.u32 	%p312, %r254, %r251;
	@%p312 bra 	$L__BB0_320;
	add.s32 	%r1012, %r254, 1;
	st.u32 	[%rd198+68], %r1012;
	ld.global.u64 	%rd1697, [fcb_table];
$L__BB0_320:
	add.s64 	%rd201, %rd1697, %rd1694;
	ld.u32 	%r1013, [%rd201+100];
	setp.ne.s32 	%p313, %r1013, 1;
	@%p313 bra 	$L__BB0_323;
	ld.u32 	%r255, [%rd201+108];
	setp.gt.u32 	%p314, %r255, %r251;
	@%p314 bra 	$L__BB0_323;
	add.s32 	%r1014, %r255, 1;
	st.u32 	[%rd201+108], %r1014;
	ld.global.u64 	%rd1697, [fcb_table];
$L__BB0_323:
	add.s64 	%rd204, %rd1697, %rd1694;
	ld.u32 	%r1015, [%rd204+140];
	setp.ne.s32 	%p315, %r1015, 1;
	@%p315 bra 	$L__BB0_326;
	ld.u32 	%r256, [%rd204+148];
	setp.gt.u32 	%p316, %r256, %r251;
	@%p316 bra 	$L__BB0_326;
	add.s32 	%r1016, %r256, 1;
	st.u32 	[%rd204+148], %r1016;
	ld.global.u64 	%rd1697, [fcb_table];
$L__BB0_326:
	add.s64 	%rd207, %rd1697, %rd1694;
	ld.u32 	%r1017, [%rd207+180];
	setp.ne.s32 	%p317, %r1017, 1;
	@%p317 bra 	$L__BB0_329;
	ld.u32 	%r257, [%rd207+188];
	setp.gt.u32 	%p318, %r257, %r251;
	@%p318 bra 	$L__BB0_329;
	add.s32 	%r1018, %r257, 1;
	st.u32 	[%rd207+188], %r1018;
	ld.global.u64 	%rd1697, [fcb_table];
$L__BB0_329:
	add.s64 	%rd210, %rd1697, %rd1694;
	ld.u32 	%r1019, [%rd210+220];
	setp.ne.s32 	%p319, %r1019, 1;
	@%p319 bra 	$L__BB0_332;
	ld.u32 	%r258, [%rd210+228];
	setp.gt.u32 	%p320, %r258, %r251;
	@%p320 bra 	$L__BB0_332;
	add.s32 	%r1020, %r258, 1;
	st.u32 	[%rd210+228], %r1020;
	ld.global.u64 	%rd1697, [fcb_table];
$L__BB0_332:
	add.s64 	%rd213, %rd1697, %rd1694;
	ld.u32 	%r1021, [%rd213+260];
	setp.ne.s32 	%p321, %r1021, 1;
	@%p321 bra 	$L__BB0_335;
	ld.u32 	%r259, [%rd213+268];
	setp.gt.u32 	%p322, %r259, %r251;
	@%p322 bra 	$L__BB0_335;
	add.s32 	%r1022, %r259, 1;
	st.u32 	[%rd213+268], %r1022;
	ld.global.u64 	%rd1697, [fcb_table];
$L__BB0_335:
	add.s64 	%rd216, %rd1697, %rd1694;
	ld.u32 	%r1023, [%rd216+300];
	setp.ne.s32 	%p323, %r1023, 1;
	@%p323 bra 	$L__BB0_338;
	ld.u32 	%r260, [%rd216+308];
	setp.gt.u32 	%p324, %r260, %r251;
	@%p324 bra 	$L__BB0_338;
	add.s32 	%r1024, %r260, 1;
	st.u32 	[%rd216+308], %r1024;
	ld.global.u64 	%rd1697, [fcb_table];
$L__BB0_338:
	add.s32 	%r1785, %r1785, 8;
	add.s64 	%rd1694, %rd1694, 320;
	setp.ne.s32 	%p325, %r1785, 1024;
	@%p325 bra 	$L__BB0_314;
	add.s64 	%rd865, %rd1697, %rd851;
	mov.b32 	%r1025, 0;
	st.u32 	[%rd865+28], %r1025;
	ld.global.u64 	%rd1707, [file_system];
	ld.u32 	%r1026, [%rd1707+4096];
	setp.eq.s32 	%p326, %r1026, 1;
	mov.b64 	%rd1708, 0;
	@%p326 bra 	$L__BB0_345;
	mov.b32 	%r1786, 0;
	ld.global.u64 	%rd1706, [fcb_table];
$L__BB0_341:
	mul.wide.u32 	%rd866, %r1786, 4;
	add.s64 	%rd224, %rd1707, %rd866;
	ld.u32 	%r1028, [%rd224+4100];
	mul.wide.u32 	%rd867, %r1028, 40;
	add.s64 	%rd868, %rd1706, %rd867;
	ld.u32 	%r1029, [%rd868+28];
	setp.gt.u32 	%p327, %r1029, %r251;
	@%p327 bra 	$L__BB0_343;
	ld.u32 	%r1030, [%rd224+4104];
	st.u32 	[%rd224+4100], %r1030;
	ld.global.u64 	%rd1707, [file_system];
	ld.global.u64 	%rd1706, [fcb_table];
$L__BB0_343:
	add.s32 	%r1786, %r1786, 1;
	ld.u32 	%r1031, [%rd1707+4096];
	add.s32 	%r264, %r1031, -1;
	setp.lt.u32 	%p328, %r1786, %r264;
	@%p328 bra 	$L__BB0_341;
	cvt.u64.u32 	%rd1708, %r264;
$L__BB0_345:
	shl.b64 	%rd869, %rd1708, 2;
	add.s64 	%rd870, %rd1707, %rd869;
	st.u32 	[%rd870+4100], %r1784;
	ld.global.u64 	%rd232, [file_system];
	ld.u32 	%r265, [%rd232+4096];
	setp.eq.s32 	%p329, %r265, 0;
	mov.b32 	%r1810, -1;
	mov.b32 	%r1809, 0;
	@%p329 bra 	$L__BB0_357;
	ld.global.u64 	%rd233, [fcb_table];
	setp.lt.u32 	%p330, %r265, 8;
	mov.b32 	%r1810, -1;
	mov.b32 	%r1799, 0;
	mov.u32 	%r1809, %r265;
	mov.u32 	%r1796, %r1799;
	@%p330 bra 	$L__BB0_349;
	add.s64 	%rd1710, %rd232, 8224;
	mov.b32 	%r1810, -1;
	mov.b32 	%r1787, 0;
	and.b32  	%r1799, %r265, -8;
	mov.u32 	%r1809, %r265;
	mov.u32 	%r1796, %r1787;
$L__BB0_348:
	.pragma "nounroll";
	ld.u32 	%r1039, [%rd1710+-28];
	setp.eq.s32 	%p331, %r1039, %r1784;
	selp.b32 	%r1040, %r1787, %r1810, %p331;
	mul.wide.u32 	%rd871, %r1039, 40;
	add.s64 	%rd872, %rd233, %rd871;
	ld.u32 	%r1041, [%rd872+36];
	setp.lt.u32 	%p332, %r1041, 33;
	setp.eq.s32 	%p333, %r1796, 0;
	and.pred  	%p334, %p332, %p333;
	selp.b32 	%r1042, 1, %r1796, %p334;
	selp.b32 	%r1044, %r1787, %r1809, %p334;
	ld.u32 	%r1045, [%rd1710+-24];
	setp.eq.s32 	%p335, %r1045, %r1784;
	add.s32 	%r1046, %r1787, 1;
	selp.b32 	%r1047, %r1046, %r1040, %p335;
	mul.wide.u32 	%rd873, %r1045, 40;
	add.s64 	%rd874, %rd233, %rd873;
	ld.u32 	%r1048, [%rd874+36];
	setp.lt.u32 	%p336, %r1048, 33;
	setp.eq.s32 	%p337, %r1042, 0;
	and.pred  	%p338, %p336, %p337;
	selp.b32 	%r1049, 1, %r1042, %p338;
	selp.b32 	%r1051, %r1046, %r1044, %p338;
	ld.u32 	%r1052, [%rd1710+-20];
	setp.eq.s32 	%p339, %r1052, %r1784;
	add.s32 	%r1053, %r1787, 2;
	selp.b32 	%r1054, %r1053, %r1047, %p339;
	mul.wide.u32 	%rd875, %r1052, 40;
	add.s64 	%rd876, %rd233, %rd875;
	ld.u32 	%r1055, [%rd876+36];
	setp.lt.u32 	%p340, %r1055, 33;
	setp.eq.s32 	%p341, %r1049, 0;
	and.pred  	%p342, %p340, %p341;
	selp.b32 	%r1056, 1, %r1049, %p342;
	selp.b32 	%r1058, %r1053, %r1051, %p342;
	ld.u32 	%r1059, [%rd1710+-16];
	setp.eq.s32 	%p343, %r1059, %r1784;
	add.s32 	%r1060, %r1787, 3;
	selp.b32 	%r1061, %r1060, %r1054, %p343;
	mul.wide.u32 	%rd877, %r1059, 40;
	add.s64 	%rd878, %rd233, %rd877;
	ld.u32 	%r1062, [%rd878+36];
	setp.lt.u32 	%p344, %r1062, 33;
	setp.eq.s32 	%p345, %r1056, 0;
	and.pred  	%p346, %p344, %p345;
	selp.b32 	%r1063, 1, %r1056, %p346;
	selp.b32 	%r1065, %r1060, %r1058, %p346;
	ld.u32 	%r1066, [%rd1710+-12];
	setp.eq.s32 	%p347, %r1066, %r1784;
	add.s32 	%r1067, %r1787, 4;
	selp.b32 	%r1068, %r1067, %r1061, %p347;
	mul.wide.u32 	%rd879, %r1066, 40;
	add.s64 	%rd880, %rd233, %rd879;
	ld.u32 	%r1069, [%rd880+36];
	setp.lt.u32 	%p348, %r1069, 33;
	setp.eq.s32 	%p349, %r1063, 0;
	and.pred  	%p350, %p348, %p349;
	selp.b32 	%r1070, 1, %r1063, %p350;
	selp.b32 	%r1072, %r1067, %r1065, %p350;
	ld.u32 	%r1073, [%rd1710+-8];
	setp.eq.s32 	%p351, %r1073, %r1784;
	add.s32 	%r1074, %r1787, 5;
	selp.b32 	%r1075, %r1074, %r1068, %p351;
	mul.wide.u32 	%rd881, %r1073, 40;
	add.s64 	%rd882, %rd233, %rd881;
	ld.u32 	%r1076, [%rd882+36];
	setp.lt.u32 	%p352, %r1076, 33;
	setp.eq.s32 	%p353, %r1070, 0;
	and.pred  	%p354, %p352, %p353;
	selp.b32 	%r1077, 1, %r1070, %p354;
	selp.b32 	%r1079, %r1074, %r1072, %p354;
	ld.u32 	%r1080, [%rd1710+-4];
	setp.eq.s32 	%p355, %r1080, %r1784;
	add.s32 	%r1081, %r1787, 6;
	selp.b32 	%r1082, %r1081, %r1075, %p355;
	mul.wide.u32 	%rd883, %r1080, 40;
	add.s64 	%rd884, %rd233, %rd883;
	ld.u32 	%r1083, [%rd884+36];
	setp.lt.u32 	%p356, %r1083, 33;
	setp.eq.s32 	%p357, %r1077, 0;
	and.pred  	%p358, %p356, %p357;
	selp.b32 	%r1084, 1, %r1077, %p358;
	selp.b32 	%r1086, %r1081, %r1079, %p358;
	ld.u32 	%r1087, [%rd1710];
	setp.eq.s32 	%p359, %r1087, %r1784;
	add.s32 	%r1088, %r1787, 7;
	selp.b32 	%r1810, %r1088, %r1082, %p359;
	mul.wide.u32 	%rd885, %r1087, 40;
	add.s64 	%rd886, %rd233, %rd885;
	ld.u32 	%r1089, [%rd886+36];
	setp.lt.u32 	%p360, %r1089, 33;
	setp.eq.s32 	%p361, %r1084, 0;
	and.pred  	%p362, %p360, %p361;
	selp.b32 	%r1796, 1, %r1084, %p362;
	selp.b32 	%r1809, %r1088, %r1086, %p362;
	add.s64 	%rd1710, %rd1710, 32;
	add.s32 	%r1787, %r1787, 8;
	setp.ne.s32 	%p363, %r1787, %r1799;
	@%p363 bra 	$L__BB0_348;
$L__BB0_349:
	and.b32  	%r281, %r265, 7;
	setp.eq.s32 	%p364, %r281, 0;
	@%p364 bra 	$L__BB0_357;
	setp.lt.u32 	%p365, %r281, 4;
	@%p365 bra 	$L__BB0_352;
	mul.wide.u32 	%rd887, %r1799, 4;
	add.s64 	%rd888, %rd232, %rd887;
	ld.u32 	%r1091, [%rd888+8196];
	setp.eq.s32 	%p366, %r1091, %r1784;
	selp.b32 	%r1092, %r1799, %r1810, %p366;
	mul.wide.u32 	%rd889, %r1091, 40;
	add.s64 	%rd890, %rd233, %rd889;
	ld.u32 	%r1093, [%rd890+36];
	setp.lt.u32 	%p367, %r1093, 33;
	setp.eq.s32 	%p368, %r1796, 0;
	and.pred  	%p369, %p367, %p368;
	selp.b32 	%r1094, 1, %r1796, %p369;
	selp.b32 	%r1096, %r1799, %r1809, %p369;
	add.s32 	%r1097, %r1799, 1;
	ld.u32 	%r1098, [%rd888+8200];
	setp.eq.s32 	%p370, %r1098, %r1784;
	selp.b32 	%r1099, %r1097, %r1092, %p370;
	mul.wide.u32 	%rd891, %r1098, 40;
	add.s64 	%rd892, %rd233, %rd891;
	ld.u32 	%r1100, [%rd892+36];
	setp.lt.u32 	%p371, %r1100, 33;
	setp.eq.s32 	%p372, %r1094, 0;
	and.pred  	%p373, %p371, %p372;
	selp.b32 	%r1101, 1, %r1094, %p373;
	selp.b32 	%r1103, %r1097, %r1096, %p373;
	add.s32 	%r1104, %r1799, 2;
	ld.u32 	%r1105, [%rd888+8204];
	setp.eq.s32 	%p374, %r1105, %r1784;
	selp.b32 	%r1106, %r1104, %r1099, %p374;
	mul.wide.u32 	%rd893, %r1105, 40;
	add.s64 	%rd894, %rd233, %rd893;
	ld.u32 	%r1107, [%rd894+36];
	setp.lt.u32 	%p375, %r1107, 33;
	setp.eq.s32 	%p376, %r1101, 0;
	and.pred  	%p377, %p375, %p376;
	selp.b32 	%r1108, 1, %r1101, %p377;
	selp.b32 	%r1110, %r1104, %r1103, %p377;
	add.s32 	%r1111, %r1799, 3;
	ld.u32 	%r1112, [%rd888+8208];
	setp.eq.s32 	%p378, %r1112, %r1784;
	selp.b32 	%r1810, %r1111, %r1106, %p378;
	mul.wide.u32 	%rd895, %r1112, 40;
	add.s64 	%rd896, %rd233, %rd895;
	ld.u32 	%r1113, [%rd896+36];
	setp.lt.u32 	%p379, %r1113, 33;
	setp.eq.s32 	%p380, %r1108, 0;
	and.pred  	%p381, %p379, %p380;
	selp.b32 	%r1796, 1, %r1108, %p381;
	selp.b32 	%r1809, %r1111, %r1110, %p381;
	add.s32 	%r1799, %r1799, 4;
$L__BB0_352:
	and.b32  	%r292, %r265, 3;
	setp.eq.s32 	%p382, %r292, 0;
	@%p382 bra 	$L__BB0_357;
	setp.eq.s32 	%p383, %r292, 1;
	@%p383 bra 	$L__BB0_355;
	mul.wide.u32 	%rd897, %r1799, 4;
	add.s64 	%rd898, %rd232, %rd897;
	ld.u32 	%r1115, [%rd898+8196];
	setp.eq.s32 	%p384, %r1115, %r1784;
	selp.b32 	%r1116, %r1799, %r1810, %p384;
	mul.wide.u32 	%rd899, %r1115, 40;
	add.s64 	%rd900, %rd233, %rd899;
	ld.u32 	%r1117, [%rd900+36];
	setp.lt.u32 	%p385, %r1117, 33;
	setp.eq.s32 	%p386, %r1796, 0;
	and.pred  	%p387, %p385, %p386;
	selp.b32 	%r1118, 1, %r1796, %p387;
	selp.b32 	%r1120, %r1799, %r1809, %p387;
	add.s32 	%r1121, %r1799, 1;
	ld.u32 	%r1122, [%rd898+8200];
	setp.eq.s32 	%p388, %r1122, %r1784;
	selp.b32 	%r1810, %r1121, %r1116, %p388;
	mul.wide.u32 	%rd901, %r1122, 40;
	add.s64 	%rd902, %rd233, %rd901;
	ld.u32 	%r1123, [%rd902+36];
	setp.lt.u32 	%p389, %r1123, 33;
	setp.eq.s32 	%p390, %r1118, 0;
	and.pred  	%p391, %p389, %p390;
	selp.b32 	%r1796, 1, %r1118, %p391;
	selp.b32 	%r1809, %r1121, %r1120, %p391;
	add.s32 	%r1799, %r1799, 2;
$L__BB0_355:
	and.b32  	%r1124, %r265, 1;
	setp.eq.b32 	%p392, %r1124, 1;
	not.pred 	%p393, %p392;
	@%p393 bra 	$L__BB0_357;
	mul.wide.u32 	%rd903, %r1799, 4;
	add.s64 	%rd904, %rd232, %rd903;
	ld.u32 	%r1125, [%rd904+8196];
	setp.eq.s32 	%p394, %r1125, %r1784;
	selp.b32 	%r1810, %r1799, %r1810, %p394;
	mul.wide.u32 	%rd905, %r1125, 40;
	add.s64 	%rd906, %rd233, %rd905;
	ld.u32 	%r1126, [%rd906+36];
	setp.lt.u32 	%p395, %r1126, 33;
	setp.eq.s32 	%p396, %r1796, 0;
	selp.b32 	%r1127, %r1799, %r1809, %p396;
	selp.b32 	%r1809, %r1127, %r1809, %p395;
$L__BB0_357:
	setp.le.u32 	%p397, %r1809, %r1810;
	@%p397 bra 	$L__BB0_366;
	mul.wide.u32 	%rd924, %r1810, 4;
	add.s64 	%rd925, %rd232, %rd924;
	ld.u32 	%r307, [%rd925+8196];
	add.s32 	%r308, %r1809, -1;
	setp.ge.u32 	%p403, %r1810, %r308;
	@%p403 bra 	$L__BB0_365;
	not.b32 	%r1135, %r1810;
	add.s32 	%r1136, %r1809, %r1135;
	and.b32  	%r309, %r1136, 3;
	setp.eq.s32 	%p404, %r309, 0;
	mov.u32 	%r1813, %r1810;
	@%p404 bra 	$L__BB0_362;
	neg.s32 	%r1811, %r309;
	mov.u32 	%r1813, %r1810;
$L__BB0_361:
	.pragma "nounroll";
	mul.wide.s32 	%rd926, %r1813, 4;
	ld.global.u64 	%rd927, [file_system];
	add.s64 	%rd928, %rd926, %rd927;
	add.s32 	%r1813, %r1813, 1;
	ld.u32 	%r1137, [%rd928+8200];
	st.u32 	[%rd928+8196], %r1137;
	add.s32 	%r1811, %r1811, 1;
	setp.ne.s32 	%p405, %r1811, 0;
	@%p405 bra 	$L__BB0_361;
$L__BB0_362:
	sub.s32 	%r1138, %r1809, %r1810;
	add.s32 	%r1139, %r1138, -2;
	setp.lt.u32 	%p406, %r1139, 3;
	@%p406 bra 	$L__BB0_365;
	sub.s32 	%r1814, %r1813, %r1809;
$L__BB0_364:
	mul.wide.s32 	%rd929, %r1813, 4;
	add.s64 	%rd930, %rd929, 8212;
	ld.global.u64 	%rd931, [file_system];
	add.s64 	%rd932, %rd931, %rd930;
	ld.u32 	%r1140, [%rd932+-12];
	st.u32 	[%rd932+-16], %r1140;
	ld.global.u64 	%rd933, [file_system];
	add.s64 	%rd934, %rd933, %rd930;
	ld.u32 	%r1141, [%rd934+-8];
	st.u32 	[%rd934+-12], %r1141;
	ld.global.u64 	%rd935, [file_system];
	add.s64 	%rd936, %rd935, %rd930;
	ld.u32 	%r1142, [%rd936+-4];
	st.u32 	[%rd936+-8], %r1142;
	ld.global.u64 	%rd937, [file_system];
	add.s32 	%r1813, %r1813, 4;
	add.s64 	%rd938, %rd937, %rd930;
	ld.u32 	%r1143, [%rd938];
	st.u32 	[%rd938+-4], %r1143;
	add.s32 	%r1814, %r1814, 4;
	setp.ne.s32 	%p407, %r1814, -1;
	@%p407 bra 	$L__BB0_364;
$L__BB0_365:
	ld.global.u64 	%rd939, [file_system];
	mul.wide.u32 	%rd940, %r308, 4;
	add.s64 	%rd941, %rd939, %rd940;
	st.u32 	[%rd941+8196], %r307;
	bra.uni 	$L__BB0_373;
$L__BB0_366:
	setp.ge.u32 	%p398, %r1809, %r1810;
	@%p398 bra 	$L__BB0_373;
	mul.wide.u32 	%rd907, %r1810, 4;
	add.s64 	%rd908, %rd232, %rd907;
	ld.u32 	%r321, [%rd908+8196];
	sub.s32 	%r1128, %r1810, %r1809;
	and.b32  	%r322, %r1128, 3;
	setp.eq.s32 	%p399, %r322, 0;
	mov.u32 	%r1818, %r1810;
	@%p399 bra 	$L__BB0_370;
	neg.s32 	%r1816, %r322;
	mov.u32 	%r1818, %r1810;
$L__BB0_369:
	.pragma "nounroll";
	mul.wide.s32 	%rd909, %r1818, 4;
	ld.global.u64 	%rd910, [file_system];
	add.s64 	%rd911, %rd909, %rd910;
	add.s32 	%r1818, %r1818, -1;
	ld.u32 	%r1129, [%rd911+8192];
	st.u32 	[%rd911+8196], %r1129;
	add.s32 	%r1816, %r1816, 1;
	setp.ne.s32 	%p400, %r1816, 0;
	@%p400 bra 	$L__BB0_369;
$L__BB0_370:
	sub.s32 	%r1130, %r1809, %r1810;
	setp.gt.u32 	%p401, %r1130, -4;
	@%p401 bra 	$L__BB0_372;
$L__BB0_371:
	ld.global.u64 	%rd912, [file_system];
	mul.wide.s32 	%rd913, %r1818, 4;
	add.s64 	%rd914, %rd912, %rd913;
	ld.u32 	%r1131, [%rd914+8192];
	st.u32 	[%rd914+8196], %r1131;
	ld.global.u64 	%rd915, [file_system];
	add.s64 	%rd916, %rd915, %rd913;
	ld.u32 	%r1132, [%rd916+8188];
	st.u32 	[%rd916+8192], %r1132;
	ld.global.u64 	%rd917, [file_system];
	add.s64 	%rd918, %rd917, %rd913;
	ld.u32 	%r1133, [%rd918+8184];
	st.u32 	[%rd918+8188], %r1133;
	ld.global.u64 	%rd919, [file_system];
	add.s64 	%rd920, %rd919, %rd913;
	add.s32 	%r1818, %r1818, -4;
	ld.u32 	%r1134, [%rd920+8180];
	st.u32 	[%rd920+8184], %r1134;
	setp.gt.u32 	%p402, %r1818, %r1809;
	@%p402 bra 	$L__BB0_371;
$L__BB0_372:
	ld.global.u64 	%rd921, [file_system];
	mul.wide.u32 	%rd922, %r1809, 4;
	add.s64 	%rd923, %rd921, %rd922;
	st.u32 	[%rd923+8196], %r321;
$L__BB0_373:
	mov.b32 	%r1827, 0;
	mov.b32 	%r1820, -1;
	ld.global.u64 	%rd1713, [fcb_table];
$L__BB0_374:
	mul.wide.u32 	%rd942, %r1827, 40;
	add.s64 	%rd238, %rd1713, %rd942;
	mov.b32 	%r1822, 0;
$L__BB0_375:
	cvt.u64.u32 	%rd943, %r1822;
	add.s64 	%rd945, %rd584, %rd943;
	ld.global.nc.u8 	%rs220, [%rd945];
	cvt.u16.u8 	%rs10, %rs220;
	add.s64 	%rd946, %rd238, %rd943;
	ld.u8 	%rs221, [%rd946];
	setp.eq.s16 	%p408, %rs10, %rs221;
	@%p408 bra 	$L__BB0_396;
	ld.u32 	%r1823, [%rd238+20];
$L__BB0_377:
	setp.eq.s32 	%p413, %r1823, 0;
	selp.b32 	%r1820, %r1827, %r1820, %p413;
	add.s32 	%r1827, %r1827, 1;
	setp.ne.s32 	%p414, %r1827, 1024;
	@%p414 bra 	$L__BB0_374;
	mov.b32 	%r340, 0;
	ld.global.u64 	%rd239, [file_system];
$L__BB0_379:
	shr.u32 	%r1148, %r340, 3;
	cvt.u64.u32 	%rd947, %r1148;
	add.s64 	%rd240, %rd239, %rd947;
	ld.s8 	%rs11, [%rd240];
	and.b16  	%rs222, %rs11, 1;
	setp.eq.b16 	%p415, %rs222, 1;
	not.pred 	%p416, %p415;
	mov.u32 	%r1825, %r340;
	@%p416 bra 	$L__BB0_413;
	and.b16  	%rs223, %rs11, 2;
	setp.eq.s16 	%p417, %rs223, 0;
	@%p417 bra 	$L__BB0_412;
	and.b16  	%rs224, %rs11, 4;
	setp.eq.s16 	%p418, %rs224, 0;
	@%p418 bra 	$L__BB0_411;
	and.b16  	%rs225, %rs11, 8;
	setp.eq.s16 	%p419, %rs225, 0;
	@%p419 bra 	$L__BB0_410;
	and.b16  	%rs226, %rs11, 16;
	setp.eq.s16 	%p420, %rs226, 0;
	@%p420 bra 	$L__BB0_409;
	and.b16  	%rs227, %rs11, 32;
	setp.eq.s16 	%p421, %rs227, 0;
	@%p421 bra 	$L__BB0_408;
	and.b16  	%rs228, %rs11, 64;
	setp.eq.s16 	%p422, %rs228, 0;
	@%p422 bra 	$L__BB0_407;
	setp.gt.s16 	%p423, %rs11, -1;
	@%p423 bra 	$L__BB0_406;
	add.s32 	%r1825, %r340, 8;
	ld.s8 	%rs12, [%rd240+1];
	and.b16  	%rs229, %rs12, 1;
	setp.eq.b16 	%p424, %rs229, 1;
	not.pred 	%p425, %p424;
	@%p425 bra 	$L__BB0_413;
	and.b16  	%rs230, %rs12, 2;
	setp.eq.s16 	%p426, %rs230, 0;
	@%p426 bra 	$L__BB0_405;
	and.b16  	%rs231, %rs12, 4;
	setp.eq.s16 	%p427, %rs231, 0;
	@%p427 bra 	$L__BB0_404;
	and.b16  	%rs232, %rs12, 8;
	setp.eq.s16 	%p428, %rs232, 0;
	@%p428 bra 	$L__BB0_403;
	and.b16  	%rs233, %rs12, 16;
	setp.eq.s16 	%p429, %rs233, 0;
	@%p429 bra 	$L__BB0_402;
	and.b16  	%rs234, %rs12, 32;
	setp.eq.s16 	%p430, %rs234, 0;
	@%p430 bra 	$L__BB0_401;
	and.b16  	%rs235, %rs12, 64;
	setp.eq.s16 	%p431, %rs235, 0;
	@%p431 bra 	$L__BB0_400;
	setp.gt.s16 	%p432, %rs12, -1;
	@%p432 bra 	$L__BB0_395;
	bra.uni 	$L__BB0_432;
$L__BB0_395:
	add.s32 	%r1825, %r340, 15;
	bra.uni 	$L__BB0_413;
$L__BB0_396:
	setp.eq.s16 	%p409, %rs10, 0;
	setp.gt.u32 	%p410, %r1822, 18;
	or.pred  	%p411, %p409, %p410;
	@%p411 bra 	$L__BB0_398;
	add.s32 	%r1822, %r1822, 1;
	bra.uni 	$L__BB0_375;
$L__BB0_398:
	ld.u32 	%r1823, [%rd238+20];
	setp.ne.s32 	%p412, %r1823, 1;
	@%p412 bra 	$L__BB0_377;
	mov.b32 	%r1185, 0;
	st.u32 	[%rd238+24], %r1185;
	bra.uni 	$L__BB0_434;
$L__BB0_400:
	add.s32 	%r1825, %r340, 14;
	bra.uni 	$L__BB0_413;
$L__BB0_401:
	add.s32 	%r1825, %r340, 13;
	bra.uni 	$L__BB0_413;
$L__BB0_402:
	add.s32 	%r1825, %r340, 12;
	bra.uni 	$L__BB0_413;
$L__BB0_403:
	add.s32 	%r1825, %r340, 11;
	bra.uni 	$L__BB0_413;
$L__BB0_404:
	add.s32 	%r1825, %r340, 10;
	bra.uni 	$L__BB0_413;
$L__BB0_405:
	add.s32 	%r1825, %r340, 9;
	bra.uni 	$L__BB0_413;
$L__BB0_406:
	add.s32 	%r1825, %r340, 7;
	bra.uni 	$L__BB0_413;
$L__BB0_407:
	add.s32 	%r1825, %r340, 6;
	bra.uni 	$L__BB0_413;
$L__BB0_408:
	add.s32 	%r1825, %r340, 5;
	bra.uni 	$L__BB0_413;
$L__BB0_409:
	add.s32 	%r1825, %r340, 4;
	bra.uni 	$L__BB0_413;
$L__BB0_410:
	add.s32 	%r1825, %r340, 3;
	bra.uni 	$L__BB0_413;
$L__BB0_411:
	add.s32 	%r1825, %r340, 2;
	bra.uni 	$L__BB0_413;
$L__BB0_412:
	add.s32 	%r1825, %r340, 1;
$L__BB0_413:
	mov.b32 	%r1826, 0;
	mov.b64 	%rd1711, 0;
$L__BB0_414:
	add.s64 	%rd243, %rd1713, %rd1711;
	ld.u32 	%r1153, [%rd243+20];
	setp.ne.s32 	%p434, %r1153, 1;
	@%p434 bra 	$L__BB0_416;
	ld.u32 	%r1154, [%rd243+28];
	add.s32 	%r1155, %r1154, 1;
	st.u32 	[%rd243+28], %r1155;
	ld.global.u64 	%rd1713, [fcb_table];
$L__BB0_416:
	add.s64 	%rd246, %rd1713, %rd1711;
	ld.u32 	%r1156, [%rd246+60];
	setp.ne.s32 	%p435, %r1156, 1;
	@%p435 bra 	$L__BB0_418;
	ld.u32 	%r1157, [%rd246+68];
	add.s32 	%r1158, %r1157, 1;
	st.u32 	[%rd246+68], %r1158;
	ld.global.u64 	%rd1713, [fcb_table];
$L__BB0_418:
	add.s64 	%rd249, %rd1713, %rd1711;
	ld.u32 	%r1159, [%rd249+100];
	setp.ne.s32 	%p436, %r1159, 1;
	@%p436 bra 	$L__BB0_420;
	ld.u32 	%r1160, [%rd249+108];
	add.s32 	%r1161, %r1160, 1;
	st.u32 	[%rd249+108], %r1161;
	ld.global.u64 	%rd1713, [fcb_table];
$L__BB0_420:
	add.s64 	%rd252, %rd1713, %rd1711;
	ld.u32 	%r1162, [%rd252+140];
	setp.ne.s32 	%p437, %r1162, 1;
	@%p437 bra 	$L__BB0_422;
	ld.u32 	%r1163, [%rd252+148];
	add.s32 	%r1164, %r1163, 1;
	st.u32 	[%rd252+148], %r1164;
	ld.global.u64 	%rd1713, [fcb_table];
$L__BB0_422:
	add.s64 	%rd255, %rd1713, %rd1711;
	ld.u32 	%r1165, [%rd255+180];
	setp.ne.s32 	%p438, %r1165, 1;
	@%p438 bra 	$L__BB0_424;
	ld.u32 	%r1166, [%rd255+188];
	add.s32 	%r1167, %r1166, 1;
	st.u32 	[%rd255+188], %r1167;
	ld.global.u64 	%rd1713, [fcb_table];
$L__BB0_424:
	add.s64 	%rd258, %rd1713, %rd1711;
	ld.u32 	%r1168, [%rd258+220];
	setp.ne.s32 	%p439, %r1168, 1;
	@%p439 bra 	$L__BB0_426;
	ld.u32 	%r1169, [%rd258+228];
	add.s32 	%r1170, %r1169, 1;
	st.u32 	[%rd258+228], %r1170;
	ld.global.u64 	%rd1713, [fcb_table];
$L__BB0_426:
	add.s64 	%rd261, %rd1713, %rd1711;
	ld.u32 	%r1171, [%rd261+260];
	setp.ne.s32 	%p440, %r1171, 1;
	@%p440 bra 	$L__BB0_428;
	ld.u32 	%r1172, [%rd261+268];
	add.s32 	%r1173, %r1172, 1;
	st.u32 	[%rd261+268], %r1173;
	ld.global.u64 	%rd1713, [fcb_table];
$L__BB0_428:
	add.s64 	%rd264, %rd1713, %rd1711;
	ld.u32 	%r1174, [%rd264+300];
	setp.ne.s32 	%p441, %r1174, 1;
	@%p441 bra 	$L__BB0_430;
	ld.u32 	%r1175, [%rd264+308];
	add.s32 	%r1176, %r1175, 1;
	st.u32 	[%rd264+308], %r1176;
	ld.global.u64 	%rd1713, [fcb_table];
$L__BB0_430:
	add.s32 	%r1826, %r1826, 8;
	add.s64 	%rd1711, %rd1711, 320;
	setp.ne.s32 	%p442, %r1826, 1024;
	@%p442 bra 	$L__BB0_414;
	mul.wide.u32 	%rd951, %r1820, 40;
	add.s64 	%rd952, %rd1713, %rd951;
	mov.b32 	%r1177, 0;
	st.u32 	[%rd952+28], %r1177;
	ld.global.u64 	%rd953, [fcb_table];
	add.s64 	%rd954, %rd953, %rd951;
	st.u32 	[%rd954+24], %r1177;
	ld.global.u64 	%rd955, [fcb_table];
	add.s64 	%rd956, %rd955, %rd951;
	mov.b32 	%r1178, 1;
	st.u32 	[%rd956+20], %r1178;
	ld.global.u64 	%rd957, [fcb_table];
	add.s64 	%rd958, %rd957, %rd951;
	st.u32 	[%rd958+32], %r1825;
	ld.global.u64 	%rd959, [fcb_table];
	add.s64 	%rd960, %rd959, %rd951;
	mov.b16 	%rs236, 116;
	st.u8 	[%rd960], %rs236;
	mov.b16 	%rs237, 46;
	st.u8 	[%rd960+1], %rs237;
	st.u8 	[%rd960+2], %rs236;
	mov.b16 	%rs238, 120;
	st.u8 	[%rd960+3], %rs238;
	st.u8 	[%rd960+4], %rs236;
	mov.b16 	%rs239, 0;
	st.u8 	[%rd960+5], %rs239;
	shr.u32 	%r1179, %r1825, 3;
	and.b32  	%r1180, %r1825, 7;
	ld.global.u64 	%rd961, [file_system];
	cvt.u64.u32 	%rd962, %r1179;
	add.s64 	%rd963, %rd961, %rd962;
	ld.u8 	%rs240, [%rd963];
	mov.b16 	%rs241, 1;
	shl.b16 	%rs242, %rs241, %r1180;
	or.b16  	%rs243, %rs240, %rs242;
	st.u8 	[%rd963], %rs243;
	ld.global.u64 	%rd964, [file_system];
	ld.u32 	%r1181, [%rd964+4096];
	add.s32 	%r1182, %r1181, 1;
	st.u32 	[%rd964+4096], %r1182;
	mul.wide.u32 	%rd965, %r1181, 4;
	add.s64 	%rd966, %rd964, %rd965;
	st.u32 	[%rd966+4100], %r1820;
	ld.global.u64 	%rd967, [file_system];
	ld.u32 	%r1183, [%rd967+4096];
	add.s32 	%r1184, %r1183, -1;
	mul.wide.u32 	%rd968, %r1184, 4;
	add.s64 	%rd969, %rd967, %rd968;
	st.u32 	[%rd969+8196], %r1820;
	mov.u32 	%r1827, %r1820;
	bra.uni 	$L__BB0_434;
$L__BB0_432:
	add.s32 	%r340, %r340, 16;
	setp.eq.s32 	%p433, %r340, 1024;
	@%p433 bra 	$L__BB0_433;
	bra.uni 	$L__BB0_379;
$L__BB0_433:
	mov.u64 	%rd948, $str$1;
	cvta.global.u64 	%rd949, %rd948;
	{ // callseq 6, 0
	.param .b64 param0;
	st.param.b64 	[param0], %rd949;
	.param .b64 param1;
	st.param.b64 	[param1], 0;
	.param .b32 retval0;
	call.uni (retval0), 
	vprintf, 
	(
	param0, 
	param1
	);
	ld.param.b32 	%r1150, [retval0];
	} // callseq 6
	mov.b32 	%r1827, -1;
$L__BB0_434:
	ld.global.u64 	%rd970, [fcb_table];
	mul.wide.u32 	%rd971, %r1827, 40;
	add.s64 	%rd972, %rd970, %rd971;
	add.s64 	%rd268, %rd972, 24;
	ld.u32 	%r1186, [%rd972+24];
	setp.eq.s32 	%p443, %r1186, 0;
	@%p443 bra 	$L__BB0_436;
	add.s64 	%rd973, %rd268, -24;
	add.u64 	%rd974, %SP, 0;
	add.u64 	%rd975, %SPL, 0;
	st.local.u64 	[%rd975], %rd973;
	mov.u64 	%rd976, $str$5;
	cvta.global.u64 	%rd977, %rd976;
	{ // callseq 7, 0
	.param .b64 param0;
	st.param.b64 	[param0], %rd977;
	.param .b64 param1;
	st.param.b64 	[param1], %rd974;
	.param .b32 retval0;
	call.uni (retval0), 
	vprintf, 
	(
	param0, 
	param1
	);
	ld.param.b32 	%r1187, [retval0];
	} // callseq 7
	bra.uni 	$L__BB0_451;
$L__BB0_436:
	ld.u32 	%r361, [%rd268+8];
	ld.u32 	%r362, [%rd268+12];
	min.u32 	%r363, %r362, 32;
	setp.gt.u32 	%p444, %r362, 31;
	@%p444 bra 	$L__BB0_438;
	mov.u64 	%rd978, $str$6;
	cvta.global.u64 	%rd979, %rd978;
	{ // callseq 8, 0
	.param .b64 param0;
	st.param.b64 	[param0], %rd979;
	.param .b64 param1;
	st.param.b64 	[param1], 0;
	.param .b32 retval0;
	call.uni (retval0), 
	vprintf, 
	(
	param0, 
	param1
	);
	ld.param.b32 	%r1189, [retval0];
	} // callseq 8
$L__BB0_438:
	setp.eq.s32 	%p445, %r362, 0;
	@%p445 bra 	$L__BB0_451;
	shl.b32 	%r1192, %r361, 10;
	add.s32 	%r364, %r1192, 36864;
	and.b32  	%r365, %r363, 15;
	setp.lt.u32 	%p446, %r362, 16;
	mov.b32 	%r1830, 0;
	@%p446 bra 	$L__BB0_442;
	and.b32  	%r1830, %r363, 48;
	neg.s32 	%r1828, %r1830;
	cvt.u64.u32 	%rd980, %r364;
	add.s64 	%rd982, %rd980, %rd414;
	add.s64 	%rd1722, %rd982, 7;
	add.s64 	%rd1721, %rd1, 7;
$L__BB0_441:
	.pragma "nounroll";
	ld.global.u8 	%rs244, [%rd1722+-7];
	st.global.u8 	[%rd1721+-7], %rs244;
	ld.global.u8 	%rs245, [%rd1722+-6];
	st.global.u8 	[%rd1721+-6], %rs245;
	ld.global.u8 	%rs246, [%rd1722+-5];
	st.global.u8 	[%rd1721+-5], %rs246;
	ld.global.u8 	%rs247, [%rd1722+-4];
	st.global.u8 	[%rd1721+-4], %rs247;
	ld.global.u8 	%rs248, [%rd1722+-3];
	st.global.u8 	[%rd1721+-3], %rs248;
	ld.global.u8 	%rs249, [%rd1722+-2];
	st.global.u8 	[%rd1721+-2], %rs249;
	ld.global.u8 	%rs250, [%rd1722+-1];
	st.global.u8 	[%rd1721+-1], %rs250;
	ld.global.u8 	%rs251, [%rd1722];
	st.global.u8 	[%rd1721], %rs251;
	ld.global.u8 	%rs252, [%rd1722+1];
	st.global.u8 	[%rd1721+1], %rs252;
	ld.global.u8 	%rs253, [%rd1722+2];
	st.global.u8 	[%rd1721+2], %rs253;
	ld.global.u8 	%rs254, [%rd1722+3];
	st.global.u8 	[%rd1721+3], %rs254;
	ld.global.u8 	%rs255, [%rd1722+4];
	st.global.u8 	[%rd1721+4], %rs255;
	ld.global.u8 	%rs256, [%rd1722+5];
	st.global.u8 	[%rd1721+5], %rs256;
	ld.global.u8 	%rs257, [%rd1722+6];
	st.global.u8 	[%rd1721+6], %rs257;
	ld.global.u8 	%rs258, [%rd1722+7];
	st.global.u8 	[%rd1721+7], %rs258;
	ld.global.u8 	%rs259, [%rd1722+8];
	st.global.u8 	[%rd1721+8], %rs259;
	add.s32 	%r1828, %r1828, 16;
	add.s64 	%rd1722, %rd1722, 16;
	add.s64 	%rd1721, %rd1721, 16;
	setp.ne.s32 	%p447, %r1828, 0;
	@%p447 bra 	$L__BB0_441;
$L__BB0_442:
	setp.eq.s32 	%p448, %r365, 0;
	@%p448 bra 	$L__BB0_451;
	and.b32  	%r371, %r363, 7;
	setp.lt.u32 	%p449, %r365, 8;
	@%p449 bra 	$L__BB0_445;
	add.s32 	%r1193, %r364, %r1830;
	cvt.u64.u32 	%rd983, %r1193;
	add.s64 	%rd985, %rd414, %rd983;
	ld.global.u8 	%rs260, [%rd985];
	cvt.u64.u32 	%rd986, %r1830;
	add.s64 	%rd987, %rd1, %rd986;
	st.global.u8 	[%rd987], %rs260;
	add.s32 	%r1194, %r1193, 1;
	cvt.u64.u32 	%rd988, %r1194;
	add.s64 	%rd989, %rd414, %rd988;
	ld.global.u8 	%rs261, [%rd989];
	st.global.u8 	[%rd987+1], %rs261;
	add.s32 	%r1195, %r1193, 2;
	cvt.u64.u32 	%rd990, %r1195;
	add.s64 	%rd991, %rd414, %rd990;
	ld.global.u8 	%rs262, [%rd991];
	st.global.u8 	[%rd987+2], %rs262;
	add.s32 	%r1196, %r1193, 3;
	cvt.u64.u32 	%rd992, %r1196;
	add.s64 	%rd993, %rd414, %rd992;
	ld.global.u8 	%rs263, [%rd993];
	st.global.u8 	[%rd987+3], %rs263;
	add.s32 	%r1197, %r1193, 4;
	cvt.u64.u32 	%rd994, %r1197;
	add.s64 	%rd995, %rd414, %rd994;
	ld.global.u8 	%rs264, [%rd995];
	st.global.u8 	[%rd987+4], %rs264;
	add.s32 	%r1198, %r1193, 5;
	cvt.u64.u32 	%rd996, %r1198;
	add.s64 	%rd997, %rd414, %rd996;
	ld.global.u8 	%rs265, [%rd997];
	st.global.u8 	[%rd987+5], %rs265;
	add.s32 	%r1199, %r1193, 6;
	cvt.u64.u32 	%rd998, %r1199;
	add.s64 	%rd999, %rd414, %rd998;
	ld.global.u8 	%rs266, [%rd999];
	st.global.u8 	[%rd987+6], %rs266;
	add.s32 	%r1200, %r1193, 7;
	cvt.u64.u32 	%rd1000, %r1200;
	add.s64 	%rd1001, %rd414, %rd1000;
	ld.global.u8 	%rs267, [%rd1001];
	st.global.u8 	[%rd987+7], %rs267;
	add.s32 	%r1830, %r1830, 8;
$L__BB0_445:
	setp.eq.s32 	%p450, %r371, 0;
	@%p450 bra 	$L__BB0_451;
	and.b32  	%r374, %r363, 3;
	setp.lt.u32 	%p451, %r371, 4;
	@%p451 bra 	$L__BB0_448;
	add.s32 	%r1201, %r364, %r1830;
	cvt.u64.u32 	%rd1002, %r1201;
	add.s64 	%rd1004, %rd414, %rd1002;
	ld.global.u8 	%rs268, [%rd1004];
	cvt.u64.u32 	%rd1005, %r1830;
	add.s64 	%rd1006, %rd1, %rd1005;
	st.global.u8 	[%rd1006], %rs268;
	add.s32 	%r1202, %r1201, 1;
	cvt.u64.u32 	%rd1007, %r1202;
	add.s64 	%rd1008, %rd414, %rd1007;
	ld.global.u8 	%rs269, [%rd1008];
	st.global.u8 	[%rd1006+1], %rs269;
	add.s32 	%r1203, %r1201, 2;
	cvt.u64.u32 	%rd1009, %r1203;
	add.s64 	%rd1010, %rd414, %rd1009;
	ld.global.u8 	%rs270, [%rd1010];
	st.global.u8 	[%rd1006+2], %rs270;
	add.s32 	%r1204, %r1201, 3;
	cvt.u64.u32 	%rd1011, %r1204;
	add.s64 	%rd1012, %rd414, %rd1011;
	ld.global.u8 	%rs271, [%rd1012];
	st.global.u8 	[%rd1006+3], %rs271;
	add.s32 	%r1830, %r1830, 4;
$L__BB0_448:
	setp.eq.s32 	%p452, %r374, 0;
	@%p452 bra 	$L__BB0_451;
	cvt.u64.u32 	%rd1013, %r1830;
	add.s64 	%rd1723, %rd1, %rd1013;
	or.b32  	%r1833, %r1830, %r1192;
	neg.s32 	%r1832, %r374;
$L__BB0_450:
	.pragma "nounroll";
	add.s32 	%r1206, %r1833, 36864;
	cvt.u64.u32 	%rd1014, %r1206;
	add.s64 	%rd1016, %rd414, %rd1014;
	ld.global.u8 	%rs272, [%rd1016];
	st.global.u8 	[%rd1723], %rs272;
	add.s64 	%rd1723, %rd1723, 1;
	add.s32 	%r1833, %r1833, 1;
	add.s32 	%r1832, %r1832, 1;
	setp.ne.s32 	%p453, %r1832, 0;
	@%p453 bra 	$L__BB0_450;
$L__BB0_451:
	mov.u64 	%rd1017, $str$7;
	cvta.global.u64 	%rd1018, %rd1017;
	{ // callseq 9, 0
	.param .b64 param0;
	st.param.b64 	[param0], %rd1018;
	.param .b64 param1;
	st.param.b64 	[param1], 0;
	.param .b32 retval0;
	call.uni (retval0), 
	vprintf, 
	(
	param0, 
	param1
	);
	ld.param.b32 	%r1207, [retval0];
	} // callseq 9
	ld.global.u64 	%rd1019, [file_system];
	ld.u32 	%r383, [%rd1019+4096];
	add.s32 	%r1837, %r383, -1;
	setp.lt.s32 	%p454, %r1837, 0;
	@%p454 bra 	$L__BB0_465;
	setp.lt.u32 	%p455, %r1837, 15;
	@%p455 bra 	$L__BB0_456;
	add.s32 	%r1835, %r383, -8;
	and.b32  	%r1209, %r383, -16;
	neg.s32 	%r1834, %r1209;
	add.u64 	%rd1026, %SP, 0;
	mov.u64 	%rd1028, $str$8;
$L__BB0_454:
	.pragma "nounroll";
	add.s32 	%r1210, %r1835, 7;
	ld.global.u64 	%rd1020, [fcb_table];
	ld.global.u64 	%rd1021, [file_system];
	mul.wide.u32 	%rd1022, %r1210, 4;
	add.s64 	%rd1023, %rd1021, %rd1022;
	ld.u32 	%r1211, [%rd1023+4100];
	mul.wide.u32 	%rd1024, %r1211, 40;
	add.s64 	%rd1025, %rd1020, %rd1024;
	cvta.to.local.u64 	%rd1027, %rd1026;
	st.local.u64 	[%rd1027], %rd1025;
	cvta.global.u64 	%rd1029, %rd1028;
	{ // callseq 10, 0
	.param .b64 param0;
	st.param.b64 	[param0], %rd1029;
	.param .b64 param1;
	st.param.b64 	[param1], %rd1026;
	.param .b32 retval0;
	call.uni (retval0), 
	vprintf, 
	(
	param0, 
	param1
	);
	ld.param.b32 	%r1212, [retval0];
	} // callseq 10
	add.s32 	%r1214, %r1835, 6;
	ld.global.u64 	%rd1030, [fcb_table];
	ld.global.u64 	%rd1031, [file_system];
	mul.wide.u32 	%rd1032, %r1214, 4;
	add.s64 	%rd1033, %rd1031, %rd1032;
	ld.u32 	%r1215, [%rd1033+4100];
	mul.wide.u32 	%rd1034, %r1215, 40;
	add.s64 	%rd1035, %rd1030, %rd1034;
	st.local.u64 	[%rd1027], %rd1035;
	{ // callseq 11, 0
	.param .b64 param0;
	st.param.b64 	[param0], %rd1029;
	.param .b64 param1;
	st.param.b64 	[param1], %rd1026;
	.param .b32 retval0;
	call.uni (retval0), 
	vprintf, 
	(
	param0, 
	param1
	);
	ld.param.b32 	%r1216, [retval0];
	} // callseq 11
	add.s32 	%r1218, %r1835, 5;
	ld.global.u64 	%rd1036, [fcb_table];
	ld.global.u64 	%rd1037, [file_system];
	mul.wide.u32 	%rd1038, %r1218, 4;
	add.s64 	%rd1039, %rd1037, %rd1038;
	ld.u32 	%r1219, [%rd1039+4100];
	mul.wide.u32 	%rd1040, %r1219, 40;
	add.s64 	%rd1041, %rd1036, %rd1040;
	st.local.u64 	[%rd1027], %rd1041;
	{ // callseq 12, 0
	.param .b64 param0;
	st.param.b64 	[param0], %rd1029;
	.param .b64 param1;
	st.param.b64 	[param1], %rd1026;
	.param .b32 retval0;
	call.uni (retval0), 
	vprintf, 
	(
	param0, 
	param1
	);
	ld.param.b32 	%r1220, [retval0];
	} // callseq 12
	add.s32 	%r1222, %r1835, 4;
	ld.global.u64 	%rd1042, [fcb_table];
	ld.global.u64 	%rd1043, [file_system];
	mul.wide.u32 	%rd1044, %r1222, 4;
	add.s64 	%rd1045, %rd1043, %rd1044;
	ld.u32 	%r1223, [%rd1045+4100];
	mul.wide.u32 	%rd1046, %r1223, 40;
	add.s64 	%rd1047, %rd1042, %rd1046;
	st.local.u64 	[%rd1027], %rd1047;
	{ // callseq 13, 0
	.param .b64 param0;
	st.param.b64 	[param0], %rd1029;
	.param .b64 param1;
	st.param.b64 	[param1], %rd1026;
	.param .b32 retval0;
	call.uni (retval0), 
	vprintf, 
	(
	param0, 
	param1
	);
	ld.param.b32 	%r1224, [retval0];
	} // callseq 13
	add.s32 	%r1226, %r1835, 3;
	ld.global.u64 	%rd1048, [fcb_table];
	ld.global.u64 	%rd1049, [file_system];
	mul.wide.u32 	%rd1050, %r1226, 4;
	add.s64 	%rd1051, %rd1049, %rd1050;
	ld.u32 	%r1227, [%rd1051+4100];
	mul.wide.u32 	%rd1052, %r1227, 40;
	add.s64 	%rd1053, %rd1048, %rd1052;
	st.local.u64 	[%rd1027], %rd1053;
	{ // callseq 14, 0
	.param .b64 param0;
	st.param.b64 	[param0], %rd1029;
	.param .b64 param1;
	st.param.b64 	[param1], %rd1026;
	.param .b32 retval0;
	call.uni (retval0), 
	vprintf, 
	(
	param0, 
	param1
	);
	ld.param.b32 	%r1228, [retval0];
	} // callseq 14
	add.s32 	%r1230, %r1835, 2;
	ld.global.u64 	%rd1054, [fcb_table];
	ld.global.u64 	%rd1055, [file_system];
	mul.wide.u32 	%rd1056, %r1230, 4;
	add.s64 	%rd1057, %rd1055, %rd1056;
	ld.u32 	%r1231, [%rd1057+4100];
	mul.wide.u32 	%rd1058, %r1231, 40;
	add.s64 	%rd1059, %rd1054, %rd1058;
	st.local.u64 	[%rd1027], %rd1059;
	{ // callseq 15, 0
	.param .b64 param0;
	st.param.b64 	[param0], %rd1029;
	.param .b64 param1;
	st.param.b64 	[param1], %rd1026;
	.param .b32 retval0;
	call.uni (retval0), 
	vprintf, 
	(
	param0, 
	param1
	);
	ld.param.b32 	%r1232, [retval0];
	} // callseq 15
	add.s32 	%r1234, %r1835, 1;
	ld.global.u64 	%rd1060, [fcb_table];
	ld.global.u64 	%rd1061, [file_system];
	mul.wide.u32 	%rd1062, %r1234, 4;
	add.s64 	%rd1063, %rd1061, %rd1062;
	ld.u32 	%r1235, [%rd1063+4100];
	mul.wide.u32 	%rd1064, %r1235, 40;
	add.s64 	%rd1065, %rd1060, %rd1064;
	st.local.u64 	[%rd1027], %rd1065;
	{ // callseq 16, 0
	.param .b64 param0;
	st.param.b64 	[param0], %rd1029;
	.param .b64 param1;
	st.param.b64 	[param1], %rd1026;
	.param .b32 retval0;
	call.uni (retval0), 
	vprintf, 
	(
	param0, 
	param1
	);
	ld.param.b32 	%r1236, [retval0];
	} // callseq 16
	add.s32 	%r1238, %r1835, -8;
	ld.global.u64 	%rd1066, [fcb_table];
	ld.global.u64 	%rd1067, [file_system];
	mul.wide.u32 	%rd1068, %r1835, 4;
	add.s64 	%rd1069, %rd1067, %rd1068;
	ld.u32 	%r1239, [%rd1069+4100];
	mul.wide.u32 	%rd1070, %r1239, 40;
	add.s64 	%rd1071, %rd1066, %rd1070;
	st.local.u64 	[%rd1027], %rd1071;
	{ // callseq 17, 0
	.param .b64 param0;
	st.param.b64 	[param0], %rd1029;
	.param .b64 param1;
	st.param.b64 	[param1], %rd1026;
	.param .b32 retval0;
	call.uni (retval0), 
	vprintf, 
	(
	param0, 
	param1
	);
	ld.param.b32 	%r1240, [retval0];
	} // callseq 17
	add.s32 	%r1242, %r1835, -1;
	ld.global.u64 	%rd1072, [fcb_table];
	ld.global.u64 	%rd1073, [file_system];
	mul.wide.u32 	%rd1074, %r1242, 4;
	add.s64 	%rd1075, %rd1073, %rd1074;
	ld.u32 	%r1243, [%rd1075+4100];
	mul.wide.u32 	%rd1076, %r1243, 40;
	add.s64 	%rd1077, %rd1072, %rd1076;
	st.local.u64 	[%rd1027], %rd1077;
	{ // callseq 18, 0
	.param .b64 param0;
	st.param.b64 	[param0], %rd1029;
	.param .b64 param1;
	st.param.b64 	[param1], %rd1026;
	.param .b32 retval0;
	call.uni (retval0), 
	vprintf, 
	(
	param0, 
	param1
	);
	ld.param.b32 	%r1244, [retval0];
	} // callseq 18
	add.s32 	%r1246, %r1835, -2;
	ld.global.u64 	%rd1078, [fcb_table];
	ld.global.u64 	%rd1079, [file_system];
	mul.wide.u32 	%rd1080, %r1246, 4;
	add.s64 	%rd1081, %rd1079, %rd1080;
	ld.u32 	%r1247, [%rd1081+4100];
	mul.wide.u32 	%rd1082, %r1247, 40;
	add.s64 	%rd1083, %rd1078, %rd1082;
	st.local.u64 	[%rd1027], %rd1083;
	{ // callseq 19, 0
	.param .b64 param0;
	st.param.b64 	[param0], %rd1029;
	.param .b64 param1;
	st.param.b64 	[param1], %rd1026;
	.param .b32 retval0;
	call.uni (retval0), 
	vprintf, 
	(
	param0, 
	param1
	);
	ld.param.b32 	%r1248, [retval0];
	} // callseq 19
	add.s32 	%r1250, %r1835, -3;
	ld.global.u64 	%rd1084, [fcb_table];
	ld.global.u64 	%rd1085, [file_system];
	mul.wide.u32 	%rd1086, %r1250, 4;
	add.s64 	%rd1087, %rd1085, %rd1086;
	ld.u32 	%r1251, [%rd1087+4100];
	mul.wide.u32 	%rd1088, %r1251, 40;
	add.s64 	%rd1089, %rd1084, %rd1088;
	st.local.u64 	[%rd1027], %rd1089;
	{ // callseq 20, 0
	.param .b64 param0;
	st.param.b64 	[param0], %rd1029;
	.param .b64 param1;
	st.param.b64 	[param1], %rd1026;
	.param .b32 retval0;
	call.uni (retval0), 
	vprintf, 
	(
	param0, 
	param1
	);
	ld.param.b32 	%r1252, [retval0];
	} // callseq 20
	add.s32 	%r1254, %r1835, -4;
	ld.global.u64 	%rd1090, [fcb_table];
	ld.global.u64 	%rd1091, [file_system];
	mul.wide.u32 	%rd1092, %r1254, 4;
	add.s64 	%rd1093, %rd1091, %rd1092;
	ld.u32 	%r1255, [%rd1093+4100];
	mul.wide.u32 	%rd1094, %r1255, 40;
	add.s64 	%rd1095, %rd1090, %rd1094;
	st.local.u64 	[%rd1027], %rd1095;
	{ // callseq 21, 0
	.param .b64 param0;
	st.param.b64 	[param0], %rd1029;
	.param .b64 param1;
	st.param.b64 	[param1], %rd1026;
	.param .b32 retval0;
	call.uni (retval0), 
	vprintf, 
	(
	param0, 
	param1
	);
	ld.param.b32 	%r1256, [retval0];
	} // callseq 21
	add.s32 	%r1258, %r1835, -5;
	ld.global.u64 	%rd1096, [fcb_table];
	ld.global.u64 	%rd1097, [file_system];
	mul.wide.u32 	%rd1098, %r1258, 4;
	add.s64 	%rd1099, %rd1097, %rd1098;
	ld.u32 	%r1259, [%rd1099+4100];
	mul.wide.u32 	%rd1100, %r1259, 40;
	add.s64 	%rd1101, %rd1096, %rd1100;
	st.local.u64 	[%rd1027], %rd1101;
	{ // callseq 22, 0
	.param .b64 param0;
	st.param.b64 	[param0], %rd1029;
	.param .b64 param1;
	st.param.b64 	[param1], %rd1026;
	.param .b32 retval0;
	call.uni (retval0), 
	vprintf, 
	(
	param0, 
	param1
	);
	ld.param.b32 	%r1260, [retval0];
	} // callseq 22
	add.s32 	%r1262, %r1835, -6;
	ld.global.u64 	%rd1102, [fcb_table];
	ld.global.u64 	%rd1103, [file_system];
	mul.wide.u32 	%rd1104, %r1262, 4;
	add.s64 	%rd1105, %rd1103, %rd1104;
	ld.u32 	%r1263, [%rd1105+4100];
	mul.wide.u32 	%rd1106, %r1263, 40;
	add.s64 	%rd1107, %rd1102, %rd1106;
	st.local.u64 	[%rd1027], %rd1107;
	{ // callseq 23, 0
	.param .b64 param0;
	st.param.b64 	[param0], %rd1029;
	.param .b64 param1;
	st.param.b64 	[param1], %rd1026;
	.param .b32 retval0;
	call.uni (retval0), 
	vprintf, 
	(
	param0, 
	param1
	);
	ld.param.b32 	%r1264, [retval0];
	} // callseq 23
	add.s32 	%r1266, %r1835, -7;
	ld.global.u64 	%rd1108, [fcb_table];
	ld.global.u64 	%rd1109, [file_system];
	mul.wide.u32 	%rd1110, %r1266, 4;
	add.s64 	%rd1111, %rd1109, %rd1110;
	ld.u32 	%r1267, [%rd1111+4100];
	mul.wide.u32 	%rd1112, %r1267, 40;
	add.s64 	%rd1113, %rd1108, %rd1112;
	st.local.u64 	[%rd1027], %rd1113;
	{ // callseq 24, 0
	.param .b64 param0;
	st.param.b64 	[param0], %rd1029;
	.param .b64 param1;
	st.param.b64 	[param1], %rd1026;
	.param .b32 retval0;
	call.uni (retval0), 
	vprintf, 
	(
	param0, 
	param1
	);
	ld.param.b32 	%r1268, [retval0];
	} // callseq 24
	ld.global.u64 	%rd1114, [fcb_table];
	ld.global.u64 	%rd1115, [file_system];
	mul.wide.u32 	%rd1116, %r1238, 4;
	add.s64 	%rd1117, %rd1115, %rd1116;
	ld.u32 	%r1270, [%rd1117+4100];
	mul.wide.u32 	%rd1118, %r1270, 40;
	add.s64 	%rd1119, %rd1114, %rd1118;
	st.local.u64 	[%rd1027], %rd1119;
	{ // callseq 25, 0
	.param .b64 param0;
	st.param.b64 	[param0], %rd1029;
	.param .b64 param1;
	st.param.b64 	[param1], %rd1026;
	.param .b32 retval0;
	call.uni (retval0), 
	vprintf, 
	(
	param0, 
	param1
	);
	ld.param.b32 	%r1271, [retval0];
	} // callseq 25
	add.s32 	%r1835, %r1835, -16;
	add.s32 	%r1834, %r1834, 16;
	setp.ne.s32 	%p456, %r1834, 0;
	@%p456 bra 	$L__BB0_454;
	add.s32 	%r1837, %r1835, 7;
$L__BB0_456:
	and.b32  	%r393, %r383, 15;
	setp.eq.s32 	%p457, %r393, 0;
	@%p457 bra 	$L__BB0_465;
	and.b32  	%r394, %r383, 7;
	setp.lt.u32 	%p458, %r393, 8;
	@%p458 bra 	$L__BB0_459;
	ld.global.u64 	%rd1120, [fcb_table];
	ld.global.u64 	%rd1121, [file_system];
	mul.wide.u32 	%rd1122, %r1837, 4;
	add.s64 	%rd1123, %rd1121, %rd1122;
	ld.u32 	%r1273, [%rd1123+4100];
	mul.wide.u32 	%rd1124, %r1273, 40;
	add.s64 	%rd1125, %rd1120, %rd1124;
	add.u64 	%rd1126, %SP, 0;
	add.u64 	%rd1127, %SPL, 0;
	st.local.u64 	[%rd1127], %rd1125;
	mov.u64 	%rd1128, $str$8;
	cvta.global.u64 	%rd1129, %rd1128;
	{ // callseq 26, 0
	.param .b64 param0;
	st.param.b64 	[param0], %rd1129;
	.param .b64 param1;
	st.param.b64 	[param1], %rd1126;
	.param .b32 retval0;
	call.uni (retval0), 
	vprintf, 
	(
	param0, 
	param1
	);
	ld.param.b32 	%r1274, [retval0];
	} // callseq 26
	add.s32 	%r1276, %r1837, -1;
	ld.global.u64 	%rd1130, [fcb_table];
	ld.global.u64 	%rd1131, [file_system];
	mul.wide.u32 	%rd1132, %r1276, 4;
	add.s64 	%rd1133, %rd1131, %rd1132;
	ld.u32 	%r1277, [%rd1133+4100];
	mul.wide.u32 	%rd1134, %r1277, 40;
	add.s64 	%rd1135, %rd1130, %rd1134;
	st.local.u64 	[%rd1127], %rd1135;
	{ // callseq 27, 0
	.param .b64 param0;
	st.param.b64 	[param0], %rd1129;
	.param .b64 param1;
	st.param.b64 	[param1], %rd1126;
	.param .b32 retval0;
	call.uni (retval0), 
	vprintf, 
	(
	param0, 
	param1
	);
	ld.param.b32 	%r1278, [retval0];
	} // callseq 27
	add.s32 	%r1280, %r1837, -2;
	ld.global.u64 	%rd1136, [fcb_table];
	ld.global.u64 	%rd1137, [file_system];
	mul.wide.u32 	%rd1138, %r1280, 4;
	add.s64 	%rd1139, %rd1137, %rd1138;
	ld.u32 	%r1281, [%rd1139+4100];
	mul.wide.u32 	%rd1140, %r1281, 40;
	add.s64 	%rd1141, %rd1136, %rd1140;
	st.local.u64 	[%rd1127], %rd1141;
	{ // callseq 28, 0
	.param .b64 param0;
	st.param.b64 	[param0], %rd1129;
	.param .b64 param1;
	st.param.b64 	[param1], %rd1126;
	.param .b32 retval0;
	call.uni (retval0), 
	vprintf, 
	(
	param0, 
	param1
	);
	ld.param.b32 	%r1282, [retval0];
	} // callseq 28
	add.s32 	%r1284, %r1837, -3;
	ld.global.u64 	%rd1142, [fcb_table];
	ld.global.u64 	%rd1143, [file_system];
	mul.wide.u32 	%rd1144, %r1284, 4;
	add.s64 	%rd1145, %rd1143, %rd1144;
	ld.u32 	%r1285, [%rd1145+4100];
	mul.wide.u32 	%rd1146, %r1285, 40;
	add.s64 	%rd1147, %rd1142, %rd1146;
	st.local.u64 	[%rd1127], %rd1147;
	{ // callseq 29, 0
	.param .b64 param0;
	st.param.b64 	[param0], %rd1129;
	.param .b64 param1;
	st.param.b64 	[param1], %rd1126;
	.param .b32 retval0;
	call.uni (retval0), 
	vprintf, 
	(
	param0, 
	param1
	);
	ld.param.b32 	%r1286, [retval0];
	} // callseq 29
	add.s32 	%r1288, %r1837, -4;
	ld.global.u64 	%rd1148, [fcb_table];
	ld.global.u64 	%rd1149, [file_system];
	mul.wide.u32 	%rd1150, %r1288, 4;
	add.s64 	%rd1151, %rd1149, %rd1150;
	ld.u32 	%r1289, [%rd1151+4100];
	mul.wide.u32 	%rd1152, %r1289, 40;
	add.s64 	%rd1153, %rd1148, %rd1152;
	st.local.u64 	[%rd1127], %rd1153;
	{ // callseq 30, 0
	.param .b64 param0;
	st.param.b64 	[param0], %rd1129;
	.param .b64 param1;
	st.param.b64 	[param1], %rd1126;
	.param .b32 retval0;
	call.uni (retval0), 
	vprintf, 
	(
	param0, 
	param1
	);
	ld.param.b32 	%r1290, [retval0];
	} // callseq 30
	add.s32 	%r1292, %r1837, -5;
	ld.global.u64 	%rd1154, [fcb_table];
	ld.global.u64 	%rd1155, [file_system];
	mul.wide.u32 	%rd1156, %r1292, 4;
	add.s64 	%rd1157, %rd1155, %rd1156;
	ld.u32 	%r1293, [%rd1157+4100];
	mul.wide.u32 	%rd1158, %r1293, 40;
	add.s64 	%rd1159, %rd1154, %rd1158;
	st.local.u64 	[%rd1127], %rd1159;
	{ // callseq 31, 0
	.param .b64 param0;
	st.param.b64 	[param0], %rd1129;
	.param .b64 param1;
	st.param.b64 	[param1], %rd1126;
	.param .b32 retval0;
	call.uni (retval0), 
	vprintf, 
	(
	param0, 
	param1
	);
	ld.param.b32 	%r1294, [retval0];
	} // callseq 31
	add.s32 	%r1296, %r1837, -6;
	ld.global.u64 	%rd1160, [fcb_table];
	ld.global.u64 	%rd1161, [file_system];
	mul.wide.u32 	%rd1162, %r1296, 4;
	add.s64 	%rd1163, %rd1161, %rd1162;
	ld.u32 	%r1297, [%rd1163+4100];
	mul.wide.u32 	%rd1164, %r1297, 40;
	add.s64 	%rd1165, %rd1160, %rd1164;
	st.local.u64 	[%rd1127], %rd1165;
	{ // callseq 32, 0
	.param .b64 param0;
	st.param.b64 	[param0], %rd1129;
	.param .b64 param1;
	st.param.b64 	[param1], %rd1126;
	.param .b32 retval0;
	call.uni (retval0), 
	vprintf, 
	(
	param0, 
	param1
	);
	ld.param.b32 	%r1298, [retval0];
	} // callseq 32
	add.s32 	%r1300, %r1837, -7;
	ld.global.u64 	%rd1166, [fcb_table];
	ld.global.u64 	%rd1167, [file_system];
	mul.wide.u32 	%rd1168, %r1300, 4;
	add.s64 	%rd1169, %rd1167, %rd1168;
	ld.u32 	%r1301, [%rd1169+4100];
	mul.wide.u32 	%rd1170, %r1301, 40;
	add.s64 	%rd1171, %rd1166, %rd1170;
	st.local.u64 	[%rd1127], %rd1171;
	{ // callseq 33, 0
	.param .b64 param0;
	st.param.b64 	[param0], %rd1129;
	.param .b64 param1;
	st.param.b64 	[param1], %rd1126;
	.param .b32 retval0;
	call.uni (retval0), 
	vprintf, 
	(
	param0, 
	param1
	);
	ld.param.b32 	%r1302, [retval0];
	} // callseq 33
	add.s32 	%r1837, %r1837, -8;
$L__BB0_459:
	setp.eq.s32 	%p459, %r394, 0;
	@%p459 bra 	$L__BB0_465;
	add.u64 	%rd1172, %SP, 0;
	add.u64 	%rd278, %SPL, 0;
	and.b32  	%r397, %r383, 3;
	setp.lt.u32 	%p460, %r394, 4;
	@%p460 bra 	$L__BB0_462;
	ld.global.u64 	%rd1173, [fcb_table];
	ld.global.u64 	%rd1174, [file_system];
	mul.wide.u32 	%rd1175, %r1837, 4;
	add.s64 	%rd1176, %rd1174, %rd1175;
	ld.u32 	%r1304, [%rd1176+4100];
	mul.wide.u32 	%rd1177, %r1304, 40;
	add.s64 	%rd1178, %rd1173, %rd1177;
	st.local.u64 	[%rd278], %rd1178;
	mov.u64 	%rd1179, $str$8;
	cvta.global.u64 	%rd1180, %rd1179;
	{ // callseq 34, 0
	.param .b64 param0;
	st.param.b64 	[param0], %rd1180;
	.param .b64 param1;
	st.param.b64 	[param1], %rd1172;
	.param .b32 retval0;
	call.uni (retval0), 
	vprintf, 
	(
	param0, 
	param1
	);
	ld.param.b32 	%r1305, [retval0];
	} // callseq 34
	add.s32 	%r1307, %r1837, -1;
	ld.global.u64 	%rd1182, [fcb_table];
	ld.global.u64 	%rd1183, [file_system];
	mul.wide.u32 	%rd1184, %r1307, 4;
	add.s64 	%rd1185, %rd1183, %rd1184;
	ld.u32 	%r1308, [%rd1185+4100];
	mul.wide.u32 	%rd1186, %r1308, 40;
	add.s64 	%rd1187, %rd1182, %rd1186;
	st.local.u64 	[%rd278], %rd1187;
	{ // callseq 35, 0
	.param .b64 param0;
	st.param.b64 	[param0], %rd1180;
	.param .b64 param1;
	st.param.b64 	[param1], %rd1172;
	.param .b32 retval0;
	call.uni (retval0), 
	vprintf, 
	(
	param0, 
	param1
	);
	ld.param.b32 	%r1309, [retval0];
	} // callseq 35
	add.s32 	%r1311, %r1837, -2;
	ld.global.u64 	%rd1188, [fcb_table];
	ld.global.u64 	%rd1189, [file_system];
	mul.wide.u32 	%rd1190, %r1311, 4;
	add.s64 	%rd1191, %rd1189, %rd1190;
	ld.u32 	%r1312, [%rd1191+4100];
	mul.wide.u32 	%rd1192, %r1312, 40;
	add.s64 	%rd1193, %rd1188, %rd1192;
	st.local.u64 	[%rd278], %rd1193;
	{ // callseq 36, 0
	.param .b64 param0;
	st.param.b64 	[param0], %rd1180;
	.param .b64 param1;
	st.param.b64 	[param1], %rd1172;
	.param .b32 retval0;
	call.uni (retval0), 
	vprintf, 
	(
	param0, 
	param1
	);
	ld.param.b32 	%r1313, [retval0];
	} // callseq 36
	add.s32 	%r1315, %r1837, -3;
	ld.global.u64 	%rd1194, [fcb_table];
	ld.global.u64 	%rd1195, [file_system];
	mul.wide.u32 	%rd1196, %r1315, 4;
	add.s64 	%rd1197, %rd1195, %rd1196;
	ld.u32 	%r1316, [%rd1197+4100];
	mul.wide.u32 	%rd1198, %r1316, 40;
	add.s64 	%rd1199, %rd1194, %rd1198;
	st.local.u64 	[%rd278], %rd1199;
	{ // callseq 37, 0
	.param .b64 param0;
	st.param.b64 	[param0], %rd1180;
	.param .b64 param1;
	st.param.b64 	[param1], %rd1172;
	.param .b32 retval0;
	call.uni (retval0), 
	vprintf, 
	(
	param0, 
	param1
	);
	ld.param.b32 	%r1317, [retval0];
	} // callseq 37
	add.s32 	%r1837, %r1837, -4;
$L__BB0_462:
	setp.eq.s32 	%p461, %r397, 0;
	@%p461 bra 	$L__BB0_465;
	neg.s32 	%r1839, %r397;
	mov.u64 	%rd1206, $str$8;
$L__BB0_464:
	.pragma "nounroll";
	ld.global.u64 	%rd1200, [fcb_table];
	ld.global.u64 	%rd1201, [file_system];
	mul.wide.u32 	%rd1202, %r1837, 4;
	add.s64 	%rd1203, %rd1201, %rd1202;
	ld.u32 	%r1319, [%rd1203+4100];
	mul.wide.u32 	%rd1204, %r1319, 40;
	add.s64 	%rd1205, %rd1200, %rd1204;
	st.local.u64 	[%rd278], %rd1205;
	cvta.global.u64 	%rd1207, %rd1206;
	{ // callseq 38, 0
	.param .b64 param0;
	st.param.b64 	[param0], %rd1207;
	.param .b64 param1;
	st.param.b64 	[param1], %rd1172;
	.param .b32 retval0;
	call.uni (retval0), 
	vprintf, 
	(
	param0, 
	param1
	);
	ld.param.b32 	%r1320, [retval0];
	} // callseq 38
	add.s32 	%r1837, %r1837, -1;
	add.s32 	%r1839, %r1839, 1;
	setp.ne.s32 	%p462, %r1839, 0;
	@%p462 bra 	$L__BB0_464;
$L__BB0_465:
	mov.u64 	%rd1209, $str$9;
	cvta.global.u64 	%rd1210, %rd1209;
	{ // callseq 39, 0
	.param .b64 param0;
	st.param.b64 	[param0], %rd1210;
	.param .b64 param1;
	st.param.b64 	[param1], 0;
	.param .b32 retval0;
	call.uni (retval0), 
	vprintf, 
	(
	param0, 
	param1
	);
	ld.param.b32 	%r1322, [retval0];
	} // callseq 39
	ld.global.u64 	%rd1725, [file_system];
	ld.u32 	%r1324, [%rd1725+4096];
	setp.eq.s32 	%p463, %r1324, 0;
	@%p463 bra 	$L__BB0_468;
	add.u64 	%rd1211, %SP, 0;
	add.u64 	%rd280, %SPL, 0;
	mov.b32 	%r1841, 0;
	mov.u64 	%rd1217, $str$10;
$L__BB0_467:
	ld.global.u64 	%rd1212, [fcb_table];
	mul.wide.u32 	%rd1213, %r1841, 4;
	add.s64 	%rd1214, %rd1725, %rd1213;
	ld.u32 	%r1326, [%rd1214+8196];
	mul.wide.u32 	%rd1215, %r1326, 40;
	add.s64 	%rd1216, %rd1212, %rd1215;
	ld.u32 	%r1327, [%rd1216+36];
	st.local.u64 	[%rd280], %rd1216;
	st.local.u32 	[%rd280+8], %r1327;
	cvta.global.u64 	%rd1218, %rd1217;
	{ // callseq 40, 0
	.param .b64 param0;
	st.param.b64 	[param0], %rd1218;
	.param .b64 param1;
	st.param.b64 	[param1], %rd1211;
	.param .b32 retval0;
	call.uni (retval0), 
	vprintf, 
	(
	param0, 
	param1
	);
	ld.param.b32 	%r1328, [retval0];
	} // callseq 40
	add.s32 	%r1841, %r1841, 1;
	ld.global.u64 	%rd1725, [file_system];
	ld.u32 	%r1330, [%rd1725+4096];
	setp.lt.u32 	%p464, %r1841, %r1330;
	@%p464 bra 	$L__BB0_467;
$L__BB0_468:
	mov.b32 	%r1849, 0;
	mov.b32 	%r1842, -1;
	ld.global.u64 	%rd1728, [fcb_table];
	mov.u64 	%rd1222, $str$13;
$L__BB0_469:
	mul.wide.u32 	%rd1220, %r1849, 40;
	add.s64 	%rd285, %rd1728, %rd1220;
	mov.b32 	%r1844, 0;
$L__BB0_470:
	cvt.u64.u32 	%rd1221, %r1844;
	add.s64 	%rd1223, %rd1222, %rd1221;
	ld.global.nc.u8 	%rs273, [%rd1223];
	cvt.u16.u8 	%rs13, %rs273;
	add.s64 	%rd1224, %rd285, %rd1221;
	ld.u8 	%rs274, [%rd1224];
	setp.eq.s16 	%p465, %rs13, %rs274;
	@%p465 bra 	$L__BB0_491;
	ld.u32 	%r1845, [%rd285+20];
$L__BB0_472:
	setp.eq.s32 	%p470, %r1845, 0;
	selp.b32 	%r1842, %r1849, %r1842, %p470;
	add.s32 	%r1849, %r1849, 1;
	setp.ne.s32 	%p471, %r1849, 1024;
	@%p471 bra 	$L__BB0_469;
	mov.b32 	%r416, 0;
$L__BB0_474:
	shr.u32 	%r1335, %r416, 3;
	cvt.u64.u32 	%rd1225, %r1335;
	add.s64 	%rd286, %rd1725, %rd1225;
	ld.s8 	%rs14, [%rd286];
	and.b16  	%rs275, %rs14, 1;
	setp.eq.b16 	%p472, %rs275, 1;
	not.pred 	%p473, %p472;
	mov.u32 	%r1847, %r416;
	@%p473 bra 	$L__BB0_508;
	and.b16  	%rs276, %rs14, 2;
	setp.eq.s16 	%p474, %rs276, 0;
	@%p474 bra 	$L__BB0_507;
	and.b16  	%rs277, %rs14, 4;
	setp.eq.s16 	%p475, %rs277, 0;
	@%p475 bra 	$L__BB0_506;
	and.b16  	%rs278, %rs14, 8;
	setp.eq.s16 	%p476, %rs278, 0;
	@%p476 bra 	$L__BB0_505;
	and.b16  	%rs279, %rs14, 16;
	setp.eq.s16 	%p477, %rs279, 0;
	@%p477 bra 	$L__BB0_504;
	and.b16  	%rs280, %rs14, 32;
	setp.eq.s16 	%p478, %rs280, 0;
	@%p478 bra 	$L__BB0_503;
	and.b16  	%rs281, %rs14, 64;
	setp.eq.s16 	%p479, %rs281, 0;
	@%p479 bra 	$L__BB0_502;
	setp.gt.s16 	%p480, %rs14, -1;
	@%p480 bra 	$L__BB0_501;
	add.s32 	%r1847, %r416, 8;
	ld.s8 	%rs15, [%rd286+1];
	and.b16  	%rs282, %rs15, 1;
	setp.eq.b16 	%p481, %rs282, 1;
	not.pred 	%p482, %p481;
	@%p482 bra 	$L__BB0_508;
	and.b16  	%rs283, %rs15, 2;
	setp.eq.s16 	%p483, %rs283, 0;
	@%p483 bra 	$L__BB0_500;
	and.b16  	%rs284, %rs15, 4;
	setp.eq.s16 	%p484, %rs284, 0;
	@%p484 bra 	$L__BB0_499;
	and.b16  	%rs285, %rs15, 8;
	setp.eq.s16 	%p485, %rs285, 0;
	@%p485 bra 	$L__BB0_498;
	and.b16  	%rs286, %rs15, 16;
	setp.eq.s16 	%p486, %rs286, 0;
	@%p486 bra 	$L__BB0_497;
	and.b16  	%rs287, %rs15, 32;
	setp.eq.s16 	%p487, %rs287, 0;
	@%p487 bra 	$L__BB0_496;
	and.b16  	%rs288, %rs15, 64;
	setp.eq.s16 	%p488, %rs288, 0;
	@%p488 bra 	$L__BB0_495;
	setp.gt.s16 	%p489, %rs15, -1;
	@%p489 bra 	$L__BB0_490;
	bra.uni 	$L__BB0_527;
$L__BB0_490:
	add.s32 	%r1847, %r416, 15;
	bra.uni 	$L__BB0_508;
$L__BB0_491:
	setp.eq.s16 	%p466, %rs13, 0;
	setp.gt.u32 	%p467, %r1844, 18;
	or.pred  	%p468, %p466, %p467;
	@%p468 bra 	$L__BB0_493;
	add.s32 	%r1844, %r1844, 1;
	bra.uni 	$L__BB0_470;
$L__BB0_493:
	ld.u32 	%r1845, [%rd285+20];
	setp.ne.s32 	%p469, %r1845, 1;
	@%p469 bra 	$L__BB0_472;
	mov.b32 	%r1372, 1;
	st.u32 	[%rd285+24], %r1372;
	bra.uni 	$L__BB0_529;
$L__BB0_495:
	add.s32 	%r1847, %r416, 14;
	bra.uni 	$L__BB0_508;
$L__BB0_496:
	add.s32 	%r1847, %r416, 13;
	bra.uni 	$L__BB0_508;
$L__BB0_497:
	add.s32 	%r1847, %r416, 12;
	bra.uni 	$L__BB0_508;
$L__BB0_498:
	add.s32 	%r1847, %r416, 11;
	bra.uni 	$L__BB0_508;
$L__BB0_499:
	add.s32 	%r1847, %r416, 10;
	bra.uni 	$L__BB0_508;
$L__BB0_500:
	add.s32 	%r1847, %r416, 9;
	bra.uni 	$L__BB0_508;
$L__BB0_501:
	add.s32 	%r1847, %r416, 7;
	bra.uni 	$L__BB0_508;
$L__BB0_502:
	add.s32 	%r1847, %r416, 6;
	bra.uni 	$L__BB0_508;
$L__BB0_503:
	add.s32 	%r1847, %r416, 5;
	bra.uni 	$L__BB0_508;
$L__BB0_504:
	add.s32 	%r1847, %r416, 4;
	bra.uni 	$L__BB0_508;
$L__BB0_505:
	add.s32 	%r1847, %r416, 3;
	bra.uni 	$L__BB0_508;
$L__BB0_506:
	add.s32 	%r1847, %r416, 2;
	bra.uni 	$L__BB0_508;
$L__BB0_507:
	add.s32 	%r1847, %r416, 1;
$L__BB0_508:
	mov.b32 	%r1848, 0;
	mov.b64 	%rd1726, 0;
$L__BB0_509:
	add.s64 	%rd289, %rd1728, %rd1726;
	ld.u32 	%r1340, [%rd289+20];
	setp.ne.s32 	%p491, %r1340, 1;
	@%p491 bra 	$L__BB0_511;
	ld.u32 	%r1341, [%rd289+28];
	add.s32 	%r1342, %r1341, 1;
	st.u32 	[%rd289+28], %r1342;
	ld.global.u64 	%rd1728, [fcb_table];
$L__BB0_511:
	add.s64 	%rd292, %rd1728, %rd1726;
	ld.u32 	%r1343, [%rd292+60];
	setp.ne.s32 	%p492, %r1343, 1;
	@%p492 bra 	$L__BB0_513;
	ld.u32 	%r1344, [%rd292+68];
	add.s32 	%r1345, %r1344, 1;
	st.u32 	[%rd292+68], %r1345;
	ld.global.u64 	%rd1728, [fcb_table];
$L__BB0_513:
	add.s64 	%rd295, %rd1728, %rd1726;
	ld.u32 	%r1346, [%rd295+100];
	setp.ne.s32 	%p493, %r1346, 1;
	@%p493 bra 	$L__BB0_515;
	ld.u32 	%r1347, [%rd295+108];
	add.s32 	%r1348, %r1347, 1;
	st.u32 	[%rd295+108], %r1348;
	ld.global.u64 	%rd1728, [fcb_table];
$L__BB0_515:
	add.s64 	%rd298, %rd1728, %rd1726;
	ld.u32 	%r1349, [%rd298+140];
	setp.ne.s32 	%p494, %r1349, 1;
	@%p494 bra 	$L__BB0_517;
	ld.u32 	%r1350, [%rd298+148];
	add.s32 	%r1351, %r1350, 1;
	st.u32 	[%rd298+148], %r1351;
	ld.global.u64 	%rd1728, [fcb_table];
$L__BB0_517:
	add.s64 	%rd301, %rd1728, %rd1726;
	ld.u32 	%r1352, [%rd301+180];
	setp.ne.s32 	%p495, %r1352, 1;
	@%p495 bra 	$L__BB0_519;
	ld.u32 	%r1353, [%rd301+188];
	add.s32 	%r1354, %r1353, 1;
	st.u32 	[%rd301+188], %r1354;
	ld.global.u64 	%rd1728, [fcb_table];
$L__BB0_519:
	add.s64 	%rd304, %rd1728, %rd1726;
	ld.u32 	%r1355, [%rd304+220];
	setp.ne.s32 	%p496, %r1355, 1;
	@%p496 bra 	$L__BB0_521;
	ld.u32 	%r1356, [%rd304+228];
	add.s32 	%r1357, %r1356, 1;
	st.u32 	[%rd304+228], %r1357;
	ld.global.u64 	%rd1728, [fcb_table];
$L__BB0_521:
	add.s64 	%rd307, %rd1728, %rd1726;
	ld.u32 	%r1358, [%rd307+260];
	setp.ne.s32 	%p497, %r1358, 1;
	@%p497 bra 	$L__BB0_523;
	ld.u32 	%r1359, [%rd307+268];
	add.s32 	%r1360, %r1359, 1;
	st.u32 	[%rd307+268], %r1360;
	ld.global.u64 	%rd1728, [fcb_table];
$L__BB0_523:
	add.s64 	%rd310, %rd1728, %rd1726;
	ld.u32 	%r1361, [%rd310+300];
	setp.ne.s32 	%p498, %r1361, 1;
	@%p498 bra 	$L__BB0_525;
	ld.u32 	%r1362, [%rd310+308];
	add.s32 	%r1363, %r1362, 1;
	st.u32 	[%rd310+308], %r1363;
	ld.global.u64 	%rd1728, [fcb_table];
$L__BB0_525:
	add.s32 	%r1848, %r1848, 8;
	add.s64 	%rd1726, %rd1726, 320;
	setp.ne.s32 	%p499, %r1848, 1024;
	@%p499 bra 	$L__BB0_509;
	mul.wide.u32 	%rd1229, %r1842, 40;
	add.s64 	%rd1230, %rd1728, %rd1229;
	mov.b32 	%r1364, 0;
	st.u32 	[%rd1230+28], %r1364;
	ld.global.u64 	%rd1231, [fcb_table];
	add.s64 	%rd1232, %rd1231, %rd1229;
	mov.b32 	%r1365, 1;
	st.u32 	[%rd1232+24], %r1365;
	ld.global.u64 	%rd1233, [fcb_table];
	add.s64 	%rd1234, %rd1233, %rd1229;
	st.u32 	[%rd1234+20], %r1365;
	ld.global.u64 	%rd1235, [fcb_table];
	add.s64 	%rd1236, %rd1235, %rd1229;
	st.u32 	[%rd1236+32], %r1847;
	ld.global.u64 	%rd1237, [fcb_table];
	add.s64 	%rd1238, %rd1237, %rd1229;
	mov.b16 	%rs289, 98;
	st.u8 	[%rd1238], %rs289;
	mov.b16 	%rs290, 46;
	st.u8 	[%rd1238+1], %rs290;
	mov.b16 	%rs291, 116;
	st.u8 	[%rd1238+2], %rs291;
	mov.b16 	%rs292, 120;
	st.u8 	[%rd1238+3], %rs292;
	st.u8 	[%rd1238+4], %rs291;
	mov.b16 	%rs293, 0;
	st.u8 	[%rd1238+5], %rs293;
	shr.u32 	%r1366, %r1847, 3;
	and.b32  	%r1367, %r1847, 7;
	ld.global.u64 	%rd1239, [file_system];
	cvt.u64.u32 	%rd1240, %r1366;
	add.s64 	%rd1241, %rd1239, %rd1240;
	ld.u8 	%rs294, [%rd1241];
	mov.b16 	%rs295, 1;
	shl.b16 	%rs296, %rs295, %r1367;
	or.b16  	%rs297, %rs294, %rs296;
	st.u8 	[%rd1241], %rs297;
	ld.global.u64 	%rd1242, [file_system];
	ld.u32 	%r1368, [%rd1242+4096];
	add.s32 	%r1369, %r1368, 1;
	st.u32 	[%rd1242+4096], %r1369;
	mul.wide.u32 	%rd1243, %r1368, 4;
	add.s64 	%rd1244, %rd1242, %rd1243;
	st.u32 	[%rd1244+4100], %r1842;
	ld.global.u64 	%rd1245, [file_system];
	ld.u32 	%r1370, [%rd1245+4096];
	add.s32 	%r1371, %r1370, -1;
	mul.wide.u32 	%rd1246, %r1371, 4;
	add.s64 	%rd1247, %rd1245, %rd1246;
	st.u32 	[%rd1247+8196], %r1842;
	mov.u32 	%r1849, %r1842;
	bra.uni 	$L__BB0_529;
$L__BB0_527:
	add.s32 	%r416, %r416, 16;
	setp.eq.s32 	%p490, %r416, 1024;
	@%p490 bra 	$L__BB0_528;
	bra.uni 	$L__BB0_474;
$L__BB0_528:
	mov.u64 	%rd1226, $str$1;
	cvta.global.u64 	%rd1227, %rd1226;
	{ // callseq 41, 0
	.param .b64 param0;
	st.param.b64 	[param0], %rd1227;
	.param .b64 param1;
	st.param.b64 	[param1], 0;
	.param .b32 retval0;
	call.uni (retval0), 
	vprintf, 
	(
	param0, 
	param1
	);
	ld.param.b32 	%r1337, [retval0];
	} // callseq 41
	mov.b32 	%r1849, -1;
$L__BB0_529:
	ld.global.u64 	%rd1248, [fcb_table];
	mul.wide.u32 	%rd1249, %r1849, 40;
	add.s64 	%rd1250, %rd1248, %rd1249;
	add.s64 	%rd314, %rd1250, 24;
	ld.u32 	%r1373, [%rd1250+24];
	setp.eq.s32 	%p500, %r1373, 1;
	@%p500 bra 	$L__BB0_531;
	add.s64 	%rd1251, %rd314, -24;
	add.u64 	%rd1252, %SP, 0;
	add.u64 	%rd1253, %SPL, 0;
	st.local.u64 	[%rd1253], %rd1251;
	mov.u64 	%rd1254, $str$3;
	cvta.global.u64 	%rd1255, %rd1254;
	{ // callseq 42, 0
	.param .b64 param0;
	st.param.b64 	[param0], %rd1255;
	.param .b64 param1;
	st.param.b64 	[param1], %rd1252;
	.param .b32 retval0;
	call.uni (retval0), 
	vprintf, 
	(
	param0, 
	param1
	);
	ld.param.b32 	%r1374, [retval0];
	} // callseq 42
	bra.uni 	$L__BB0_591;
$L__BB0_531:
	ld.param.u64 	%rd1627, [_Z8mykernelPhS__param_0];
	ld.u32 	%r437, [%rd314+4];
	ld.u32 	%r1377, [%rd314+8];
	shl.b32 	%r1378, %r1377, 10;
	add.s32 	%r1379, %r1378, 36864;
	cvta.to.global.u64 	%rd1257, %rd1627;
	ld.global.u8 	%rs298, [%rd1257+64];
	cvt.u64.u32 	%rd1258, %r1379;
	mov.u64 	%rd1259, volume_d;
	add.s64 	%rd1260, %rd1259, %rd1258;
	st.global.u8 	[%rd1260], %rs298;
	ld.global.u8 	%rs299, [%rd1257+65];
	st.global.u8 	[%rd1260+1], %rs299;
	ld.global.u8 	%rs300, [%rd1257+66];
	st.global.u8 	[%rd1260+2], %rs300;
	ld.global.u8 	%rs301, [%rd1257+67];
	st.global.u8 	[%rd1260+3], %rs301;
	ld.global.u8 	%rs302, [%rd1257+68];
	st.global.u8 	[%rd1260+4], %rs302;
	ld.global.u8 	%rs303, [%rd1257+69];
	st.global.u8 	[%rd1260+5], %rs303;
	ld.global.u8 	%rs304, [%rd1257+70];
	st.global.u8 	[%rd1260+6], %rs304;
	ld.global.u8 	%rs305, [%rd1257+71];
	st.global.u8 	[%rd1260+7], %rs305;
	ld.global.u8 	%rs306, [%rd1257+72];
	st.global.u8 	[%rd1260+8], %rs306;
	ld.global.u8 	%rs307, [%rd1257+73];
	st.global.u8 	[%rd1260+9], %rs307;
	ld.global.u8 	%rs308, [%rd1257+74];
	st.global.u8 	[%rd1260+10], %rs308;
	ld.global.u8 	%rs309, [%rd1257+75];
	st.global.u8 	[%rd1260+11], %rs309;
	mov.b32 	%r1380, 12;
	st.u32 	[%rd314+12], %r1380;
	mov.b32 	%r1850, 0;
	mov.b64 	%rd1736, 0;
	ld.global.u64 	%rd1739, [fcb_table];
$L__BB0_532:
	add.s64 	%rd318, %rd1739, %rd1736;
	ld.u32 	%r1381, [%rd318+20];
	setp.ne.s32 	%p501, %r1381, 1;
	@%p501 bra 	$L__BB0_535;
	ld.u32 	%r439, [%rd318+28];
	setp.gt.u32 	%p502, %r439, %r437;
	@%p502 bra 	$L__BB0_535;
	add.s32 	%r1382, %r439, 1;
	st.u32 	[%rd318+28], %r1382;
	ld.global.u64 	%rd1739, [fcb_table];
$L__BB0_535:
	add.s64 	%rd321, %rd1739, %rd1736;
	ld.u32 	%r1383, [%rd321+60];
	setp.ne.s32 	%p503, %r1383, 1;
	@%p503 bra 	$L__BB0_538;
	ld.u32 	%r440, [%rd321+68];
	setp.gt.u32 	%p504, %r440, %r437;
	@%p504 bra 	$L__BB0_538;
	add.s32 	%r1384, %r440, 1;
	st.u32 	[%rd321+68], %r1384;
	ld.global.u64 	%rd1739, [fcb_table];
$L__BB0_538:
	add.s64 	%rd324, %rd1739, %rd1736;
	ld.u32 	%r1385, [%rd324+100];
	setp.ne.s32 	%p505, %r1385, 1;
	@%p505 bra 	$L__BB0_541;
	ld.u32 	%r441, [%rd324+108];
	setp.gt.u32 	%p506, %r441, %r437;
	@%p506 bra 	$L__BB0_541;
	add.s32 	%r1386, %r441, 1;
	st.u32 	[%rd324+108], %r1386;
	ld.global.u64 	%rd1739, [fcb_table];
$L__BB0_541:
	add.s64 	%rd327, %rd1739, %rd1736;
	ld.u32 	%r1387, [%rd327+140];
	setp.ne.s32 	%p507, %r1387, 1;
	@%p507 bra 	$L__BB0_544;
	ld.u32 	%r442, [%rd327+148];
	setp.gt.u32 	%p508, %r442, %r437;
	@%p508 bra 	$L__BB0_544;
	add.s32 	%r1388, %r442, 1;
	st.u32 	[%rd327+148], %r1388;
	ld.global.u64 	%rd1739, [fcb_table];
$L__BB0_544:
	add.s64 	%rd330, %rd1739, %rd1736;
	ld.u32 	%r1389, [%rd330+180];
	setp.ne.s32 	%p509, %r1389, 1;
	@%p509 bra 	$L__BB0_547;
	ld.u32 	%r443, [%rd330+188];
	setp.gt.u32 	%p510, %r443, %r437;
	@%p510 bra 	$L__BB0_547;
	add.s32 	%r1390, %r443, 1;
	st.u32 	[%rd330+188], %r1390;
	ld.global.u64 	%rd1739, [fcb_table];
$L__BB0_547:
	add.s64 	%rd333, %rd1739, %rd1736;
	ld.u32 	%r1391, [%rd333+220];
	setp.ne.s32 	%p511, %r1391, 1;
	@%p511 bra 	$L__BB0_550;
	ld.u32 	%r444, [%rd333+228];
	setp.gt.u32 	%p512, %r444, %r437;
	@%p512 bra 	$L__BB0_550;
	add.s32 	%r1392, %r444, 1;
	st.u32 	[%rd333+228], %r1392;
	ld.global.u64 	%rd1739, [fcb_table];
$L__BB0_550:
	add.s64 	%rd336, %rd1739, %rd1736;
	ld.u32 	%r1393, [%rd336+260];
	setp.ne.s32 	%p513, %r1393, 1;
	@%p513 bra 	$L__BB0_553;
	ld.u32 	%r445, [%rd336+268];
	setp.gt.u32 	%p514, %r445, %r437;
	@%p514 bra 	$L__BB0_553;
	add.s32 	%r1394, %r445, 1;
	st.u32 	[%rd336+268], %r1394;
	ld.global.u64 	%rd1739, [fcb_table];
$L__BB0_553:
	add.s64 	%rd339, %rd1739, %rd1736;
	ld.u32 	%r1395, [%rd339+300];
	setp.ne.s32 	%p515, %r1395, 1;
	@%p515 bra 	$L__BB0_556;
	ld.u32 	%r446, [%rd339+308];
	setp.gt.u32 	%p516, %r446, %r437;
	@%p516 bra 	$L__BB0_556;
	add.s32 	%r1396, %r446, 1;
	st.u32 	[%rd339+308], %r1396;
	ld.global.u64 	%rd1739, [fcb_table];
$L__BB0_556:
	add.s32 	%r1850, %r1850, 8;
	add.s64 	%rd1736, %rd1736, 320;
	setp.ne.s32 	%p517, %r1850, 1024;
	@%p517 bra 	$L__BB0_532;
	add.s64 	%rd1263, %rd1739, %rd1249;
	mov.b32 	%r1397, 0;
	st.u32 	[%rd1263+28], %r1397;
	ld.global.u64 	%rd1749, [file_system];
	ld.u32 	%r1398, [%rd1749+4096];
	setp.eq.s32 	%p518, %r1398, 1;
	mov.b64 	%rd1750, 0;
	@%p518 bra 	$L__BB0_563;
	mov.b32 	%r1851, 0;
	ld.global.u64 	%rd1748, [fcb_table];
$L__BB0_559:
	mul.wide.u32 	%rd1264, %r1851, 4;
	add.s64 	%rd347, %rd1749, %rd1264;
	ld.u32 	%r1400, [%rd347+4100];
	mul.wide.u32 	%rd1265, %r1400, 40;
	add.s64 	%rd1266, %rd1748, %rd1265;
	ld.u32 	%r1401, [%rd1266+28];
	setp.gt.u32 	%p519, %r1401, %r437;
	@%p519 bra 	$L__BB0_561;
	ld.u32 	%r1402, [%rd347+4104];
	st.u32 	[%rd347+4100], %r1402;
	ld.global.u64 	%rd1749, [file_system];
	ld.global.u64 	%rd1748, [fcb_table];
$L__BB0_561:
	add.s32 	%r1851, %r1851, 1;
	ld.u32 	%r1403, [%rd1749+4096];
	add.s32 	%r450, %r1403, -1;
	setp.lt.u32 	%p520, %r1851, %r450;
	@%p520 bra 	$L__BB0_559;
	cvt.u64.u32 	%rd1750, %r450;
$L__BB0_563:
	shl.b64 	%rd1267, %rd1750, 2;
	add.s64 	%rd1268, %rd1749, %rd1267;
	st.u32 	[%rd1268+4100], %r1849;
	ld.global.u64 	%rd355, [file_system];
	ld.u32 	%r451, [%rd355+4096];
	setp.eq.s32 	%p521, %r451, 0;
	mov.b32 	%r1875, -1;
	mov.b32 	%r1874, 0;
	@%p521 bra 	$L__BB0_575;
	ld.global.u64 	%rd356, [fcb_table];
	and.b32  	%r452, %r451, 7;
	setp.lt.u32 	%p522, %r451, 8;
	mov.b32 	%r1875, -1;
	mov.b32 	%r1864, 0;
	mov.u32 	%r1874, %r451;
	mov.u32 	%r1861, %r1864;
	@%p522 bra 	$L__BB0_567;
	and.b32  	%r1864, %r451, -8;
	add.s64 	%rd1752, %rd355, 8224;
	mov.b32 	%r1875, -1;
	mov.b32 	%r1852, 0;
	mov.u32 	%r1874, %r451;
	mov.u32 	%r1861, %r1852;
$L__BB0_566:
	.pragma "nounroll";
	ld.u32 	%r1411, [%rd1752+-28];
	setp.eq.s32 	%p523, %r1411, %r1849;
	selp.b32 	%r1412, %r1852, %r1875, %p523;
	mul.wide.u32 	%rd1269, %r1411, 40;
	add.s64 	%rd1270, %rd356, %rd1269;
	ld.u32 	%r1413, [%rd1270+36];
	setp.lt.u32 	%p524, %r1413, 13;
	setp.eq.s32 	%p525, %r1861, 0;
	and.pred  	%p526, %p524, %p525;
	selp.b32 	%r1414, 1, %r1861, %p526;
	selp.b32 	%r1416, %r1852, %r1874, %p526;
	ld.u32 	%r1417, [%rd1752+-24];
	setp.eq.s32 	%p527, %r1417, %r1849;
	add.s32 	%r1418, %r1852, 1;
	selp.b32 	%r1419, %r1418, %r1412, %p527;
	mul.wide.u32 	%rd1271, %r1417, 40;
	add.s64 	%rd1272, %rd356, %rd1271;
	ld.u32 	%r1420, [%rd1272+36];
	setp.lt.u32 	%p528, %r1420, 13;
	setp.eq.s32 	%p529, %r1414, 0;
	and.pred  	%p530, %p528, %p529;
	selp.b32 	%r1421, 1, %r1414, %p530;
	selp.b32 	%r1423, %r1418, %r1416, %p530;
	ld.u32 	%r1424, [%rd1752+-20];
	setp.eq.s32 	%p531, %r1424, %r1849;
	add.s32 	%r1425, %r1852, 2;
	selp.b32 	%r1426, %r1425, %r1419, %p531;
	mul.wide.u32 	%rd1273, %r1424, 40;
	add.s64 	%rd1274, %rd356, %rd1273;
	ld.u32 	%r1427, [%rd1274+36];
	setp.lt.u32 	%p532, %r1427, 13;
	setp.eq.s32 	%p533, %r1421, 0;
	and.pred  	%p534, %p532, %p533;
	selp.b32 	%r1428, 1, %r1421, %p534;
	selp.b32 	%r1430, %r1425, %r1423, %p534;
	ld.u32 	%r1431, [%rd1752+-16];
	setp.eq.s32 	%p535, %r1431, %r1849;
	add.s32 	%r1432, %r1852, 3;
	selp.b32 	%r1433, %r1432, %r1426, %p535;
	mul.wide.u32 	%rd1275, %r1431, 40;
	add.s64 	%rd1276, %rd356, %rd1275;
	ld.u32 	%r1434, [%rd1276+36];
	setp.lt.u32 	%p536, %r1434, 13;
	setp.eq.s32 	%p537, %r1428, 0;
	and.pred  	%p538, %p536, %p537;
	selp.b32 	%r1435, 1, %r1428, %p538;
	selp.b32 	%r1437, %r1432, %r1430, %p538;
	ld.u32 	%r1438, [%rd1752+-12];
	setp.eq.s32 	%p539, %r1438, %r1849;
	add.s32 	%r1439, %r1852, 4;
	selp.b32 	%r1440, %r1439, %r1433, %p539;
	mul.wide.u32 	%rd1277, %r1438, 40;
	add.s64 	%rd1278, %rd356, %rd1277;
	ld.u32 	%r1441, [%rd1278+36];
	setp.lt.u32 	%p540, %r1441, 13;
	setp.eq.s32 	%p541, %r1435, 0;
	and.pred  	%p542, %p540, %p541;
	selp.b32 	%r1442, 1, %r1435, %p542;
	selp.b32 	%r1444, %r1439, %r1437, %p542;
	ld.u32 	%r1445, [%rd1752+-8];
	setp.eq.s32 	%p543, %r1445, %r1849;
	add.s32 	%r1446, %r1852, 5;
	selp.b32 	%r1447, %r1446, %r1440, %p543;
	mul.wide.u32 	%rd1279, %r1445, 40;
	add.s64 	%rd1280, %rd356, %rd1279;
	ld.u32 	%r1448, [%rd1280+36];
	setp.lt.u32 	%p544, %r1448, 13;
	setp.eq.s32 	%p545, %r1442, 0;
	and.pred  	%p546, %p544, %p545;
	selp.b32 	%r1449, 1, %r1442, %p546;
	selp.b32 	%r1451, %r1446, %r1444, %p546;
	ld.u32 	%r1452, [%rd1752+-4];
	setp.eq.s32 	%p547, %r1452, %r1849;
	add.s32 	%r1453, %r1852, 6;
	selp.b32 	%r1454, %r1453, %r1447, %p547;
	mul.wide.u32 	%rd1281, %r1452, 40;
	add.s64 	%rd1282, %rd356, %rd1281;
	ld.u32 	%r1455, [%rd1282+36];
	setp.lt.u32 	%p548, %r1455, 13;
	setp.eq.s32 	%p549, %r1449, 0;
	and.pred  	%p550, %p548, %p549;
	selp.b32 	%r1456, 1, %r1449, %p550;
	selp.b32 	%r1458, %r1453, %r1451, %p550;
	ld.u32 	%r1459, [%rd1752];
	setp.eq.s32 	%p551, %r1459, %r1849;
	add.s32 	%r1460, %r1852, 7;
	selp.b32 	%r1875, %r1460, %r1454, %p551;
	mul.wide.u32 	%rd1283, %r1459, 40;
	add.s64 	%rd1284, %rd356, %rd1283;
	ld.u32 	%r1461, [%rd1284+36];
	setp.lt.u32 	%p552, %r1461, 13;
	setp.eq.s32 	%p553, %r1456, 0;
	and.pred  	%p554, %p552, %p553;
	selp.b32 	%r1861, 1, %r1456, %p554;
	selp.b32 	%r1874, %r1460, %r1458, %p554;
	add.s64 	%rd1752, %rd1752, 32;
	add.s32 	%r1852, %r1852, 8;
	setp.ne.s32 	%p555, %r1852, %r1864;
	@%p555 bra 	$L__BB0_566;
$L__BB0_567:
	setp.eq.s32 	%p556, %r452, 0;
	@%p556 bra 	$L__BB0_575;
	and.b32  	%r468, %r451, 3;
	setp.lt.u32 	%p557, %r452, 4;
	@%p557 bra 	$L__BB0_570;
	mul.wide.u32 	%rd1285, %r1864, 4;
	add.s64 	%rd1286, %rd355, %rd1285;
	ld.u32 	%r1463, [%rd1286+8196];
	setp.eq.s32 	%p558, %r1463, %r1849;
	selp.b32 	%r1464, %r1864, %r1875, %p558;
	mul.wide.u32 	%rd1287, %r1463, 40;
	add.s64 	%rd1288, %rd356, %rd1287;
	ld.u32 	%r1465, [%rd1288+36];
	setp.lt.u32 	%p559, %r1465, 13;
	setp.eq.s32 	%p560, %r1861, 0;
	and.pred  	%p561, %p559, %p560;
	selp.b32 	%r1466, 1, %r1861, %p561;
	selp.b32 	%r1468, %r1864, %r1874, %p561;
	add.s32 	%r1469, %r1864, 1;
	ld.u32 	%r1470, [%rd1286+8200];
	setp.eq.s32 	%p562, %r1470, %r1849;
	selp.b32 	%r1471, %r1469, %r1464, %p562;
	mul.wide.u32 	%rd1289, %r1470, 40;
	add.s64 	%rd1290, %rd356, %rd1289;
	ld.u32 	%r1472, [%rd1290+36];
	setp.lt.u32 	%p563, %r1472, 13;
	setp.eq.s32 	%p564, %r1466, 0;
	and.pred  	%p565, %p563, %p564;
	selp.b32 	%r1473, 1, %r1466, %p565;
	selp.b32 	%r1475, %r1469, %r1468, %p565;
	add.s32 	%r1476, %r1864, 2;
	ld.u32 	%r1477, [%rd1286+8204];
	setp.eq.s32 	%p566, %r1477, %r1849;
	selp.b32 	%r1478, %r1476, %r1471, %p566;
	mul.wide.u32 	%rd1291, %r1477, 40;
	add.s64 	%rd1292, %rd356, %rd1291;
	ld.u32 	%r1479, [%rd1292+36];
	setp.lt.u32 	%p567, %r1479, 13;
	setp.eq.s32 	%p568, %r1473, 0;
	and.pred  	%p569, %p567, %p568;
	selp.b32 	%r1480, 1, %r1473, %p569;
	selp.b32 	%r1482, %r1476, %r1475, %p569;
	add.s32 	%r1483, %r1864, 3;
	ld.u32 	%r1484, [%rd1286+8208];
	setp.eq.s32 	%p570, %r1484, %r1849;
	selp.b32 	%r1875, %r1483, %r1478, %p570;
	mul.wide.u32 	%rd1293, %r1484, 40;
	add.s64 	%rd1294, %rd356, %rd1293;
	ld.u32 	%r1485, [%rd1294+36];
	setp.lt.u32 	%p571, %r1485, 13;
	setp.eq.s32 	%p572, %r1480, 0;
	and.pred  	%p573, %p571, %p572;
	selp.b32 	%r1861, 1, %r1480, %p573;
	selp.b32 	%r1874, %r1483, %r1482, %p573;
	add.s32 	%r1864, %r1864, 4;
$L__BB0_570:
	setp.eq.s32 	%p574, %r468, 0;
	@%p574 bra 	$L__BB0_575;
	setp.eq.s32 	%p575, %r468, 1;
	@%p575 bra 	$L__BB0_573;
	mul.wide.u32 	%rd1295, %r1864, 4;
	add.s64 	%rd1296, %rd355, %rd1295;
	ld.u32 	%r1487, [%rd1296+8196];
	setp.eq.s32 	%p576, %r1487, %r1849;
	selp.b32 	%r1488, %r1864, %r1875, %p576;
	mul.wide.u32 	%rd1297, %r1487, 40;
	add.s64 	%rd1298, %rd356, %rd1297;
	ld.u32 	%r1489, [%rd1298+36];
	setp.lt.u32 	%p577, %r1489, 13;
	setp.eq.s32 	%p578, %r1861, 0;
	and.pred  	%p579, %p577, %p578;
	selp.b32 	%r1490, 1, %r1861, %p579;
	selp.b32 	%r1492, %r1864, %r1874, %p579;
	add.s32 	%r1493, %r1864, 1;
	ld.u32 	%r1494, [%rd1296+8200];
	setp.eq.s32 	%p580, %r1494, %r1849;
	selp.b32 	%r1875, %r1493, %r1488, %p580;
	mul.wide.u32 	%rd1299, %r1494, 40;
	add.s64 	%rd1300, %rd356, %rd1299;
	ld.u32 	%r1495, [%rd1300+36];
	setp.lt.u32 	%p581, %r1495, 13;
	setp.eq.s32 	%p582, %r1490, 0;
	and.pred  	%p583, %p581, %p582;
	selp.b32 	%r1861, 1, %r1490, %p583;
	selp.b32 	%r1874, %r1493, %r1492, %p583;
	add.s32 	%r1864, %r1864, 2;
$L__BB0_573:
	and.b32  	%r1496, %r451, 1;
	setp.eq.b32 	%p584, %r1496, 1;
	not.pred 	%p585, %p584;
	@%p585 bra 	$L__BB0_575;
	mul.wide.u32 	%rd1301, %r1864, 4;
	add.s64 	%rd1302, %rd355, %rd1301;
	ld.u32 	%r1497, [%rd1302+8196];
	setp.eq.s32 	%p586, %r1497, %r1849;
	selp.b32 	%r1875, %r1864, %r1875, %p586;
	mul.wide.u32 	%rd1303, %r1497, 40;
	add.s64 	%rd1304, %rd356, %rd1303;
	ld.u32 	%r1498, [%rd1304+36];
	setp.lt.u32 	%p587, %r1498, 13;
	setp.eq.s32 	%p588, %r1861, 0;
	selp.b32 	%r1499, %r1864, %r1874, %p588;
	selp.b32 	%r1874, %r1499, %r1874, %p587;
$L__BB0_575:
	setp.le.u32 	%p589, %r1874, %r1875;
	@%p589 bra 	$L__BB0_584;
	mul.wide.u32 	%rd1322, %r1875, 4;
	add.s64 	%rd1323, %rd355, %rd1322;
	ld.u32 	%r493, [%rd1323+8196];
	add.s32 	%r494, %r1874, -1;
	setp.ge.u32 	%p595, %r1875, %r494;
	@%p595 bra 	$L__BB0_583;
	not.b32 	%r1507, %r1875;
	add.s32 	%r1508, %r1874, %r1507;
	and.b32  	%r495, %r1508, 3;
	setp.eq.s32 	%p596, %r495, 0;
	mov.u32 	%r1878, %r1875;
	@%p596 bra 	$L__BB0_580;
	neg.s32 	%r1876, %r495;
	mov.u32 	%r1878, %r1875;
$L__BB0_579:
	.pragma "nounroll";
	mul.wide.s32 	%rd1324, %r1878, 4;
	ld.global.u64 	%rd1325, [file_system];
	add.s64 	%rd1326, %rd1324, %rd1325;
	add.s32 	%r1878, %r1878, 1;
	ld.u32 	%r1509, [%rd1326+8200];
	st.u32 	[%rd1326+8196], %r1509;
	add.s32 	%r1876, %r1876, 1;
	setp.ne.s32 	%p597, %r1876, 0;
	@%p597 bra 	$L__BB0_579;
$L__BB0_580:
	sub.s32 	%r1510, %r1874, %r1875;
	add.s32 	%r1511, %r1510, -2;
	setp.lt.u32 	%p598, %r1511, 3;
	@%p598 bra 	$L__BB0_583;
	sub.s32 	%r1879, %r1878, %r1874;
$L__BB0_582:
	mul.wide.s32 	%rd1327, %r1878, 4;
	add.s64 	%rd1328, %rd1327, 8212;
	ld.global.u64 	%rd1329, [file_system];
	add.s64 	%rd1330, %rd1329, %rd1328;
	ld.u32 	%r1512, [%rd1330+-12];
	st.u32 	[%rd1330+-16], %r1512;
	ld.global.u64 	%rd1331, [file_system];
	add.s64 	%rd1332, %rd1331, %rd1328;
	ld.u32 	%r1513, [%rd1332+-8];
	st.u32 	[%rd1332+-12], %r1513;
	ld.global.u64 	%rd1333, [file_system];
	add.s64 	%rd1334, %rd1333, %rd1328;
	ld.u32 	%r1514, [%rd1334+-4];
	st.u32 	[%rd1334+-8], %r1514;
	ld.global.u64 	%rd1335, [file_system];
	add.s32 	%r1878, %r1878, 4;
	add.s64 	%rd1336, %rd1335, %rd1328;
	ld.u32 	%r1515, [%rd1336];
	st.u32 	[%rd1336+-4], %r1515;
	add.s32 	%r1879, %r1879, 4;
	setp.ne.s32 	%p599, %r1879, -1;
	@%p599 bra 	$L__BB0_582;
$L__BB0_583:
	ld.global.u64 	%rd1337, [file_system];
	mul.wide.u32 	%rd1338, %r494, 4;
	add.s64 	%rd1339, %rd1337, %rd1338;
	st.u32 	[%rd1339+8196], %r493;
	bra.uni 	$L__BB0_591;
$L__BB0_584:
	setp.ge.u32 	%p590, %r1874, %r1875;
	@%p590 bra 	$L__BB0_591;
	mul.wide.u32 	%rd1305, %r1875, 4;
	add.s64 	%rd1306, %rd355, %rd1305;
	ld.u32 	%r507, [%rd1306+8196];
	sub.s32 	%r1500, %r1875, %r1874;
	and.b32  	%r508, %r1500, 3;
	setp.eq.s32 	%p591, %r508, 0;
	mov.u32 	%r1883, %r1875;
	@%p591 bra 	$L__BB0_588;
	neg.s32 	%r1881, %r508;
	mov.u32 	%r1883, %r1875;
$L__BB0_587:
	.pragma "nounroll";
	mul.wide.s32 	%rd1307, %r1883, 4;
	ld.global.u64 	%rd1308, [file_system];
	add.s64 	%rd1309, %rd1307, %rd1308;
	add.s32 	%r1883, %r1883, -1;
	ld.u32 	%r1501, [%rd1309+8192];
	st.u32 	[%rd1309+8196], %r1501;
	add.s32 	%r1881, %r1881, 1;
	setp.ne.s32 	%p592, %r1881, 0;
	@%p592 bra 	$L__BB0_587;
$L__BB0_588:
	sub.s32 	%r1502, %r1874, %r1875;
	setp.gt.u32 	%p593, %r1502, -4;
	@%p593 bra 	$L__BB0_590;
$L__BB0_589:
	ld.global.u64 	%rd1310, [file_system];
	mul.wide.s32 	%rd1311, %r1883, 4;
	add.s64 	%rd1312, %rd1310, %rd1311;
	ld.u32 	%r1503, [%rd1312+8192];
	st.u32 	[%rd1312+8196], %r1503;
	ld.global.u64 	%rd1313, [file_system];
	add.s64 	%rd1314, %rd1313, %rd1311;
	ld.u32 	%r1504, [%rd1314+8188];
	st.u32 	[%rd1314+8192], %r1504;
	ld.global.u64 	%rd1315, [file_system];
	add.s64 	%rd1316, %rd1315, %rd1311;
	ld.u32 	%r1505, [%rd1316+8184];
	st.u32 	[%rd1316+8188], %r1505;
	ld.global.u64 	%rd1317, [file_system];
	add.s64 	%rd1318, %rd1317, %rd1311;
	add.s32 	%r1883, %r1883, -4;
	ld.u32 	%r1506, [%rd1318+8180];
	st.u32 	[%rd1318+8184], %r1506;
	setp.gt.u32 	%p594, %r1883, %r1874;
	@%p594 bra 	$L__BB0_589;
$L__BB0_590:
	ld.global.u64 	%rd1319, [file_system];
	mul.wide.u32 	%rd1320, %r1874, 4;
	add.s64 	%rd1321, %rd1319, %rd1320;
	st.u32 	[%rd1321+8196], %r507;
$L__BB0_591:
	cvta.global.u64 	%rd1341, %rd1209;
	{ // callseq 43, 0
	.param .b64 param0;
	st.param.b64 	[param0], %rd1341;
	.param .b64 param1;
	st.param.b64 	[param1], 0;
	.param .b32 retval0;
	call.uni (retval0), 
	vprintf, 
	(
	param0, 
	param1
	);
	ld.param.b32 	%r1516, [retval0];
	} // callseq 43
	ld.global.u64 	%rd1753, [file_system];
	ld.u32 	%r1518, [%rd1753+4096];
	setp.eq.s32 	%p600, %r1518, 0;
	@%p600 bra 	$L__BB0_594;
	add.u64 	%rd1342, %SP, 0;
	add.u64 	%rd361, %SPL, 0;
	mov.b32 	%r1885, 0;
	mov.u64 	%rd1348, $str$10;
$L__BB0_593:
	ld.global.u64 	%rd1343, [fcb_table];
	mul.wide.u32 	%rd1344, %r1885, 4;
	add.s64 	%rd1345, %rd1753, %rd1344;
	ld.u32 	%r1520, [%rd1345+8196];
	mul.wide.u32 	%rd1346, %r1520, 40;
	add.s64 	%rd1347, %rd1343, %rd1346;
	ld.u32 	%r1521, [%rd1347+36];
	st.local.u64 	[%rd361], %rd1347;
	st.local.u32 	[%rd361+8], %r1521;
	cvta.global.u64 	%rd1349, %rd1348;
	{ // callseq 44, 0
	.param .b64 param0;
	st.param.b64 	[param0], %rd1349;
	.param .b64 param1;
	st.param.b64 	[param1], %rd1342;
	.param .b32 retval0;
	call.uni (retval0), 
	vprintf, 
	(
	param0, 
	param1
	);
	ld.param.b32 	%r1522, [retval0];
	} // callseq 44
	add.s32 	%r1885, %r1885, 1;
	ld.global.u64 	%rd1753, [file_system];
	ld.u32 	%r1524, [%rd1753+4096];
	setp.lt.u32 	%p601, %r1885, %r1524;
	@%p601 bra 	$L__BB0_593;
$L__BB0_594:
	mov.u64 	%rd1351, $str$7;
	cvta.global.u64 	%rd1352, %rd1351;
	{ // callseq 45, 0
	.param .b64 param0;
	st.param.b64 	[param0], %rd1352;
	.param .b64 param1;
	st.param.b64 	[param1], 0;
	.param .b32 retval0;
	call.uni (retval0), 
	vprintf, 
	(
	param0, 
	param1
	);
	ld.param.b32 	%r1525, [retval0];
	} // callseq 45
	ld.global.u64 	%rd1353, [file_system];
	ld.u32 	%r519, [%rd1353+4096];
	add.s32 	%r1889, %r519, -1;
	setp.lt.s32 	%p602, %r1889, 0;
	@%p602 bra 	$L__BB0_608;
	add.u64 	%rd1354, %SP, 0;
	add.u64 	%rd364, %SPL, 0;
	and.b32  	%r521, %r519, 15;
	setp.lt.u32 	%p603, %r1889, 15;
	@%p603 bra 	$L__BB0_599;
	add.s32 	%r1887, %r519, -8;
	and.b32  	%r1527, %r519, -16;
	neg.s32 	%r1886, %r1527;
	mov.u64 	%rd1361, $str$8;
$L__BB0_597:
	.pragma "nounroll";
	add.s32 	%r1528, %r1887, 7;
	ld.global.u64 	%rd1355, [fcb_table];
	ld.global.u64 	%rd1356, [file_system];
	mul.wide.u32 	%rd1357, %r1528, 4;
	add.s64 	%rd1358, %rd1356, %rd1357;
	ld.u32 	%r1529, [%rd1358+4100];
	mul.wide.u32 	%rd1359, %r1529, 40;
	add.s64 	%rd1360, %rd1355, %rd1359;
	st.local.u64 	[%rd364], %rd1360;
	cvta.global.u64 	%rd1362, %rd1361;
	{ // callseq 46, 0
	.param .b64 param0;
	st.param.b64 	[param0], %rd1362;
	.param .b64 param1;
	st.param.b64 	[param1], %rd1354;
	.param .b32 retval0;
	call.uni (retval0), 
	vprintf, 
	(
	param0, 
	param1
	);
	ld.param.b32 	%r1530, [retval0];
	} // callseq 46
	add.s32 	%r1532, %r1887, 6;
	ld.global.u64 	%rd1364, [fcb_table];
	ld.global.u64 	%rd1365, [file_system];
	mul.wide.u32 	%rd1366, %r1532, 4;
	add.s64 	%rd1367, %rd1365, %rd1366;
	ld.u32 	%r1533, [%rd1367+4100];
	mul.wide.u32 	%rd1368, %r1533, 40;
	add.s64 	%rd1369, %rd1364, %rd1368;
	st.local.u64 	[%rd364], %rd1369;
	{ // callseq 47, 0
	.param .b64 param0;
	st.param.b64 	[param0], %rd1362;
	.param .b64 param1;
	st.param.b64 	[param1], %rd1354;
	.param .b32 retval0;
	call.uni (retval0), 
	vprintf, 
	(
	param0, 
	param1
	);
	ld.param.b32 	%r1534, [retval0];
	} // callseq 47
	add.s32 	%r1536, %r1887, 5;
	ld.global.u64 	%rd1370, [fcb_table];
	ld.global.u64 	%rd1371, [file_system];
	mul.wide.u32 	%rd1372, %r1536, 4;
	add.s64 	%rd1373, %rd1371, %rd1372;
	ld.u32 	%r1537, [%rd1373+4100];
	mul.wide.u32 	%rd1374, %r1537, 40;
	add.s64 	%rd1375, %rd1370, %rd1374;
	st.local.u64 	[%rd364], %rd1375;
	{ // callseq 48, 0
	.param .b64 param0;
	st.param.b64 	[param0], %rd1362;
	.param .b64 param1;
	st.param.b64 	[param1], %rd1354;
	.param .b32 retval0;
	call.uni (retval0), 
	vprintf, 
	(
	param0, 
	param1
	);
	ld.param.b32 	%r1538, [retval0];
	} // callseq 48
	add.s32 	%r1540, %r1887, 4;
	ld.global.u64 	%rd1376, [fcb_table];
	ld.global.u64 	%rd1377, [file_system];
	mul.wide.u32 	%rd1378, %r1540, 4;
	add.s64 	%rd1379, %rd1377, %rd1378;
	ld.u32 	%r1541, [%rd1379+4100];
	mul.wide.u32 	%rd1380, %r1541, 40;
	add.s64 	%rd1381, %rd1376, %rd1380;
	st.local.u64 	[%rd364], %rd1381;
	{ // callseq 49, 0
	.param .b64 param0;
	st.param.b64 	[param0], %rd1362;
	.param .b64 param1;
	st.param.b64 	[param1], %rd1354;
	.param .b32 retval0;
	call.uni (retval0), 
	vprintf, 
	(
	param0, 
	param1
	);
	ld.param.b32 	%r1542, [retval0];
	} // callseq 49
	add.s32 	%r1544, %r1887, 3;
	ld.global.u64 	%rd1382, [fcb_table];
	ld.global.u64 	%rd1383, [file_system];
	mul.wide.u32 	%rd1384, %r1544, 4;
	add.s64 	%rd1385, %rd1383, %rd1384;
	ld.u32 	%r1545, [%rd1385+4100];
	mul.wide.u32 	%rd1386, %r1545, 40;
	add.s64 	%rd1387, %rd1382, %rd1386;
	st.local.u64 	[%rd364], %rd1387;
	{ // callseq 50, 0
	.param .b64 param0;
	st.param.b64 	[param0], %rd1362;
	.param .b64 param1;
	st.param.b64 	[param1], %rd1354;
	.param .b32 retval0;
	call.uni (retval0), 
	vprintf, 
	(
	param0, 
	param1
	);
	ld.param.b32 	%r1546, [retval0];
	} // callseq 50
	add.s32 	%r1548, %r1887, 2;
	ld.global.u64 	%rd1388, [fcb_table];
	ld.global.u64 	%rd1389, [file_system];
	mul.wide.u32 	%rd1390, %r1548, 4;
	add.s64 	%rd1391, %rd1389, %rd1390;
	ld.u32 	%r1549, [%rd1391+4100];
	mul.wide.u32 	%rd1392, %r1549, 40;
	add.s64 	%rd1393, %rd1388, %rd1392;
	st.local.u64 	[%rd364], %rd1393;
	{ // callseq 51, 0
	.param .b64 param0;
	st.param.b64 	[param0], %rd1362;
	.param .b64 param1;
	st.param.b64 	[param1], %rd1354;
	.param .b32 retval0;
	call.uni (retval0), 
	vprintf, 
	(
	param0, 
	param1
	);
	ld.param.b32 	%r1550, [retval0];
	} // callseq 51
	add.s32 	%r1552, %r1887, 1;
	ld.global.u64 	%rd1394, [fcb_table];
	ld.global.u64 	%rd1395, [file_system];
	mul.wide.u32 	%rd1396, %r1552, 4;
	add.s64 	%rd1397, %rd1395, %rd1396;
	ld.u32 	%r1553, [%rd1397+4100];
	mul.wide.u32 	%rd1398, %r1553, 40;
	add.s64 	%rd1399, %rd1394, %rd1398;
	st.local.u64 	[%rd364], %rd1399;
	{ // callseq 52, 0
	.param .b64 param0;
	st.param.b64 	[param0], %rd1362;
	.param .b64 param1;
	st.param.b64 	[param1], %rd1354;
	.param .b32 retval0;
	call.uni (retval0), 
	vprintf, 
	(
	param0, 
	param1
	);
	ld.param.b32 	%r1554, [retval0];
	} // callseq 52
	add.s32 	%r1556, %r1887, -8;
	ld.global.u64 	%rd1400, [fcb_table];
	ld.global.u64 	%rd1401, [file_system];
	mul.wide.u32 	%rd1402, %r1887, 4;
	add.s64 	%rd1403, %rd1401, %rd1402;
	ld.u32 	%r1557, [%rd1403+4100];
	mul.wide.u32 	%rd1404, %r1557, 40;
	add.s64 	%rd1405, %rd1400, %rd1404;
	st.local.u64 	[%rd364], %rd1405;
	{ // callseq 53, 0
	.param .b64 param0;
	st.param.b64 	[param0], %rd1362;
	.param .b64 param1;
	st.param.b64 	[param1], %rd1354;
	.param .b32 retval0;
	call.uni (retval0), 
	vprintf, 
	(
	param0, 
	param1
	);
	ld.param.b32 	%r1558, [retval0];
	} // callseq 53
	add.s32 	%r1560, %r1887, -1;
	ld.global.u64 	%rd1406, [fcb_table];
	ld.global.u64 	%rd1407, [file_system];
	mul.wide.u32 	%rd1408, %r1560, 4;
	add.s64 	%rd1409, %rd1407, %rd1408;
	ld.u32 	%r1561, [%rd1409+4100];
	mul.wide.u32 	%rd1410, %r1561, 40;
	add.s64 	%rd1411, %rd1406, %rd1410;
	st.local.u64 	[%rd364], %rd1411;
	{ // callseq 54, 0
	.param .b64 param0;
	st.param.b64 	[param0], %rd1362;
	.param .b64 param1;
	st.param.b64 	[param1], %rd1354;
	.param .b32 retval0;
	call.uni (retval0), 
	vprintf, 
	(
	param0, 
	param1
	);
	ld.param.b32 	%r1562, [retval0];
	} // callseq 54
	add.s32 	%r1564, %r1887, -2;
	ld.global.u64 	%rd1412, [fcb_table];
	ld.global.u64 	%rd1413, [file_system];
	mul.wide.u32 	%rd1414, %r1564, 4;
	add.s64 	%rd1415, %rd1413, %rd1414;
	ld.u32 	%r1565, [%rd1415+4100];
	mul.wide.u32 	%rd1416, %r1565, 40;
	add.s64 	%rd1417, %rd1412, %rd1416;
	st.local.u64 	[%rd364], %rd1417;
	{ // callseq 55, 0
	.param .b64 param0;
	st.param.b64 	[param0], %rd1362;
	.param .b64 param1;
	st.param.b64 	[param1], %rd1354;
	.param .b32 retval0;
	call.uni (retval0), 
	vprintf, 
	(
	param0, 
	param1
	);
	ld.param.b32 	%r1566, [retval0];
	} // callseq 55
	add.s32 	%r1568, %r1887, -3;
	ld.global.u64 	%rd1418, [fcb_table];
	ld.global.u64 	%rd1419, [file_system];
	mul.wide.u32 	%rd1420, %r1568, 4;
	add.s64 	%rd1421, %rd1419, %rd1420;
	ld.u32 	%r1569, [%rd1421+4100];
	mul.wide.u32 	%rd1422, %r1569, 40;
	add.s64 	%rd1423, %rd1418, %rd1422;
	st.local.u64 	[%rd364], %rd1423;
	{ // callseq 56, 0
	.param .b64 param0;
	st.param.b64 	[param0], %rd1362;
	.param .b64 param1;
	st.param.b64 	[param1], %rd1354;
	.param .b32 retval0;
	call.uni (retval0), 
	vprintf, 
	(
	param0, 
	param1
	);
	ld.param.b32 	%r1570, [retval0];
	} // callseq 56
	add.s32 	%r1572, %r1887, -4;
	ld.global.u64 	%rd1424, [fcb_table];
	ld.global.u64 	%rd1425, [file_system];
	mul.wide.u32 	%rd1426, %r1572, 4;
	add.s64 	%rd1427, %rd1425, %rd1426;
	ld.u32 	%r1573, [%rd1427+4100];
	mul.wide.u32 	%rd1428, %r1573, 40;
	add.s64 	%rd1429, %rd1424, %rd1428;
	st.local.u64 	[%rd364], %rd1429;
	{ // callseq 57, 0
	.param .b64 param0;
	st.param.b64 	[param0], %rd1362;
	.param .b64 param1;
	st.param.b64 	[param1], %rd1354;
	.param .b32 retval0;
	call.uni (retval0), 
	vprintf, 
	(
	param0, 
	param1
	);
	ld.param.b32 	%r1574, [retval0];
	} // callseq 57
	add.s32 	%r1576, %r1887, -5;
	ld.global.u64 	%rd1430, [fcb_table];
	ld.global.u64 	%rd1431, [file_system];
	mul.wide.u32 	%rd1432, %r1576, 4;
	add.s64 	%rd1433, %rd1431, %rd1432;
	ld.u32 	%r1577, [%rd1433+4100];
	mul.wide.u32 	%rd1434, %r1577, 40;
	add.s64 	%rd1435, %rd1430, %rd1434;
	st.local.u64 	[%rd364], %rd1435;
	{ // callseq 58, 0
	.param .b64 param0;
	st.param.b64 	[param0], %rd1362;
	.param .b64 param1;
	st.param.b64 	[param1], %rd1354;
	.param .b32 retval0;
	call.uni (retval0), 
	vprintf, 
	(
	param0, 
	param1
	);
	ld.param.b32 	%r1578, [retval0];
	} // callseq 58
	add.s32 	%r1580, %r1887, -6;
	ld.global.u64 	%rd1436, [fcb_table];
	ld.global.u64 	%rd1437, [file_system];
	mul.wide.u32 	%rd1438, %r1580, 4;
	add.s64 	%rd1439, %rd1437, %rd1438;
	ld.u32 	%r1581, [%rd1439+4100];
	mul.wide.u32 	%rd1440, %r1581, 40;
	add.s64 	%rd1441, %rd1436, %rd1440;
	st.local.u64 	[%rd364], %rd1441;
	{ // callseq 59, 0
	.param .b64 param0;
	st.param.b64 	[param0], %rd1362;
	.param .b64 param1;
	st.param.b64 	[param1], %rd1354;
	.param .b32 retval0;
	call.uni (retval0), 
	vprintf, 
	(
	param0, 
	param1
	);
	ld.param.b32 	%r1582, [retval0];
	} // callseq 59
	add.s32 	%r1584, %r1887, -7;
	ld.global.u64 	%rd1442, [fcb_table];
	ld.global.u64 	%rd1443, [file_system];
	mul.wide.u32 	%rd1444, %r1584, 4;
	add.s64 	%rd1445, %rd1443, %rd1444;
	ld.u32 	%r1585, [%rd1445+4100];
	mul.wide.u32 	%rd1446, %r1585, 40;
	add.s64 	%rd1447, %rd1442, %rd1446;
	st.local.u64 	[%rd364], %rd1447;
	{ // callseq 60, 0
	.param .b64 param0;
	st.param.b64 	[param0], %rd1362;
	.param .b64 param1;
	st.param.b64 	[param1], %rd1354;
	.param .b32 retval0;
	call.uni (retval0), 
	vprintf, 
	(
	param0, 
	param1
	);
	ld.param.b32 	%r1586, [retval0];
	} // callseq 60
	ld.global.u64 	%rd1448, [fcb_table];
	ld.global.u64 	%rd1449, [file_system];
	mul.wide.u32 	%rd1450, %r1556, 4;
	add.s64 	%rd1451, %rd1449, %rd1450;
	ld.u32 	%r1588, [%rd1451+4100];
	mul.wide.u32 	%rd1452, %r1588, 40;
	add.s64 	%rd1453, %rd1448, %rd1452;
	st.local.u64 	[%rd364], %rd1453;
	{ // callseq 61, 0
	.param .b64 param0;
	st.param.b64 	[param0], %rd1362;
	.param .b64 param1;
	st.param.b64 	[param1], %rd1354;
	.param .b32 retval0;
	call.uni (retval0), 
	vprintf, 
	(
	param0, 
	param1
	);
	ld.param.b32 	%r1589, [retval0];
	} // callseq 61
	add.s32 	%r1887, %r1887, -16;
	add.s32 	%r1886, %r1886, 16;
	setp.ne.s32 	%p604, %r1886, 0;
	@%p604 bra 	$L__BB0_597;
	add.s32 	%r1889, %r1887, 7;
$L__BB0_599:
	setp.eq.s32 	%p605, %r521, 0;
	@%p605 bra 	$L__BB0_608;
	and.b32  	%r530, %r519, 7;
	setp.lt.u32 	%p606, %r521, 8;
	@%p606 bra 	$L__BB0_602;
	ld.global.u64 	%rd1454, [fcb_table];
	ld.global.u64 	%rd1455, [file_system];
	mul.wide.u32 	%rd1456, %r1889, 4;
	add.s64 	%rd1457, %rd1455, %rd1456;
	ld.u32 	%r1591, [%rd1457+4100];
	mul.wide.u32 	%rd1458, %r1591, 40;
	add.s64 	%rd1459, %rd1454, %rd1458;
	st.local.u64 	[%rd364], %rd1459;
	mov.u64 	%rd1460, $str$8;
	cvta.global.u64 	%rd1461, %rd1460;
	add.u64 	%rd1462, %SP, 0;
	{ // callseq 62, 0
	.param .b64 param0;
	st.param.b64 	[param0], %rd1461;
	.param .b64 param1;
	st.param.b64 	[param1], %rd1462;
	.param .b32 retval0;
	call.uni (retval0), 
	vprintf, 
	(
	param0, 
	param1
	);
	ld.param.b32 	%r1592, [retval0];
	} // callseq 62
	add.s32 	%r1594, %r1889, -1;
	ld.global.u64 	%rd1463, [fcb_table];
	ld.global.u64 	%rd1464, [file_system];
	mul.wide.u32 	%rd1465, %r1594, 4;
	add.s64 	%rd1466, %rd1464, %rd1465;
	ld.u32 	%r1595, [%rd1466+4100];
	mul.wide.u32 	%rd1467, %r1595, 40;
	add.s64 	%rd1468, %rd1463, %rd1467;
	st.local.u64 	[%rd364], %rd1468;
	{ // callseq 63, 0
	.param .b64 param0;
	st.param.b64 	[param0], %rd1461;
	.param .b64 param1;
	st.param.b64 	[param1], %rd1462;
	.param .b32 retval0;
	call.uni (retval0), 
	vprintf, 
	(
	param0, 
	param1
	);
	ld.param.b32 	%r1596, [retval0];
	} // callseq 63
	add.s32 	%r1598, %r1889, -2;
	ld.global.u64 	%rd1469, [fcb_table];
	ld.global.u64 	%rd1470, [file_system];
	mul.wide.u32 	%rd1471, %r1598, 4;
	add.s64 	%rd1472, %rd1470, %rd1471;
	ld.u32 	%r1599, [%rd1472+4100];
	mul.wide.u32 	%rd1473, %r1599, 40;
	add.s64 	%rd1474, %rd1469, %rd1473;
	st.local.u64 	[%rd364], %rd1474;
	{ // callseq 64, 0
	.param .b64 param0;
	st.param.b64 	[param0], %rd1461;
	.param .b64 param1;
	st.param.b64 	[param1], %rd1462;
	.param .b32 retval0;
	call.uni (retval0), 
	vprintf, 
	(
	param0, 
	param1
	);
	ld.param.b32 	%r1600, [retval0];
	} // callseq 64
	add.s32 	%r1602, %r1889, -3;
	ld.global.u64 	%rd1475, [fcb_table];
	ld.global.u64 	%rd1476, [file_system];
	mul.wide.u32 	%rd1477, %r1602, 4;
	add.s64 	%rd1478, %rd1476, %rd1477;
	ld.u32 	%r1603, [%rd1478+4100];
	mul.wide.u32 	%rd1479, %r1603, 40;
	add.s64 	%rd1480, %rd1475, %rd1479;
	st.local.u64 	[%rd364], %rd1480;
	{ // callseq 65, 0
	.param .b64 param0;
	st.param.b64 	[param0], %rd1461;
	.param .b64 param1;
	st.param.b64 	[param1], %rd1462;
	.param .b32 retval0;
	call.uni (retval0), 
	vprintf, 
	(
	param0, 
	param1
	);
	ld.param.b32 	%r1604, [retval0];
	} // callseq 65
	add.s32 	%r1606, %r1889, -4;
	ld.global.u64 	%rd1481, [fcb_table];
	ld.global.u64 	%rd1482, [file_system];
	mul.wide.u32 	%rd1483, %r1606, 4;
	add.s64 	%rd1484, %rd1482, %rd1483;
	ld.u32 	%r1607, [%rd1484+4100];
	mul.wide.u32 	%rd1485, %r1607, 40;
	add.s64 	%rd1486, %rd1481, %rd1485;
	st.local.u64 	[%rd364], %rd1486;
	{ // callseq 66, 0
	.param .b64 param0;
	st.param.b64 	[param0], %rd1461;
	.param .b64 param1;
	st.param.b64 	[param1], %rd1462;
	.param .b32 retval0;
	call.uni (retval0), 
	vprintf, 
	(
	param0, 
	param1
	);
	ld.param.b32 	%r1608, [retval0];
	} // callseq 66
	add.s32 	%r1610, %r1889, -5;
	ld.global.u64 	%rd1487, [fcb_table];
	ld.global.u64 	%rd1488, [file_system];
	mul.wide.u32 	%rd1489, %r1610, 4;
	add.s64 	%rd1490, %rd1488, %rd1489;
	ld.u32 	%r1611, [%rd1490+4100];
	mul.wide.u32 	%rd1491, %r1611, 40;
	add.s64 	%rd1492, %rd1487, %rd1491;
	st.local.u64 	[%rd364], %rd1492;
	{ // callseq 67, 0
	.param .b64 param0;
	st.param.b64 	[param0], %rd1461;
	.param .b64 param1;
	st.param.b64 	[param1], %rd1462;
	.param .b32 retval0;
	call.uni (retval0), 
	vprintf, 
	(
	param0, 
	param1
	);
	ld.param.b32 	%r1612, [retval0];
	} // callseq 67
	add.s32 	%r1614, %r1889, -6;
	ld.global.u64 	%rd1493, [fcb_table];
	ld.global.u64 	%rd1494, [file_system];
	mul.wide.u32 	%rd1495, %r1614, 4;
	add.s64 	%rd1496, %rd1494, %rd1495;
	ld.u32 	%r1615, [%rd1496+4100];
	mul.wide.u32 	%rd1497, %r1615, 40;
	add.s64 	%rd1498, %rd1493, %rd1497;
	st.local.u64 	[%rd364], %rd1498;
	{ // callseq 68, 0
	.param .b64 param0;
	st.param.b64 	[param0], %rd1461;
	.param .b64 param1;
	st.param.b64 	[param1], %rd1462;
	.param .b32 retval0;
	call.uni (retval0), 
	vprintf, 
	(
	param0, 
	param1
	);
	ld.param.b32 	%r1616, [retval0];
	} // callseq 68
	add.s32 	%r1618, %r1889, -7;
	ld.global.u64 	%rd1499, [fcb_table];
	ld.global.u64 	%rd1500, [file_system];
	mul.wide.u32 	%rd1501, %r1618, 4;
	add.s64 	%rd1502, %rd1500, %rd1501;
	ld.u32 	%r1619, [%rd1502+4100];
	mul.wide.u32 	%rd1503, %r1619, 40;
	add.s64 	%rd1504, %rd1499, %rd1503;
	st.local.u64 	[%rd364], %rd1504;
	{ // callseq 69, 0
	.param .b64 param0;
	st.param.b64 	[param0], %rd1461;
	.param .b64 param1;
	st.param.b64 	[param1], %rd1462;
	.param .b32 retval0;
	call.uni (retval0), 
	vprintf, 
	(
	param0, 
	param1
	);
	ld.param.b32 	%r1620, [retval0];
	} // callseq 69
	add.s32 	%r1889, %r1889, -8;
$L__BB0_602:
	setp.eq.s32 	%p607, %r530, 0;
	@%p607 bra 	$L__BB0_608;
	and.b32  	%r533, %r519, 3;
	setp.lt.u32 	%p608, %r530, 4;
	@%p608 bra 	$L__BB0_605;
	ld.global.u64 	%rd1505, [fcb_table];
	ld.global.u64 	%rd1506, [file_system];
	mul.wide.u32 	%rd1507, %r1889, 4;
	add.s64 	%rd1508, %rd1506, %rd1507;
	ld.u32 	%r1622, [%rd1508+4100];
	mul.wide.u32 	%rd1509, %r1622, 40;
	add.s64 	%rd1510, %rd1505, %rd1509;
	st.local.u64 	[%rd364], %rd1510;
	mov.u64 	%rd1511, $str$8;
	cvta.global.u64 	%rd1512, %rd1511;
	add.u64 	%rd1513, %SP, 0;
	{ // callseq 70, 0
	.param .b64 param0;
	st.param.b64 	[param0], %rd1512;
	.param .b64 param1;
	st.param.b64 	[param1], %rd1513;
	.param .b32 retval0;
	call.uni (retval0), 
	vprintf, 
	(
	param0, 
	param1
	);
	ld.param.b32 	%r1623, [retval0];
	} // callseq 70
	add.s32 	%r1625, %r1889, -1;
	ld.global.u64 	%rd1514, [fcb_table];
	ld.global.u64 	%rd1515, [file_system];
	mul.wide.u32 	%rd1516, %r1625, 4;
	add.s64 	%rd1517, %rd1515, %rd1516;
	ld.u32 	%r1626, [%rd1517+4100];
	mul.wide.u32 	%rd1518, %r1626, 40;
	add.s64 	%rd1519, %rd1514, %rd1518;
	st.local.u64 	[%rd364], %rd1519;
	{ // callseq 71, 0
	.param .b64 param0;
	st.param.b64 	[param0], %rd1512;
	.param .b64 param1;
	st.param.b64 	[param1], %rd1513;
	.param .b32 retval0;
	call.uni (retval0), 
	vprintf, 
	(
	param0, 
	param1
	);
	ld.param.b32 	%r1627, [retval0];
	} // callseq 71
	add.s32 	%r1629, %r1889, -2;
	ld.global.u64 	%rd1520, [fcb_table];
	ld.global.u64 	%rd1521, [file_system];
	mul.wide.u32 	%rd1522, %r1629, 4;
	add.s64 	%rd1523, %rd1521, %rd1522;
	ld.u32 	%r1630, [%rd1523+4100];
	mul.wide.u32 	%rd1524, %r1630, 40;
	add.s64 	%rd1525, %rd1520, %rd1524;
	st.local.u64 	[%rd364], %rd1525;
	{ // callseq 72, 0
	.param .b64 param0;
	st.param.b64 	[param0], %rd1512;
	.param .b64 param1;
	st.param.b64 	[param1], %rd1513;
	.param .b32 retval0;
	call.uni (retval0), 
	vprintf, 
	(
	param0, 
	param1
	);
	ld.param.b32 	%r1631, [retval0];
	} // callseq 72
	add.s32 	%r1633, %r1889, -3;
	ld.global.u64 	%rd1526, [fcb_table];
	ld.global.u64 	%rd1527, [file_system];
	mul.wide.u32 	%rd1528, %r1633, 4;
	add.s64 	%rd1529, %rd1527, %rd1528;
	ld.u32 	%r1634, [%rd1529+4100];
	mul.wide.u32 	%rd1530, %r1634, 40;
	add.s64 	%rd1531, %rd1526, %rd1530;
	st.local.u64 	[%rd364], %rd1531;
	{ // callseq 73, 0
	.param .b64 param0;
	st.param.b64 	[param0], %rd1512;
	.param .b64 param1;
	st.param.b64 	[param1], %rd1513;
	.param .b32 retval0;
	call.uni (retval0), 
	vprintf, 
	(
	param0, 
	param1
	);
	ld.param.b32 	%r1635, [retval0];
	} // callseq 73
	add.s32 	%r1889, %r1889, -4;
$L__BB0_605:
	setp.eq.s32 	%p609, %r533, 0;
	@%p609 bra 	$L__BB0_608;
	neg.s32 	%r1891, %r533;
	mov.u64 	%rd1538, $str$8;
	add.u64 	%rd1540, %SP, 0;
$L__BB0_607:
	.pragma "nounroll";
	ld.global.u64 	%rd1532, [fcb_table];
	ld.global.u64 	%rd1533, [file_system];
	mul.wide.u32 	%rd1534, %r1889, 4;
	add.s64 	%rd1535, %rd1533, %rd1534;
	ld.u32 	%r1637, [%rd1535+4100];
	mul.wide.u32 	%rd1536, %r1637, 40;
	add.s64 	%rd1537, %rd1532, %rd1536;
	st.local.u64 	[%rd364], %rd1537;
	cvta.global.u64 	%rd1539, %rd1538;
	{ // callseq 74, 0
	.param .b64 param0;
	st.param.b64 	[param0], %rd1539;
	.param .b64 param1;
	st.param.b64 	[param1], %rd1540;
	.param .b32 retval0;
	call.uni (retval0), 
	vprintf, 
	(
	param0, 
	param1
	);
	ld.param.b32 	%r1638, [retval0];
	} // callseq 74
	add.s32 	%r1889, %r1889, -1;
	add.s32 	%r1891, %r1891, 1;
	setp.ne.s32 	%p610, %r1891, 0;
	@%p610 bra 	$L__BB0_607;
$L__BB0_608:
	mov.b32 	%r1893, 0;
	ld.global.u64 	%rd365, [fcb_table];
	mov.u64 	%rd1543, $str$12;
$L__BB0_609:
	mul.wide.u32 	%rd1541, %r1893, 40;
	add.s64 	%rd366, %rd365, %rd1541;
	mov.b32 	%r1894, 0;
$L__BB0_610:
	cvt.u64.u32 	%rd1542, %r1894;
	add.s64 	%rd1544, %rd1543, %rd1542;
	ld.global.nc.u8 	%rs310, [%rd1544];
	cvt.u16.u8 	%rs16, %rs310;
	add.s64 	%rd1545, %rd366, %rd1542;
	ld.u8 	%rs311, [%rd1545];
	setp.ne.s16 	%p611, %rs16, %rs311;
	@%p611 bra 	$L__BB0_657;
	setp.eq.s16 	%p613, %rs16, 0;
	setp.gt.u32 	%p614, %r1894, 18;
	or.pred  	%p615, %p613, %p614;
	@%p615 bra 	$L__BB0_613;
	add.s32 	%r1894, %r1894, 1;
	bra.uni 	$L__BB0_610;
$L__BB0_613:
	ld.u32 	%r545, [%rd366+32];
	ld.u32 	%r546, [%rd366+28];
	ld.global.u64 	%rd1755, [file_system];
	ld.u32 	%r547, [%rd1755+4096];
	setp.eq.s32 	%p616, %r547, 0;
	mov.b32 	%r1896, 0;
	@%p616 bra 	$L__BB0_618;
	mov.b32 	%r1897, 0;
	mov.u32 	%r1896, %r547;
	mov.u32 	%r1898, %r1897;
$L__BB0_615:
	mul.wide.u32 	%rd1552, %r1897, 4;
	add.s64 	%rd370, %rd1755, %rd1552;
	ld.u32 	%r1646, [%rd370+4100];
	setp.eq.s32 	%p617, %r1646, %r1893;
	selp.b32 	%r1898, 1, %r1898, %p617;
	setp.eq.s32 	%p618, %r1898, 0;
	@%p618 bra 	$L__BB0_624;
	add.s32 	%r1647, %r1896, -1;
	setp.eq.s32 	%p619, %r1897, %r1647;
	@%p619 bra 	$L__BB0_623;
	ld.u32 	%r1648, [%rd370+4104];
	st.u32 	[%rd370+4100], %r1648;
	bra.uni 	$L__BB0_624;
$L__BB0_618:
	setp.eq.s32 	%p621, %r1896, 0;
	mov.b32 	%r1902, -1;
	@%p621 bra 	$L__BB0_628;
	mov.b32 	%r1900, 0;
	mov.u32 	%r1901, %r1900;
$L__BB0_620:
	mul.wide.u32 	%rd1553, %r1900, 4;
	add.s64 	%rd373, %rd1755, %rd1553;
	ld.u32 	%r1652, [%rd373+8196];
	setp.eq.s32 	%p622, %r1652, %r1893;
	selp.b32 	%r1901, 1, %r1901, %p622;
	setp.eq.s32 	%p623, %r1901, 0;
	@%p623 bra 	$L__BB0_626;
	add.s32 	%r1653, %r1896, -1;
	setp.eq.s32 	%p624, %r1900, %r1653;
	@%p624 bra 	$L__BB0_625;
	ld.u32 	%r1654, [%rd373+8200];
	st.u32 	[%rd373+8196], %r1654;
	bra.uni 	$L__BB0_626;
$L__BB0_623:
	mov.b32 	%r1649, 0;
	st.u32 	[%rd370+4100], %r1649;
$L__BB0_624:
	add.s32 	%r1897, %r1897, 1;
	ld.global.u64 	%rd1755, [file_system];
	ld.u32 	%r1896, [%rd1755+4096];
	setp.lt.u32 	%p620, %r1897, %r1896;
	@%p620 bra 	$L__BB0_615;
	bra.uni 	$L__BB0_618;
$L__BB0_625:
	mov.b32 	%r1655, 0;
	st.u32 	[%rd373+8196], %r1655;
$L__BB0_626:
	add.s32 	%r1900, %r1900, 1;
	ld.global.u64 	%rd1755, [file_system];
	ld.u32 	%r1896, [%rd1755+4096];
	setp.lt.u32 	%p625, %r1900, %r1896;
	@%p625 bra 	$L__BB0_620;
	add.s32 	%r1902, %r1896, -1;
$L__BB0_628:
	st.u32 	[%rd1755+4096], %r1902;
	ld.global.u64 	%rd1555, [fcb_table];
	add.s64 	%rd1557, %rd1555, %rd1541;
	ld.u32 	%r1657, [%rd1557+32];
	shr.u32 	%r1658, %r1657, 3;
	and.b32  	%r1659, %r1657, 7;
	cvt.u64.u32 	%rd1558, %r1658;
	add.s64 	%rd1559, %rd1755, %rd1558;
	ld.u8 	%rs312, [%rd1559];
	mov.b16 	%rs313, 1;
	shl.b16 	%rs314, %rs313, %r1659;
	not.b16 	%rs315, %rs314;
	and.b16  	%rs316, %rs312, %rs315;
	st.u8 	[%rd1559], %rs316;
	mov.b32 	%r1903, 0;
	mov.b64 	%rd1758, 0;
	ld.global.u64 	%rd1761, [fcb_table];
$L__BB0_629:
	add.s64 	%rd379, %rd1761, %rd1758;
	ld.u32 	%r1660, [%rd379+20];
	setp.ne.s32 	%p626, %r1660, 1;
	@%p626 bra 	$L__BB0_632;
	ld.u32 	%r564, [%rd379+28];
	setp.le.u32 	%p627, %r564, %r546;
	@%p627 bra 	$L__BB0_632;
	add.s32 	%r1661, %r564, -1;
	st.u32 	[%rd379+28], %r1661;
	ld.global.u64 	%rd1761, [fcb_table];
$L__BB0_632:
	add.s64 	%rd382, %rd1761, %rd1758;
	ld.u32 	%r1662, [%rd382+60];
	setp.ne.s32 	%p628, %r1662, 1;
	@%p628 bra 	$L__BB0_635;
	ld.u32 	%r565, [%rd382+68];
	setp.le.u32 	%p629, %r565, %r546;
	@%p629 bra 	$L__BB0_635;
	add.s32 	%r1663, %r565, -1;
	st.u32 	[%rd382+68], %r1663;
	ld.global.u64 	%rd1761, [fcb_table];
$L__BB0_635:
	add.s64 	%rd385, %rd1761, %rd1758;
	ld.u32 	%r1664, [%rd385+100];
	setp.ne.s32 	%p630, %r1664, 1;
	@%p630 bra 	$L__BB0_638;
	ld.u32 	%r566, [%rd385+108];
	setp.le.u32 	%p631, %r566, %r546;
	@%p631 bra 	$L__BB0_638;
	add.s32 	%r1665, %r566, -1;
	st.u32 	[%rd385+108], %r1665;
	ld.global.u64 	%rd1761, [fcb_table];
$L__BB0_638:
	add.s64 	%rd388, %rd1761, %rd1758;
	ld.u32 	%r1666, [%rd388+140];
	setp.ne.s32 	%p632, %r1666, 1;
	@%p632 bra 	$L__BB0_641;
	ld.u32 	%r567, [%rd388+148];
	setp.le.u32 	%p633, %r567, %r546;
	@%p633 bra 	$L__BB0_641;
	add.s32 	%r1667, %r567, -1;
	st.u32 	[%rd388+148], %r1667;
	ld.global.u64 	%rd1761, [fcb_table];
$L__BB0_641:
	add.s64 	%rd391, %rd1761, %rd1758;
	ld.u32 	%r1668, [%rd391+180];
	setp.ne.s32 	%p634, %r1668, 1;
	@%p634 bra 	$L__BB0_644;
	ld.u32 	%r568, [%rd391+188];
	setp.le.u32 	%p635, %r568, %r546;
	@%p635 bra 	$L__BB0_644;
	add.s32 	%r1669, %r568, -1;
	st.u32 	[%rd391+188], %r1669;
	ld.global.u64 	%rd1761, [fcb_table];
$L__BB0_644:
	add.s64 	%rd394, %rd1761, %rd1758;
	ld.u32 	%r1670, [%rd394+220];
	setp.ne.s32 	%p636, %r1670, 1;
	@%p636 bra 	$L__BB0_647;
	ld.u32 	%r569, [%rd394+228];
	setp.le.u32 	%p637, %r569, %r546;
	@%p637 bra 	$L__BB0_647;
	add.s32 	%r1671, %r569, -1;
	st.u32 	[%rd394+228], %r1671;
	ld.global.u64 	%rd1761, [fcb_table];
$L__BB0_647:
	add.s64 	%rd397, %rd1761, %rd1758;
	ld.u32 	%r1672, [%rd397+260];
	setp.ne.s32 	%p638, %r1672, 1;
	@%p638 bra 	$L__BB0_650;
	ld.u32 	%r570, [%rd397+268];
	setp.le.u32 	%p639, %r570, %r546;
	@%p639 bra 	$L__BB0_650;
	add.s32 	%r1673, %r570, -1;
	st.u32 	[%rd397+268], %r1673;
	ld.global.u64 	%rd1761, [fcb_table];
$L__BB0_650:
	add.s64 	%rd400, %rd1761, %rd1758;
	ld.u32 	%r1674, [%rd400+300];
	setp.ne.s32 	%p640, %r1674, 1;
	@%p640 bra 	$L__BB0_653;
	ld.u32 	%r571, [%rd400+308];
	setp.le.u32 	%p641, %r571, %r546;
	@%p641 bra 	$L__BB0_653;
	add.s32 	%r1675, %r571, -1;
	st.u32 	[%rd400+308], %r1675;
	ld.global.u64 	%rd1761, [fcb_table];
$L__BB0_653:
	add.s32 	%r1903, %r1903, 8;
	add.s64 	%rd1758, %rd1758, 320;
	setp.ne.s32 	%p642, %r1903, 1024;
	@%p642 bra 	$L__BB0_629;
	shl.b32 	%r1677, %r545, 10;
	add.s32 	%r1678, %r1677, 36864;
	cvt.u64.u32 	%rd1560, %r1678;
	mov.u64 	%rd1561, volume_d;
	add.s64 	%rd1562, %rd1560, %rd1561;
	add.s64 	%rd1768, %rd1562, 15;
	mov.b32 	%r1904, 0;
$L__BB0_655:
	mov.b16 	%rs317, 0;
	st.global.u8 	[%rd1768+-15], %rs317;
	st.global.u8 	[%rd1768+-14], %rs317;
	st.global.u8 	[%rd1768+-13], %rs317;
	st.global.u8 	[%rd1768+-12], %rs317;
	st.global.u8 	[%rd1768+-11], %rs317;
	st.global.u8 	[%rd1768+-10], %rs317;
	st.global.u8 	[%rd1768+-9], %rs317;
	st.global.u8 	[%rd1768+-8], %rs317;
	st.global.u8 	[%rd1768+-7], %rs317;
	st.global.u8 	[%rd1768+-6], %rs317;
	st.global.u8 	[%rd1768+-5], %rs317;
	st.global.u8 	[%rd1768+-4], %rs317;
	st.global.u8 	[%rd1768+-3], %rs317;
	st.global.u8 	[%rd1768+-2], %rs317;
	st.global.u8 	[%rd1768+-1], %rs317;
	st.global.u8 	[%rd1768], %rs317;
	st.global.u8 	[%rd1768+1], %rs317;
	st.global.u8 	[%rd1768+2], %rs317;
	st.global.u8 	[%rd1768+3], %rs317;
	st.global.u8 	[%rd1768+4], %rs317;
	st.global.u8 	[%rd1768+5], %rs317;
	st.global.u8 	[%rd1768+6], %rs317;
	st.global.u8 	[%rd1768+7], %rs317;
	st.global.u8 	[%rd1768+8], %rs317;
	st.global.u8 	[%rd1768+9], %rs317;
	st.global.u8 	[%rd1768+10], %rs317;
	st.global.u8 	[%rd1768+11], %rs317;
	st.global.u8 	[%rd1768+12], %rs317;
	st.global.u8 	[%rd1768+13], %rs317;
	st.global.u8 	[%rd1768+14], %rs317;
	st.global.u8 	[%rd1768+15], %rs317;
	st.global.u8 	[%rd1768+16], %rs317;
	add.s32 	%r1904, %r1904, 32;
	add.s64 	%rd1768, %rd1768, 32;
	setp.ne.s32 	%p643, %r1904, 1024;
	@%p643 bra 	$L__BB0_655;
	add.s64 	%rd1564, %rd1761, %rd1541;
	mov.b32 	%r1679, 0;
	st.u32 	[%rd1564+20], %r1679;
	ld.global.u64 	%rd1565, [fcb_table];
	add.s64 	%rd1566, %rd1565, %rd1541;
	st.u32 	[%rd1566+24], %r1679;
	ld.global.u64 	%rd1567, [fcb_table];
	add.s64 	%rd1568, %rd1567, %rd1541;
	st.u32 	[%rd1568+28], %r1679;
	ld.global.u64 	%rd1569, [fcb_table];
	add.s64 	%rd1570, %rd1569, %rd1541;
	st.u32 	[%rd1570+32], %r1679;
	ld.global.u64 	%rd1571, [fcb_table];
	add.s64 	%rd1572, %rd1571, %rd1541;
	st.u32 	[%rd1572+36], %r1679;
	ld.global.u64 	%rd1573, [fcb_table];
	add.s64 	%rd1574, %rd1573, %rd1541;
	mov.b16 	%rs318, 0;
	st.u8 	[%rd1574], %rs318;
	ld.global.u64 	%rd1575, [fcb_table];
	add.s64 	%rd1576, %rd1575, %rd1541;
	st.u8 	[%rd1576+1], %rs318;
	ld.global.u64 	%rd1577, [fcb_table];
	add.s64 	%rd1578, %rd1577, %rd1541;
	st.u8 	[%rd1578+2], %rs318;
	ld.global.u64 	%rd1579, [fcb_table];
	add.s64 	%rd1580, %rd1579, %rd1541;
	st.u8 	[%rd1580+3], %rs318;
	ld.global.u64 	%rd1581, [fcb_table];
	add.s64 	%rd1582, %rd1581, %rd1541;
	st.u8 	[%rd1582+4], %rs318;
	ld.global.u64 	%rd1583, [fcb_table];
	add.s64 	%rd1584, %rd1583, %rd1541;
	st.u8 	[%rd1584+5], %rs318;
	ld.global.u64 	%rd1585, [fcb_table];
	add.s64 	%rd1586, %rd1585, %rd1541;
	st.u8 	[%rd1586+6], %rs318;
	ld.global.u64 	%rd1587, [fcb_table];
	add.s64 	%rd1588, %rd1587, %rd1541;
	st.u8 	[%rd1588+7], %rs318;
	ld.global.u64 	%rd1589, [fcb_table];
	add.s64 	%rd1590, %rd1589, %rd1541;
	st.u8 	[%rd1590+8], %rs318;
	ld.global.u64 	%rd1591, [fcb_table];
	add.s64 	%rd1592, %rd1591, %rd1541;
	st.u8 	[%rd1592+9], %rs318;
	ld.global.u64 	%rd1593, [fcb_table];
	add.s64 	%rd1594, %rd1593, %rd1541;
	st.u8 	[%rd1594+10], %rs318;
	ld.global.u64 	%rd1595, [fcb_table];
	add.s64 	%rd1596, %rd1595, %rd1541;
	st.u8 	[%rd1596+11], %rs318;
	ld.global.u64 	%rd1597, [fcb_table];
	add.s64 	%rd1598, %rd1597, %rd1541;
	st.u8 	[%rd1598+12], %rs318;
	ld.global.u64 	%rd1599, [fcb_table];
	add.s64 	%rd1600, %rd1599, %rd1541;
	st.u8 	[%rd1600+13], %rs318;
	ld.global.u64 	%rd1601, [fcb_table];
	add.s64 	%rd1602, %rd1601, %rd1541;
	st.u8 	[%rd1602+14], %rs318;
	ld.global.u64 	%rd1603, [fcb_table];
	add.s64 	%rd1604, %rd1603, %rd1541;
	st.u8 	[%rd1604+15], %rs318;
	ld.global.u64 	%rd1605, [fcb_table];
	add.s64 	%rd1606, %rd1605, %rd1541;
	st.u8 	[%rd1606+16], %rs318;
	ld.global.u64 	%rd1607, [fcb_table];
	add.s64 	%rd1608, %rd1607, %rd1541;
	st.u8 	[%rd1608+17], %rs318;
	ld.global.u64 	%rd1609, [fcb_table];
	add.s64 	%rd1610, %rd1609, %rd1541;
	st.u8 	[%rd1610+18], %rs318;
	ld.global.u64 	%rd1611, [fcb_table];
	add.s64 	%rd1612, %rd1611, %rd1541;
	st.u8 	[%rd1612+19], %rs318;
	bra.uni 	$L__BB0_659;
$L__BB0_657:
	add.s32 	%r1893, %r1893, 1;
	setp.eq.s32 	%p612, %r1893, 1024;
	@%p612 bra 	$L__BB0_658;
	bra.uni 	$L__BB0_609;
$L__BB0_658:
	add.u64 	%rd1546, %SP, 0;
	add.u64 	%rd1547, %SPL, 0;
	cvta.global.u64 	%rd1549, %rd1543;
	st.local.u64 	[%rd1547], %rd1549;
	mov.u64 	%rd1550, $str$2;
	cvta.global.u64 	%rd1551, %rd1550;
	{ // callseq 75, 0
	.param .b64 param0;
	st.param.b64 	[param0], %rd1551;
	.param .b64 param1;
	st.param.b64 	[param1], %rd1546;
	.param .b32 retval0;
	call.uni (retval0), 
	vprintf, 
	(
	param0, 
	param1
	);
	ld.param.b32 	%r1642, [retval0];
	} // callseq 75
$L__BB0_659:
	mov.u64 	%rd1613, $str$9;
	cvta.global.u64 	%rd1614, %rd1613;
	{ // callseq 76, 0
	.param .b64 param0;
	st.param.b64 	[param0], %rd1614;
	.param .b64 param1;
	st.param.b64 	[param1], 0;
	.param .b32 retval0;
	call.uni (retval0), 
	vprintf, 
	(
	param0, 
	param1
	);
	ld.param.b32 	%r1680, [retval0];
	} // callseq 76
	ld.global.u64 	%rd1769, [file_system];
	ld.u32 	%r1682, [%rd1769+4096];
	setp.eq.s32 	%p644, %r1682, 0;
	@%p644 bra 	$L__BB0_662;
	add.u64 	%rd1615, %SP, 0;
	add.u64 	%rd408, %SPL, 0;
	mov.b32 	%r1905, 0;
	mov.u64 	%rd1621, $str$10;
$L__BB0_661:
	ld.global.u64 	%rd1616, [fcb_table];
	mul.wide.u32 	%rd1617, %r1905, 4;
	add.s64 	%rd1618, %rd1769, %rd1617;
	ld.u32 	%r1684, [%rd1618+8196];
	mul.wide.u32 	%rd1619, %r1684, 40;
	add.s64 	%rd1620, %rd1616, %rd1619;
	ld.u32 	%r1685, [%rd1620+36];
	st.local.u64 	[%rd408], %rd1620;
	st.local.u32 	[%rd408+8], %r1685;
	cvta.global.u64 	%rd1622, %rd1621;
	{ // callseq 77, 0
	.param .b64 param0;
	st.param.b64 	[param0], %rd1622;
	.param .b64 param1;
	st.param.b64 	[param1], %rd1615;
	.param .b32 retval0;
	call.uni (retval0), 
	vprintf, 
	(
	param0, 
	param1
	);
	ld.param.b32 	%r1686, [retval0];
	} // callseq 77
	add.s32 	%r1905, %r1905, 1;
	ld.global.u64 	%rd1769, [file_system];
	ld.u32 	%r1688, [%rd1769+4096];
	setp.lt.u32 	%p645, %r1905, %r1688;
	@%p645 bra 	$L__BB0_661;
$L__BB0_662:
	ret;

}


// ===== COMPILED SASS (sm_100) =====

	.target	sm_100

	.elftype	@"ET_EXEC"


//--------------------- .note.nv.tkinfo           --------------------------
	.section	.note.nv.tkinfo,"",@"SHT_NOTE"
	.sectionflags	@"SHF_NOTE_NV_TKINFO"
	.tkinfo
        /*0018*/ 	.word	0x00000002
        /*0030*/ 	.string	""
        /*0030*/ 	.string	"ptxas"
        /*0030*/ 	.string	"Cuda compilation tools, release 13.0, V13.0.88"
        /*0030*/ 	.string	"Build cuda_13.0.r13.0/compiler.36424714_0"
        /*0030*/ 	.string	"-arch sm_100 -m 64 "



//--------------------- .note.nv.cuinfo           --------------------------
	.section	.note.nv.cuinfo,"",@"SHT_NOTE"
	.sectionflags	@"SHF_NOTE_NV_CUINFO"
        /*0018*/ 	.short	0x0002
        /*001a*/ 	.short	0x0064
        /*001c*/ 	.short	0x0082
	.zero		2


//--------------------- .nv.info                  --------------------------
	.section	.nv.info,"",@"SHT_CUDA_INFO"
	.align	4


	//----- nvinfo : EIATTR_REGCOUNT
	.align		4
        /*0000*/ 	.byte	0x04, 0x2f
        /*0002*/ 	.short	(.L_15 - .L_14)
	.align		4
.L_14:
        /*0004*/ 	.word	index@(_Z8mykernelPhS_)
        /*0008*/ 	.word	0x00000028


	//----- nvinfo : EIATTR_FRAME_SIZE
	.align		4
.L_15:
        /*000c*/ 	.byte	0x04, 0x11
        /*000e*/ 	.short	(.L_17 - .L_16)
	.align		4
.L_16:
        /*0010*/ 	.word	index@(_Z8mykernelPhS_)
        /*0014*/ 	.word	0x00000010


	//----- nvinfo : EIATTR_MIN_STACK_SIZE
	.align		4
.L_17:
        /*0018*/ 	.byte	0x04, 0x12
        /*001a*/ 	.short	(.L_19 - .L_18)
	.align		4
.L_18:
        /*001c*/ 	.word	index@(_Z8mykernelPhS_)
        /*0020*/ 	.word	0x00000010
.L_19:


//--------------------- .nv.compat                --------------------------
	.section	.nv.compat,"",@"SHT_CUDA_COMPAT_INFO"
	.align	4
        /*0000*/ 	.byte	0x02, 0x09, 0x00, 0x00, 0x02, 0x02, 0x01, 0x00, 0x02, 0x05, 0x05, 0x00, 0x03, 0x07, 0x01, 0x01
        /*0010*/ 	.byte	0x02, 0x03, 0x00, 0x00, 0x02, 0x06, 0x01, 0x00, 0x04, 0x0b, 0x08, 0x00, 0x09, 0x00, 0x00, 0x00
        /*0020*/ 	.byte	0x00, 0x00, 0x00, 0x00


//--------------------- .nv.info._Z8mykernelPhS_  --------------------------
	.section	.nv.info._Z8mykernelPhS_,"",@"SHT_CUDA_INFO"
	.sectionflags	@""
	.align	4


	//----- nvinfo : EIATTR_CUDA_API_VERSION
	.align		4
        /*0000*/ 	.byte	0x04, 0x37
        /*0002*/ 	.short	(.L_21 - .L_20)
.L_20:
        /*0004*/ 	.word	0x00000082


	//----- nvinfo : EIATTR_KPARAM_INFO
	.align		4
.L_21:
        /*0008*/ 	.byte	0x04, 0x17
        /*000a*/ 	.short	(.L_23 - .L_22)
.L_22:
        /*000c*/ 	.word	0x00000000
        /*0010*/ 	.short	0x0001
        /*0012*/ 	.short	0x0008
        /*0014*/ 	.byte	0x00, 0xf5, 0x21, 0x00


	//----- nvinfo : EIATTR_KPARAM_INFO
	.align		4
.L_23:
        /*0018*/ 	.byte	0x04, 0x17
        /*001a*/ 	.short	(.L_25 - .L_24)
.L_24:
        /*001c*/ 	.word	0x00000000
        /*0020*/ 	.short	0x0000
        /*0022*/ 	.short	0x0000
        /*0024*/ 	.byte	0x00, 0xf5, 0x21, 0x00


	//----- nvinfo : EIATTR_SPARSE_MMA_MASK
	.align		4
.L_25:
        /*0028*/ 	.byte	0x03, 0x50
        /*002a*/ 	.short	0x0000


	//----- nvinfo : EIATTR_MAXREG_COUNT
	.align		4
        /*002c*/ 	.byte	0x03, 0x1b
        /*002e*/ 	.short	0x00ff


	//----- nvinfo : EIATTR_EXTERNS
	.align		4
        /*0030*/ 	.byte	0x04, 0x0f
        /*0032*/ 	.short	(.L_27 - .L_26)


	//   ....[0]....
	.align		4
.L_26:
        /*0034*/ 	.word	index@(vprintf)


	//----- nvinfo : EIATTR_MERCURY_ISA_VERSION
	.align		4
.L_27:
        /*0038*/ 	.byte	0x03, 0x5f
        /*003a*/ 	.short	0x0101


	//----- nvinfo : EIATTR_VRC_CTA_INIT_COUNT
	.align		4
        /*003c*/ 	.byte	0x02, 0x4a
	.zero		1
	.zero		1


	//----- nvinfo : EIATTR_SYSCALL_OFFSETS
	.align		4
        /*0040*/ 	.byte	0x04, 0x46
        /*0042*/ 	.short	(.L_29 - .L_28)


	//   ....[0]....
.L_28:
        /*0044*/ 	.word	0x000024b0


	//   ....[1]....
        /*0048*/ 	.word	0x00003010


	//   ....[2]....
        /*004c*/ 	.word	0x00005aa0


	//   ....[3]....
        /*0050*/ 	.word	0x00006620


	//   ....[4]....
        /*0054*/ 	.word	0x00008cb0


	//   ....[5]....
        /*0058*/ 	.word	0x00009810


	//   ....[6]....
        /*005c*/ 	.word	0x0000be80


	//   ....[7]....
        /*0060*/ 	.word	0x0000c9d0


	//   ....[8]....
        /*0064*/ 	.word	0x0000cab0


	//   ....[9]....
        /*0068*/ 	.word	0x0000d5f0


	//   ....[10]....
        /*006c*/ 	.word	0x0000d860


	//   ....[11]....
        /*0070*/ 	.word	0x0000d980


	//   ....[12]....
        /*0074*/ 	.word	0x0000daa0


	//   ....[13]....
        /*0078*/ 	.word	0x0000dbc0


	//   ....[14]....
        /*007c*/ 	.word	0x0000dce0


	//   ....[15]....
        /*0080*/ 	.word	0x0000de00


	//   ....[16]....
        /*0084*/ 	.word	0x0000df20


	//   ....[17]....
        /*0088*/ 	.word	0x0000e040


	//   ....[18]....
        /*008c*/ 	.word	0x0000e160


	//   ....[19]....
        /*0090*/ 	.word	0x0000e280


	//   ....[20]....
        /*0094*/ 	.word	0x0000e3a0


	//   ....[21]....
        /*0098*/ 	.word	0x0000e4c0


	//   ....[22]....
        /*009c*/ 	.word	0x0000e5e0


	//   ....[23]....
        /*00a0*/ 	.word	0x0000e700


	//   ....[24]....
        /*00a4*/ 	.word	0x0000e820


	//   ....[25]....
        /*00a8*/ 	.word	0x0000e930


	//   ....[26]....
        /*00ac*/ 	.word	0x0000eb10


	//   ....[27]....
        /*00b0*/ 	.word	0x0000ec20


	//   ....[28]....
        /*00b4*/ 	.word	0x0000ed30


	//   ....[29]....
        /*00b8*/ 	.word	0x0000ee40


	//   ....[30]....
        /*00bc*/ 	.word	0x0000ef50


	//   ....[31]....
        /*00c0*/ 	.word	0x0000f060


	//   ....[32]....
        /*00c4*/ 	.word	0x0000f170


	//   ....[33]....
        /*00c8*/ 	.word	0x0000f280


	//   ....[34]....
        /*00cc*/ 	.word	0x0000f410


	//   ....[35]....
        /*00d0*/ 	.word	0x0000f520


	//   ....[36]....
        /*00d4*/ 	.word	0x0000f630


	//   ....[37]....
        /*00d8*/ 	.word	0x0000f740


	//   ....[38]....
        /*00dc*/ 	.word	0x0000f8d0


	//   ....[39]....
        /*00e0*/ 	.word	0x0000f990


	//   ....[40]....
        /*00e4*/ 	.word	0x0000fb10


	//   ....[41]....
        /*00e8*/ 	.word	0x00010180


	//   ....[42]....
        /*00ec*/ 	.word	0x00010d00


	//   ....[43]....
        /*00f0*/ 	.word	0x00012b90


	//   ....[44]....
        /*00f4*/ 	.word	0x00012d10


	//   ....[45]....
        /*00f8*/ 	.word	0x00012e00


	//   ....[46]....
        /*00fc*/ 	.word	0x00013080


	//   ....[47]....
        /*0100*/ 	.word	0x000131a0


	//   ....[48]....
        /*0104*/ 	.word	0x000132c0


	//   ....[49]....
        /*0108*/ 	.word	0x000133e0


	//   ....[50]....
        /*010c*/ 	.word	0x00013500


	//   ....[51]....
        /*0110*/ 	.word	0x00013620


	//   ....[52]....
        /*0114*/ 	.word	0x00013740


	//   ....[53]....
        /*0118*/ 	.word	0x00013860


	//   ....[54]....
        /*011c*/ 	.word	0x00013980


	//   ....[55]....
        /*0120*/ 	.word	0x00013aa0


	//   ....[56]....
        /*0124*/ 	.word	0x00013bc0


	//   ....[57]....
        /*0128*/ 	.word	0x00013ce0


	//   ....[58]....
        /*012c*/ 	.word	0x00013e00


	//   ....[59]....
        /*0130*/ 	.word	0x00013f20


	//   ....[60]....
        /*0134*/ 	.word	0x00014040


	//   ....[61]....
        /*0138*/ 	.word	0x00014150


	//   ....[62]....
        /*013c*/ 	.word	0x00014360


	//   ....[63]....
        /*0140*/ 	.word	0x00014480


	//   ....[64]....
        /*0144*/ 	.word	0x000145a0


	//   ....[65]....
        /*0148*/ 	.word	0x000146c0


	//   ....[66]....
        /*014c*/ 	.word	0x000147e0


	//   ....[67]....
        /*0150*/ 	.word	0x00014900


	//   ....[68]....
        /*0154*/ 	.word	0x00014a20


	//   ....[69]....
        /*0158*/ 	.word	0x00014b40


	//   ....[70]....
        /*015c*/ 	.word	0x00014d00


	//   ....[71]....
        /*0160*/ 	.word	0x00014e20


	//   ....[72]....
        /*0164*/ 	.word	0x00014f40


	//   ....[73]....
        /*0168*/ 	.word	0x00015060


	//   ....[74]....
        /*016c*/ 	.word	0x00015200


	//   ....[75]....
        /*0170*/ 	.word	0x00016f00


	//   ....[76]....
        /*0174*/ 	.word	0x00016fa0


	//   ....[77]....
        /*0178*/ 	.word	0x00017110


	//----- nvinfo : EIATTR_EXIT_INSTR_OFFSETS
	.align		4
.L_29:
        /*017c*/ 	.byte	0x04, 0x1c
        /*017e*/ 	.short	(.L_31 - .L_30)


	//   ....[0]....
.L_30:
        /*0180*/ 	.word	0x00016ff0


	//   ....[1]....
        /*0184*/ 	.word	0x00017180


	//----- nvinfo : EIATTR_CRS_STACK_SIZE
	.align		4
.L_31:
        /*0188*/ 	.byte	0x04, 0x1e
        /*018a*/ 	.short	(.L_33 - .L_32)
.L_32:
        /*018c*/ 	.word	0x00000000


	//----- nvinfo : EIATTR_CBANK_PARAM_SIZE
	.align		4
.L_33:
        /*0190*/ 	.byte	0x03, 0x19
        /*0192*/ 	.short	0x0010


	//----- nvinfo : EIATTR_PARAM_CBANK
	.align		4
        /*0194*/ 	.byte	0x04, 0x0a
        /*0196*/ 	.short	(.L_35 - .L_34)
	.align		4
.L_34:
        /*0198*/ 	.word	index@(.nv.constant0._Z8mykernelPhS_)
        /*019c*/ 	.short	0x0380
        /*019e*/ 	.short	0x0010


	//----- nvinfo : EIATTR_SW_WAR
	.align		4
.L_35:
        /*01a0*/ 	.byte	0x04, 0x36
        /*01a2*/ 	.short	(.L_37 - .L_36)
.L_36:
        /*01a4*/ 	.word	0x00000008
.L_37:


//--------------------- .nv.callgraph             --------------------------
	.section	.nv.callgraph,"",@"SHT_CUDA_CALLGRAPH"
	.align	4
	.sectionentsize	8
	.align		4
        /*0000*/ 	.word	0x00000000
	.align		4
        /*0004*/ 	.word	0xffffffff
	.align		4
        /*0008*/ 	.word	index@(_Z8mykernelPhS_)
	.align		4
        /*000c*/ 	.word	index@(vprintf)
	.align		4
        /*0010*/ 	.word	0x00000000
	.align		4
        /*0014*/ 	.word	0xfffffffe
	.align		4
        /*0018*/ 	.word	0x00000000
	.align		4
        /*001c*/ 	.word	0xfffffffd
	.align		4
        /*0020*/ 	.word	0x00000000
	.align		4
        /*0024*/ 	.word	0xfffffffc


//--------------------- .nv.constant4             --------------------------
	.section	.nv.constant4,"a",@progbits
	.align	8
	.align		8
.nv.constant4:
        /*0000*/ 	.dword	vprintf
	.align		8
        /*0008*/ 	.dword	fcb_table
	.align		8
        /*0010*/ 	.dword	file_system
	.align		8
        /*0018*/ 	.dword	volume_d
	.align		8
        /*0020*/ 	.dword	$str$1
	.align		8
        /*0028*/ 	.dword	$str$2
	.align		8
        /*0030*/ 	.dword	$str$3
	.align		8
        /*0038*/ 	.dword	$str$5
	.align		8
        /*0040*/ 	.dword	$str$6
	.align		8
        /*0048*/ 	.dword	$str$7
	.align		8
        /*0050*/ 	.dword	$str$8
	.align		8
        /*0058*/ 	.dword	$str$9
	.align		8
        /*0060*/ 	.dword	$str$10
	.align		8
        /*0068*/ 	.dword	$str$12
	.align		8
        /*0070*/ 	.dword	$str$13


//--------------------- .text._Z8mykernelPhS_     --------------------------
	.section	.text._Z8mykernelPhS_,"ax",@progbits
	.align	128
        .global         _Z8mykernelPhS_
        .type           _Z8mykernelPhS_,@function
        .size           _Z8mykernelPhS_,(.L_x_472 - _Z8mykernelPhS_)
        .other          _Z8mykernelPhS_,@"STO_CUDA_ENTRY STV_DEFAULT"
_Z8mykernelPhS_:
.text._Z8mykernelPhS_:
[----:B------:R-:W0:Y:S01]  /*0000*/  LDC R1, c[0x0][0x37c] ;  /* 0x0000df00ff017b82 */ /* 0x000e220000000800 */
[----:B------:R-:W1:Y:S07]  /*0010*/  LDCU.64 UR4, c[0x4][0x18] ;  /* 0x01000300ff0477ac */ /* 0x000e6e0008000a00 */
[----:B------:R-:W2:Y:S01]  /*0020*/  LDC.64 R2, c[0x4][0x10] ;  /* 0x01000400ff027b82 */ /* 0x000ea20000000a00 */
[----:B0-----:R-:W-:Y:S01]  /*0030*/  VIADD R1, R1, 0xfffffff0 ;  /* 0xfffffff001017836 */ /* 0x001fe20000000000 */
[----:B------:R-:W2:Y:S01]  /*0040*/  LDCU.64 UR36, c[0x0][0x358] ;  /* 0x00006b00ff2477ac */ /* 0x000ea20008000a00 */
[----:B------:R-:W-:-:S05]  /*0050*/  UMOV UR6, URZ ;  /* 0x000000ff00067c82 */ /* 0x000fca0008000000 */
[----:B------:R-:W2:Y:S08]  /*0060*/  LDC.64 R10, c[0x4][0x18] ;  /* 0x01000600ff0a7b82 */ /* 0x000eb00000000a00 */
[----:B------:R-:W0:Y:S01]  /*0070*/  LDC.64 R4, c[0x4][0x8] ;  /* 0x01000200ff047b82 */ /* 0x000e220000000a00 */
[----:B-1----:R-:W-:-:S04]  /*0080*/  UIADD3 UR4, UP0, UPT, UR4, 0x3004, URZ ;  /* 0x0000300404047890 */ /* 0x002fc8000ff1e0ff */
[----:B------:R-:W-:Y:S02]  /*0090*/  UIADD3.X UR5, UPT, UPT, URZ, UR5, URZ, UP0, !UPT ;  /* 0x00000005ff057290 */ /* 0x000fe400087fe4ff */
[----:B------:R-:W-:Y:S01]  /*00a0*/  IMAD.U32 R8, RZ, RZ, UR4 ;  /* 0x00000004ff087e24 */ /* 0x000fe2000f8e00ff */
[----:B------:R-:W1:Y:S03]  /*00b0*/  LDC.64 R6, c[0x4][0x18] ;  /* 0x01000600ff067b82 */ /* 0x000e660000000a00 */
[----:B------:R-:W-:Y:S01]  /*00c0*/  IMAD.U32 R9, RZ, RZ, UR5 ;  /* 0x00000005ff097e24 */ /* 0x000fe2000f8e00ff */
[----:B------:R-:W3:Y:S01]  /*00d0*/  LDCU UR4, c[0x0][0x2f8] ;  /* 0x00005f00ff0477ac */ /* 0x000ee20008000800 */
[----:B--2---:R2:W-:Y:S03]  /*00e0*/  STG.E.64 desc[UR36][R2.64], R10 ;  /* 0x0000000a02007986 */ /* 0x0045e6000c101b24 */
[----:B------:R-:W4:Y:S01]  /*00f0*/  LDCU UR5, c[0x0][0x2fc] ;  /* 0x00005f80ff0577ac */ /* 0x000f220008000800 */
[----:B0-----:R2:W-:Y:S01]  /*0100*/  STG.E.64 desc[UR36][R4.64], R8 ;  /* 0x0000000804007986 */ /* 0x0015e2000c101b24 */
[----:B---3--:R-:W-:Y:S01]  /*0110*/  IADD3 R22, P0, PT, R1, UR4, RZ ;  /* 0x0000000401167c10 */ /* 0x008fe2000ff1e0ff */
[----:B------:R-:W-:-:S02]  /*0120*/  UMOV UR4, URZ ;  /* 0x000000ff00047c82 */ /* 0x000fc40008000000 */
[----:B-1----:R2:W-:Y:S02]  /*0130*/  STG.E.U8 desc[UR36][R6.64], RZ ;  /* 0x000000ff06007986 */ /* 0x0025e4000c101124 */
[----:B----4-:R-:W-:Y:S02]  /*0140*/  IMAD.X R19, RZ, RZ, UR5, P0 ;  /* 0x00000005ff137e24 */ /* 0x010fe400080e06ff */
[----:B------:R2:W-:Y:S01]  /*0150*/  STG.E.U8 desc[UR36][R6.64+0x1], RZ ;  /* 0x000001ff06007986 */ /* 0x0005e2000c101124 */
[----:B------:R-:W-:-:S03]  /*0160*/  UMOV UR5, URZ ;  /* 0x000000ff00057c82 */ /* 0x000fc60008000000 */
[----:B------:R2:W-:Y:S04]  /*0170*/  STG.E.U8 desc[UR36][R6.64+0x2], RZ ;  /* 0x000002ff06007986 */ /* 0x0005e8000c101124 */
        /* <DEDUP_REMOVED lines=125> */
[----:B------:R2:W-:Y:S02]  /*0950*/  STG.E desc[UR36][R6.64+0x1000], RZ ;  /* 0x001000ff06007986 */ /* 0x0005e4000c101924 */
.L_x_0:
[----:B--23--:R-:W2:Y:S02]  /*0960*/  LDG.E.64 R6, desc[UR36][R2.64] ;  /* 0x0000002402067981 */ /* 0x00cea4000c1e1b00 */
[----:B--2---:R-:W-:-:S04]  /*0970*/  IADD3 R8, P0, PT, R6, UR5, RZ ;  /* 0x0000000506087c10 */ /* 0x004fc8000ff1e0ff */
[----:B------:R-:W-:-:S05]  /*0980*/  IADD3.X R9, PT, PT, R7, UR6, RZ, P0, !PT ;  /* 0x0000000607097c10 */ /* 0x000fca00087fe4ff */
[----:B------:R0:W-:Y:S04]  /*0990*/  ST.E desc[UR36][R8.64+0x1004], RZ ;  /* 0x001004ff08007985 */ /* 0x0001e8000c101924 */
[----:B------:R-:W2:Y:S02]  /*09a0*/  LDG.E.64 R6, desc[UR36][R2.64] ;  /* 0x0000002402067981 */ /* 0x000ea4000c1e1b00 */
[----:B--2---:R-:W-:-:S04]  /*09b0*/  IADD3 R10, P0, PT, R6, UR5, RZ ;  /* 0x00000005060a7c10 */ /* 0x004fc8000ff1e0ff */
[----:B------:R-:W-:-:S05]  /*09c0*/  IADD3.X R11, PT, PT, R7, UR6, RZ, P0, !PT ;  /* 0x00000006070b7c10 */ /* 0x000fca00087fe4ff */
[----:B------:R1:W-:Y:S04]  /*09d0*/  ST.E desc[UR36][R10.64+0x2004], RZ ;  /* 0x002004ff0a007985 */ /* 0x0003e8000c101924 */
[----:B------:R-:W2:Y:S02]  /*09e0*/  LDG.E.64 R6, desc[UR36][R2.64] ;  /* 0x0000002402067981 */ /* 0x000ea4000c1e1b00 */
[----:B--2---:R-:W-:-:S04]  /*09f0*/  IADD3 R12, P0, PT, R6, UR5, RZ ;  /* 0x00000005060c7c10 */ /* 0x004fc8000ff1e0ff */
[----:B------:R-:W-:-:S05]  /*0a00*/  IADD3.X R13, PT, PT, R7, UR6, RZ, P0, !PT ;  /* 0x00000006070d7c10 */ /* 0x000fca00087fe4ff */
[----:B------:R2:W-:Y:S04]  /*0a10*/  ST.E desc[UR36][R12.64+0x1008], RZ ;  /* 0x001008ff0c007985 */ /* 0x0005e8000c101924 */
[----:B------:R-:W3:Y:S02]  /*0a20*/  LDG.E.64 R6, desc[UR36][R2.64] ;  /* 0x0000002402067981 */ /* 0x000ee4000c1e1b00 */
[----:B---3--:R-:W-:-:S04]  /*0a30*/  IADD3 R14, P0, PT, R6, UR5, RZ ;  /* 0x00000005060e7c10 */ /* 0x008fc8000ff1e0ff */
[----:B------:R-:W-:-:S05]  /*0a40*/  IADD3.X R15, PT, PT, R7, UR6, RZ, P0, !PT ;  /* 0x00000006070f7c10 */ /* 0x000fca00087fe4ff */
[----:B------:R3:W-:Y:S04]  /*0a50*/  ST.E desc[UR36][R14.64+0x2008], RZ ;  /* 0x002008ff0e007985 */ /* 0x0007e8000c101924 */
[----:B------:R-:W0:Y:S02]  /*0a60*/  LDG.E.64 R6, desc[UR36][R2.64] ;  /* 0x0000002402067981 */ /* 0x000e24000c1e1b00 */
[----:B0-----:R-:W-:-:S04]  /*0a70*/  IADD3 R8, P0, PT, R6, UR5, RZ ;  /* 0x0000000506087c10 */ /* 0x001fc8000ff1e0ff */
[----:B------:R-:W-:-:S05]  /*0a80*/  IADD3.X R9, PT, PT, R7, UR6, RZ, P0, !PT ;  /* 0x0000000607097c10 */ /* 0x000fca00087fe4ff */
[----:B------:R0:W-:Y:S04]  /*0a90*/  ST.E desc[UR36][R8.64+0x100c], RZ ;  /* 0x00100cff08007985 */ /* 0x0001e8000c101924 */
[----:B------:R-:W1:Y:S02]  /*0aa0*/  LDG.E.64 R6, desc[UR36][R2.64] ;  /* 0x0000002402067981 */ /* 0x000e64000c1e1b00 */
[----:B-1----:R-:W-:-:S04]  /*0ab0*/  IADD3 R10, P0, PT, R6, UR5, RZ ;  /* 0x00000005060a7c10 */ /* 0x002fc8000ff1e0ff */
        /* <DEDUP_REMOVED lines=102> */
[----:B------:R-:W2:Y:S01]  /*1120*/  LDG.E.64 R6, desc[UR36][R2.64] ;  /* 0x0000002402067981 */ /* 0x000ea2000c1e1b00 */
[----:B------:R-:W-:Y:S01]  /*1130*/  UIADD3 UR4, UPT, UPT, UR4, 0x10, URZ ;  /* 0x0000001004047890 */ /* 0x000fe2000fffe0ff */
[----:B--2---:R-:W-:Y:S01]  /*1140*/  IADD3 R6, P0, PT, R6, UR5, RZ ;  /* 0x0000000506067c10 */ /* 0x004fe2000ff1e0ff */
[----:B------:R-:W-:-:S03]  /*1150*/  UIADD3 UR5, UP0, UPT, UR5, 0x40, URZ ;  /* 0x0000004005057890 */ /* 0x000fc6000ff1e0ff */
[----:B------:R-:W-:Y:S01]  /*1160*/  IADD3.X R7, PT, PT, R7, UR6, RZ, P0, !PT ;  /* 0x0000000607077c10 */ /* 0x000fe200087fe4ff */
[----:B------:R-:W-:Y:S02]  /*1170*/  UIADD3.X UR6, UPT, UPT, URZ, UR6, URZ, UP0, !UPT ;  /* 0x00000006ff067290 */ /* 0x000fe400087fe4ff */
[----:B------:R-:W-:Y:S02]  /*1180*/  UISETP.NE.AND UP0, UPT, UR4, 0x400, UPT ;  /* 0x000004000400788c */ /* 0x000fe4000bf05270 */
[----:B------:R3:W-:Y:S07]  /*1190*/  ST.E desc[UR36][R6.64+0x2040], RZ ;  /* 0x002040ff06007985 */ /* 0x0007ee000c101924 */
[----:B------:R-:W-:Y:S05]  /*11a0*/  BRA.U UP0, `(.L_x_0) ;  /* 0xfffffff500ec7547 */ /* 0x000fea000b83ffff */
[----:B------:R-:W-:Y:S01]  /*11b0*/  UMOV UR4, URZ ;  /* 0x000000ff00047c82 */ /* 0x000fe20008000000 */
[----:B------:R-:W-:Y:S01]  /*11c0*/  UMOV UR5, URZ ;  /* 0x000000ff00057c82 */ /* 0x000fe20008000000 */
[----:B------:R-:W-:-:S05]  /*11d0*/  UMOV UR6, URZ ;  /* 0x000000ff00067c82 */ /* 0x000fca0008000000 */
.L_x_1:
[----:B-1----:R-:W3:Y:S02]  /*11e0*/  LDG.E.64 R2, desc[UR36][R4.64] ;  /* 0x0000002404027981 */ /* 0x002ee4000c1e1b00 */
[----:B---3--:R-:W-:-:S04]  /*11f0*/  IADD3 R6, P0, PT, R2, UR5, RZ ;  /* 0x0000000502067c10 */ /* 0x008fc8000ff1e0ff */
        /* <DEDUP_REMOVED lines=21> */
[----:B------:R1:W-:Y:S04]  /*1350*/  ST.E.U8 desc[UR36][R8.64], RZ ;  /* 0x000000ff08007985 */ /* 0x0003e8000c101124 */
[----:B------:R-:W2:Y:S02]  /*1360*/  LDG.E.64 R2, desc[UR36][R4.64] ;  /* 0x0000002404027981 */ /* 0x000ea4000c1e1b00 */
[----:B--2---:R-:W-:-:S04]  /*1370*/  IADD3 R10, P0, PT, R2, UR5, RZ ;  /* 0x00000005020a7c10 */ /* 0x004fc8000ff1e0ff */
[----:B------:R-:W-:-:S05]  /*1380*/  IADD3.X R11, PT, PT, R3, UR6, RZ, P0, !PT ;  /* 0x00000006030b7c10 */ /* 0x000fca00087fe4ff */
[----:B------:R2:W-:Y:S04]  /*1390*/  ST.E.U8 desc[UR36][R10.64+0x1], RZ ;  /* 0x000001ff0a007985 */ /* 0x0005e8000c101124 */
[----:B------:R-:W3:Y:S02]  /*13a0*/  LDG.E.64 R2, desc[UR36][R4.64] ;  /* 0x0000002404027981 */ /* 0x000ee4000c1e1b00 */
[----:B---3--:R-:W-:-:S04]  /*13b0*/  IADD3 R12, P0, PT, R2, UR5, RZ ;  /* 0x00000005020c7c10 */ /* 0x008fc8000ff1e0ff */
[----:B------:R-:W-:-:S05]  /*13c0*/  IADD3.X R13, PT, PT, R3, UR6, RZ, P0, !PT ;  /* 0x00000006030d7c10 */ /* 0x000fca00087fe4ff */
[----:B------:R3:W-:Y:S04]  /*13d0*/  ST.E.U8 desc[UR36][R12.64+0x2], RZ ;  /* 0x000002ff0c007985 */ /* 0x0007e8000c101124 */
[----:B------:R-:W0:Y:S02]  /*13e0*/  LDG.E.64 R2, desc[UR36][R4.64] ;  /* 0x0000002404027981 */ /* 0x000e24000c1e1b00 */
[----:B0-----:R-:W-:-:S04]  /*13f0*/  IADD3 R6, P0, PT, R2, UR5, RZ ;  /* 0x0000000502067c10 */ /* 0x001fc8000ff1e0ff */
[----:B------:R-:W-:-:S05]  /*1400*/  IADD3.X R7, PT, PT, R3, UR6, RZ, P0, !PT ;  /* 0x0000000603077c10 */ /* 0x000fca00087fe4ff */
[----:B------:R0:W-:Y:S04]  /*1410*/  ST.E.U8 desc[UR36][R6.64+0x3], RZ ;  /* 0x000003ff06007985 */ /* 0x0001e8000c101124 */
        /* <DEDUP_REMOVED lines=160> */
[----:B------:R-:W2:Y:S01]  /*1e20*/  LDG.E.64 R2, desc[UR36][R4.64] ;  /* 0x0000002404027981 */ /* 0x000ea2000c1e1b00 */
[----:B------:R-:W-:Y:S01]  /*1e30*/  UIADD3 UR4, UPT, UPT, UR4, 0x2, URZ ;  /* 0x0000000204047890 */ /* 0x000fe2000fffe0ff */
[----:B--2---:R-:W-:Y:S01]  /*1e40*/  IADD3 R2, P0, PT, R2, UR5, RZ ;  /* 0x0000000502027c10 */ /* 0x004fe2000ff1e0ff */
[----:B------:R-:W-:-:S03]  /*1e50*/  UIADD3 UR5, UP0, UPT, UR5, 0x50, URZ ;  /* 0x0000005005057890 */ /* 0x000fc6000ff1e0ff */
[----:B------:R-:W-:Y:S01]  /*1e60*/  IADD3.X R3, PT, PT, R3, UR6, RZ, P0, !PT ;  /* 0x0000000603037c10 */ /* 0x000fe200087fe4ff */
[----:B------:R-:W-:Y:S02]  /*1e70*/  UIADD3.X UR6, UPT, UPT, URZ, UR6, URZ, UP0, !UPT ;  /* 0x00000006ff067290 */ /* 0x000fe400087fe4ff */
[----:B------:R-:W-:Y:S02]  /*1e80*/  UISETP.NE.AND UP0, UPT, UR4, 0x400, UPT ;  /* 0x000004000400788c */ /* 0x000fe4000bf05270 */
[----:B------:R1:W-:Y:S07]  /*1e90*/  ST.E.U8 desc[UR36][R2.64+0x3b], RZ ;  /* 0x00003bff02007985 */ /* 0x0003ee000c101124 */
[----:B------:R-:W-:Y:S05]  /*1ea0*/  BRA.U UP0, `(.L_x_1) ;  /* 0xfffffff100cc7547 */ /* 0x000fea000b83ffff */
[----:B-1----:R-:W0:Y:S01]  /*1eb0*/  LDC.64 R6, c[0x4][0x68] ;  /* 0x01001a00ff067b82 */ /* 0x002e220000000a00 */
[----:B------:R-:W5:Y:S01]  /*1ec0*/  LDG.E.64 R4, desc[UR36][R4.64] ;  /* 0x0000002404047981 */ /* 0x000f62000c1e1b00 */
[----:B------:R-:W1:Y:S03]  /*1ed0*/  LDCU.64 UR38, c[0x4][0x68] ;  /* 0x01000d00ff2677ac */ /* 0x000e660008000a00 */
[----:B0-----:R0:W5:Y:S01]  /*1ee0*/  LDG.E.U8.CONSTANT R2, desc[UR36][R6.64] ;  /* 0x0000002406027981 */ /* 0x001162000c1e9100 */
[----:B------:R-:W-:Y:S04]  /*1ef0*/  BSSY.RECONVERGENT B6, `(.L_x_2) ;  /* 0x00000ff000067945 */ /* 0x000fe80003800200 */
[----:B------:R-:W-:Y:S01]  /*1f00*/  BSSY.RELIABLE B10, `(.L_x_3) ;  /* 0x00000250000a7945 */ /* 0x000fe20003800100 */
[----:B------:R-:W-:-:S02]  /*1f10*/  IMAD.MOV.U32 R0, RZ, RZ, RZ ;  /* 0x000000ffff007224 */ /* 0x000fc400078e00ff */
[----:B-1----:R-:W-:-:S07]  /*1f20*/  IMAD.MOV.U32 R3, RZ, RZ, -0x1 ;  /* 0xffffffffff037424 */ /* 0x002fce00078e00ff */
.L_x_9:
[----:B-----5:R-:W-:-:S05]  /*1f30*/  IMAD.WIDE.U32 R10, R0, 0x28, R4 ;  /* 0x00000028000a7825 */ /* 0x020fca00078e0004 */
[----:B0-----:R-:W2:Y:S02]  /*1f40*/  LD.E.U8 R7, desc[UR36][R10.64] ;  /* 0x000000240a077980 */ /* 0x001ea4000c101100 */
[----:B--2---:R-:W-:-:S13]  /*1f50*/  ISETP.NE.AND P0, PT, R2, R7, PT ;  /* 0x000000070200720c */ /* 0x004fda0003f05270 */
[----:B------:R-:W-:Y:S05]  /*1f60*/  @P0 BRA `(.L_x_4) ;  /* 0x0000000000600947 */ /* 0x000fea0003800000 */
[----:B------:R-:W-:Y:S01]  /*1f70*/  IMAD.MOV.U32 R13, RZ, RZ, RZ ;  /* 0x000000ffff0d7224 */ /* 0x000fe200078e00ff */
[----:B------:R-:W-:-:S07]  /*1f80*/  PRMT R6, R2, 0x7610, R6 ;  /* 0x0000761002067816 */ /* 0x000fce0000000006 */
.L_x_6:
[----:B------:R-:W-:Y:S02]  /*1f90*/  PRMT R6, R6, 0x9910, RZ ;  /* 0x0000991006067816 */ /* 0x000fe400000000ff */
[----:B------:R-:W-:-:S04]  /*1fa0*/  ISETP.GT.U32.AND P0, PT, R13, 0x12, PT ;  /* 0x000000120d00780c */ /* 0x000fc80003f04070 */
[----:B------:R-:W-:-:S13]  /*1fb0*/  ISETP.EQ.OR P0, PT, R6, RZ, P0 ;  /* 0x000000ff0600720c */ /* 0x000fda0000702670 */
[----:B------:R-:W-:Y:S05]  /*1fc0*/  @P0 BRA `(.L_x_5) ;  /* 0x0000000000280947 */ /* 0x000fea0003800000 */
[----:B------:R-:W-:-:S05]  /*1fd0*/  VIADD R13, R13, 0x1 ;  /* 0x000000010d0d7836 */ /* 0x000fca0000000000 */
[----:B------:R-:W-:Y:S02]  /*1fe0*/  IADD3 R8, P1, PT, R10, R13, RZ ;  /* 0x0000000d0a087210 */ /* 0x000fe40007f3e0ff */
[----:B------:R-:W-:-:S03]  /*1ff0*/  IADD3 R6, P0, PT, R13, UR38, RZ ;  /* 0x000000260d067c10 */ /* 0x000fc6000ff1e0ff */
[----:B------:R-:W-:Y:S02]  /*2000*/  IMAD.X R9, RZ, RZ, R11, P1 ;  /* 0x000000ffff097224 */ /* 0x000fe400008e060b */
[----:B------:R-:W-:-:S04]  /*2010*/  IMAD.X R7, RZ, RZ, UR39, P0 ;  /* 0x00000027ff077e24 */ /* 0x000fc800080e06ff */
[----:B------:R-:W2:Y:S04]  /*2020*/  LD.E.U8 R9, desc[UR36][R8.64] ;  /* 0x0000002408097980 */ /* 0x000ea8000c101100 */
[----:B------:R-:W2:Y:S02]  /*2030*/  LDG.E.U8.CONSTANT R6, desc[UR36][R6.64] ;  /* 0x0000002406067981 */ /* 0x000ea4000c1e9100 */
[----:B--2---:R-:W-:-:S13]  /*2040*/  ISETP.NE.AND P0, PT, R6, R9, PT ;  /* 0x000000090600720c */ /* 0x004fda0003f05270 */
[----:B------:R-:W-:Y:S05]  /*2050*/  @!P0 BRA `(.L_x_6) ;  /* 0xfffffffc00cc8947 */ /* 0x000fea000383ffff */
[----:B------:R-:W-:Y:S05]  /*2060*/  BRA `(.L_x_4) ;  /* 0x0000000000207947 */ /* 0x000fea0003800000 */
.L_x_5:
[----:B------:R-:W2:Y:S02]  /*2070*/  LD.E R6, desc[UR36][R10.64+0x14] ;  /* 0x000014240a067980 */ /* 0x000ea4000c101900 */
[C---:B--2---:R-:W-:Y:S02]  /*2080*/  ISETP.NE.AND P1, PT, R6.reuse, 0x1, PT ;  /* 0x000000010600780c */ /* 0x044fe40003f25270 */
[----:B------:R-:W-:-:S11]  /*2090*/  ISETP.NE.AND P0, PT, R6, RZ, PT ;  /* 0x000000ff0600720c */ /* 0x000fd60003f05270 */
[----:B------:R-:W-:Y:S05]  /*20a0*/  @!P1 BREAK.RELIABLE B10 ;  /* 0x00000000000a9942 */ /* 0x000fea0003800100 */
[----:B------:R-:W-:Y:S05]  /*20b0*/  @P1 BRA `(.L_x_7) ;  /* 0x0000000000141947 */ /* 0x000fea0003800000 */
[----:B------:R-:W-:-:S05]  /*20c0*/  IMAD.MOV.U32 R3, RZ, RZ, 0x1 ;  /* 0x00000001ff037424 */ /* 0x000fca00078e00ff */
[----:B------:R0:W-:Y:S01]  /*20d0*/  ST.E desc[UR36][R10.64+0x18], R3 ;  /* 0x000018030a007985 */ /* 0x0001e2000c101924 */
[----:B------:R-:W-:Y:S05]  /*20e0*/  BRA `(.L_x_8) ;  /* 0x0000000c007c7947 */ /* 0x000fea0003800000 */
.L_x_4:
[----:B------:R-:W2:Y:S02]  /*20f0*/  LD.E R10, desc[UR36][R10.64+0x14] ;  /* 0x000014240a0a7980 */ /* 0x000ea4000c101900 */
[----:B--2---:R-:W-:-:S13]  /*2100*/  ISETP.NE.AND P0, PT, R10, RZ, PT ;  /* 0x000000ff0a00720c */ /* 0x004fda0003f05270 */
.L_x_7:
[C---:B------:R-:W-:Y:S01]  /*2110*/  SEL R3, R0.reuse, R3, !P0 ;  /* 0x0000000300037207 */ /* 0x040fe20004000000 */
[----:B------:R-:W-:-:S05]  /*2120*/  VIADD R0, R0, 0x1 ;  /* 0x0000000100007836 */ /* 0x000fca0000000000 */
[----:B------:R-:W-:-:S13]  /*2130*/  ISETP.NE.AND P0, PT, R0, 0x400, PT ;  /* 0x000004000000780c */ /* 0x000fda0003f05270 */
[----:B------:R-:W-:Y:S05]  /*2140*/  @P0 BRA `(.L_x_9) ;  /* 0xfffffffc00780947 */ /* 0x000fea000383ffff */
[----:B------:R-:W-:Y:S05]  /*2150*/  BSYNC.RELIABLE B10 ;  /* 0x00000000000a7941 */ /* 0x000fea0003800100 */
.L_x_3:
[----:B------:R-:W0:Y:S02]  /*2160*/  LDC.64 R6, c[0x4][0x10] ;  /* 0x01000400ff067b82 */ /* 0x000e240000000a00 */
[----:B0-----:R-:W5:Y:S01]  /*2170*/  LDG.E.64 R6, desc[UR36][R6.64] ;  /* 0x0000002406067981 */ /* 0x001f62000c1e1b00 */
[----:B------:R-:W-:-:S07]  /*2180*/  IMAD.MOV.U32 R11, RZ, RZ, RZ ;  /* 0x000000ffff0b7224 */ /* 0x000fce00078e00ff */
.L_x_25:
[----:B-----5:R-:W-:-:S05]  /*2190*/  LEA.HI R8, P0, R11, R6, RZ, 0x1d ;  /* 0x000000060b087211 */ /* 0x020fca000781e8ff */
[----:B------:R-:W-:-:S05]  /*21a0*/  IMAD.X R9, RZ, RZ, R7, P0 ;  /* 0x000000ffff097224 */ /* 0x000fca00000e0607 */
[----:B------:R-:W2:Y:S02]  /*21b0*/  LD.E.S8 R2, desc[UR36][R8.64] ;  /* 0x0000002408027980 */ /* 0x000ea4000c101300 */
[----:B--2---:R-:W-:-:S04]  /*21c0*/  LOP3.LUT R0, R2, 0x1, RZ, 0xc0, !PT ;  /* 0x0000000102007812 */ /* 0x004fc800078ec0ff */
[----:B------:R-:W-:Y:S01]  /*21d0*/  ISETP.NE.U32.AND P0, PT, R0, 0x1, PT ;  /* 0x000000010000780c */ /* 0x000fe20003f05070 */
[----:B------:R-:W-:-:S12]  /*21e0*/  IMAD.MOV.U32 R0, RZ, RZ, R11 ;  /* 0x000000ffff007224 */ /* 0x000fd800078e000b */
[----:B------:R-:W-:Y:S05]  /*21f0*/  @P0 BRA `(.L_x_10) ;  /* 0x0000000400240947 */ /* 0x000fea0003800000 */
[----:B------:R-:W-:-:S13]  /*2200*/  LOP3.LUT P0, RZ, R2, 0x2, RZ, 0xc0, !PT ;  /* 0x0000000202ff7812 */ /* 0x000fda000780c0ff */
[----:B------:R-:W-:Y:S05]  /*2210*/  @!P0 BRA `(.L_x_11) ;  /* 0x0000000400188947 */ /* 0x000fea0003800000 */
        /* <DEDUP_REMOVED lines=10> */
[----:B------:R-:W-:-:S13]  /*22c0*/  ISETP.GT.AND P0, PT, R2, -0x1, PT ;  /* 0xffffffff0200780c */ /* 0x000fda0003f04270 */
[----:B------:R-:W-:Y:S05]  /*22d0*/  @P0 BRA `(.L_x_17) ;  /* 0x0000000000b80947 */ /* 0x000fea0003800000 */
[----:B------:R-:W2:Y:S02]  /*22e0*/  LD.E.S8 R8, desc[UR36][R8.64+0x1] ;  /* 0x0000012408087980 */ /* 0x000ea4000c101300 */
[----:B--2---:R-:W-:-:S04]  /*22f0*/  LOP3.LUT R0, R8, 0x1, RZ, 0xc0, !PT ;  /* 0x0000000108007812 */ /* 0x004fc800078ec0ff */
[----:B------:R-:W-:Y:S01]  /*2300*/  ISETP.NE.U32.AND P0, PT, R0, 0x1, PT ;  /* 0x000000010000780c */ /* 0x000fe20003f05070 */
[----:B------:R-:W-:-:S12]  /*2310*/  VIADD R0, R11, 0x8 ;  /* 0x000000080b007836 */ /* 0x000fd80000000000 */
        /* <DEDUP_REMOVED lines=15> */
[----:B------:R-:W-:-:S05]  /*2410*/  VIADD R11, R11, 0x10 ;  /* 0x000000100b0b7836 */ /* 0x000fca0000000000 */
[----:B------:R-:W-:-:S13]  /*2420*/  ISETP.NE.AND P0, PT, R11, 0x400, PT ;  /* 0x000004000b00780c */ /* 0x000fda0003f05270 */
[----:B------:R-:W-:Y:S05]  /*2430*/  @P0 BRA `(.L_x_25) ;  /* 0xfffffffc00540947 */ /* 0x000fea000383ffff */
[----:B------:R-:W-:Y:S01]  /*2440*/  MOV R0, 0x0 ;  /* 0x0000000000007802 */ /* 0x000fe20000000f00 */
[----:B------:R-:W0:Y:S01]  /*2450*/  LDCU.64 UR4, c[0x4][0x20] ;  /* 0x01000400ff0477ac */ /* 0x000e220008000a00 */
[----:B------:R-:W-:Y:S02]  /*2460*/  CS2R R6, SRZ ;  /* 0x0000000000067805 */ /* 0x000fe4000001ff00 */
[----:B------:R1:W2:Y:S01]  /*2470*/  LDC.64 R2, c[0x4][R0] ;  /* 0x0100000000027b82 */ /* 0x0002a20000000a00 */
[----:B0-----:R-:W-:Y:S02]  /*2480*/  IMAD.U32 R4, RZ, RZ, UR4 ;  /* 0x00000004ff047e24 */ /* 0x001fe4000f8e00ff */
[----:B-1----:R-:W-:-:S07]  /*2490*/  IMAD.U32 R5, RZ, RZ, UR5 ;  /* 0x00000005ff057e24 */ /* 0x002fce000f8e00ff */
[----:B------:R-:W-:-:S07]  /*24a0*/  LEPC R20, `(.L_x_26) ;  /* 0x000000001014794e */ /* 0x000fce0000000000 */
[----:B--2---:R-:W-:Y:S05]  /*24b0*/  CALL.ABS.NOINC R2 ;  /* 0x0000000002007343 */ /* 0x004fea0003c00000 */
.L_x_26:
[----:B------:R-:W-:Y:S01]  /*24c0*/  IMAD.MOV.U32 R0, RZ, RZ, -0x1 ;  /* 0xffffffffff007424 */ /* 0x000fe200078e00ff */
[----:B------:R-:W-:Y:S06]  /*24d0*/  BRA `(.L_x_8) ;  /* 0x0000000800807947 */ /* 0x000fec0003800000 */
.L_x_24:
[----:B------:R-:W-:Y:S01]  /*24e0*/  VIADD R0, R11, 0xf ;  /* 0x0000000f0b007836 */ /* 0x000fe20000000000 */
[----:B------:R-:W-:Y:S06]  /*24f0*/  BRA `(.L_x_10) ;  /* 0x0000000000647947 */ /* 0x000fec0003800000 */
.L_x_23:
[----:B------:R-:W-:Y:S01]  /*2500*/  VIADD R0, R11, 0xe ;  /* 0x0000000e0b007836 */ /* 0x000fe20000000000 */
[----:B------:R-:W-:Y:S06]  /*2510*/  BRA `(.L_x_10) ;  /* 0x00000000005c7947 */ /* 0x000fec0003800000 */
.L_x_22:
[----:B------:R-:W-:Y:S01]  /*2520*/  VIADD R0, R11, 0xd ;  /* 0x0000000d0b007836 */ /* 0x000fe20000000000 */
[----:B------:R-:W-:Y:S06]  /*2530*/  BRA `(.L_x_10) ;  /* 0x0000000000547947 */ /* 0x000fec0003800000 */
.L_x_21:
[----:B------:R-:W-:Y:S01]  /*2540*/  VIADD R0, R11, 0xc ;  /* 0x0000000c0b007836 */ /* 0x000fe20000000000 */
[----:B------:R-:W-:Y:S06]  /*2550*/  BRA `(.L_x_10) ;  /* 0x00000000004c7947 */ /* 0x000fec0003800000 */
.L_x_20:
[----:B------:R-:W-:Y:S01]  /*2560*/  VIADD R0, R11, 0xb ;  /* 0x0000000b0b007836 */ /* 0x000fe20000000000 */
[----:B------:R-:W-:Y:S06]  /*2570*/  BRA `(.L_x_10) ;  /* 0x0000000000447947 */ /* 0x000fec0003800000 */
.L_x_19:
[----:B------:R-:W-:Y:S01]  /*2580*/  VIADD R0, R11, 0xa ;  /* 0x0000000a0b007836 */ /* 0x000fe20000000000 */
[----:B------:R-:W-:Y:S06]  /*2590*/  BRA `(.L_x_10) ;  /* 0x00000000003c7947 */ /* 0x000fec0003800000 */
.L_x_18:
[----:B------:R-:W-:Y:S01]  /*25a0*/  VIADD R0, R11, 0x9 ;  /* 0x000000090b007836 */ /* 0x000fe20000000000 */
[----:B------:R-:W-:Y:S06]  /*25b0*/  BRA `(.L_x_10) ;  /* 0x0000000000347947 */ /* 0x000fec0003800000 */
.L_x_17:
[----:B------:R-:W-:Y:S01]  /*25c0*/  VIADD R0, R11, 0x7 ;  /* 0x000000070b007836 */ /* 0x000fe20000000000 */
[----:B------:R-:W-:Y:S06]  /*25d0*/  BRA `(.L_x_10) ;  /* 0x00000000002c7947 */ /* 0x000fec0003800000 */
.L_x_16:
[----:B------:R-:W-:Y:S01]  /*25e0*/  VIADD R0, R11, 0x6 ;  /* 0x000000060b007836 */ /* 0x000fe20000000000 */
[----:B------:R-:W-:Y:S06]  /*25f0*/  BRA `(.L_x_10) ;  /* 0x0000000000247947 */ /* 0x000fec0003800000 */
.L_x_15:
[----:B------:R-:W-:Y:S01]  /*2600*/  VIADD R0, R11, 0x5 ;  /* 0x000000050b007836 */ /* 0x000fe20000000000 */
[----:B------:R-:W-:Y:S06]  /*2610*/  BRA `(.L_x_10) ;  /* 0x00000000001c7947 */ /* 0x000fec0003800000 */
.L_x_14:
[----:B------:R-:W-:Y:S01]  /*2620*/  VIADD R0, R11, 0x4 ;  /* 0x000000040b007836 */ /* 0x000fe20000000000 */
[----:B------:R-:W-:Y:S06]  /*2630*/  BRA `(.L_x_10) ;  /* 0x0000000000147947 */ /* 0x000fec0003800000 */
.L_x_13:
[----:B------:R-:W-:Y:S01]  /*2640*/  VIADD R0, R11, 0x3 ;  /* 0x000000030b007836 */ /* 0x000fe20000000000 */
[----:B------:R-:W-:Y:S06]  /*2650*/  BRA `(.L_x_10) ;  /* 0x00000000000c7947 */ /* 0x000fec0003800000 */
.L_x_12:
[----:B------:R-:W-:Y:S01]  /*2660*/  VIADD R0, R11, 0x2 ;  /* 0x000000020b007836 */ /* 0x000fe20000000000 */
[----:B------:R-:W-:Y:S06]  /*2670*/  BRA `(.L_x_10) ;  /* 0x0000000000047947 */ /* 0x000fec0003800000 */
.L_x_11:
[----:B------:R-:W-:-:S07]  /*2680*/  VIADD R0, R11, 0x1 ;  /* 0x000000010b007836 */ /* 0x000fce0000000000 */
.L_x_10:
[----:B------:R-:W-:Y:S01]  /*2690*/  BSSY.RECONVERGENT B0, `(.L_x_27) ;  /* 0x0000051000007945 */ /* 0x000fe20003800200 */
[----:B------:R-:W-:Y:S02]  /*26a0*/  IMAD.MOV.U32 R2, RZ, RZ, RZ ;  /* 0x000000ffff027224 */ /* 0x000fe400078e00ff */
[----:B------:R-:W-:Y:S02]  /*26b0*/  IMAD.MOV.U32 R7, RZ, RZ, RZ ;  /* 0x000000ffff077224 */ /* 0x000fe400078e00ff */
[----:B------:R-:W-:-:S07]  /*26c0*/  IMAD.MOV.U32 R9, RZ, RZ, RZ ;  /* 0x000000ffff097224 */ /* 0x000fce00078e00ff */
.L_x_28:
[----:B-1---5:R-:W-:-:S05]  /*26d0*/  IADD3 R10, P0, PT, R4, R7, RZ ;  /* 0x00000007040a7210 */ /* 0x022fca0007f1e0ff */
[----:B------:R-:W-:-:S05]  /*26e0*/  IMAD.X R11, R5, 0x1, R9, P0 ;  /* 0x00000001050b7824 */ /* 0x000fca00000e0609 */
[----:B------:R-:W2:Y:S02]  /*26f0*/  LD.E R6, desc[UR36][R10.64+0x14] ;  /* 0x000014240a067980 */ /* 0x000ea4000c101900 */
[----:B--2---:R-:W-:-:S13]  /*2700*/  ISETP.NE.AND P0, PT, R6, 0x1, PT ;  /* 0x000000010600780c */ /* 0x004fda0003f05270 */
[----:B------:R-:W2:Y:S01]  /*2710*/  @!P0 LD.E R6, desc[UR36][R10.64+0x1c] ;  /* 0x00001c240a068980 */ /* 0x000ea2000c101900 */
[----:B------:R-:W0:Y:S01]  /*2720*/  @!P0 LDC.64 R12, c[0x4][0x8] ;  /* 0x01000200ff0c8b82 */ /* 0x000e220000000a00 */
[----:B--2---:R-:W-:-:S05]  /*2730*/  @!P0 VIADD R21, R6, 0x1 ;  /* 0x0000000106158836 */ /* 0x004fca0000000000 */
[----:B------:R1:W-:Y:S04]  /*2740*/  @!P0 ST.E desc[UR36][R10.64+0x1c], R21 ;  /* 0x00001c150a008985 */ /* 0x0003e8000c101924 */
[----:B0-----:R-:W2:Y:S02]  /*2750*/  @!P0 LDG.E.64 R4, desc[UR36][R12.64] ;  /* 0x000000240c048981 */ /* 0x001ea4000c1e1b00 */
[----:B--2---:R-:W-:-:S05]  /*2760*/  IADD3 R14, P0, PT, R4, R7, RZ ;  /* 0x00000007040e7210 */ /* 0x004fca0007f1e0ff */
[----:B------:R-:W-:-:S05]  /*2770*/  IMAD.X R15, R5, 0x1, R9, P0 ;  /* 0x00000001050f7824 */ /* 0x000fca00000e0609 */
[----:B------:R-:W2:Y:S02]  /*2780*/  LD.E R6, desc[UR36][R14.64+0x3c] ;  /* 0x00003c240e067980 */ /* 0x000ea4000c101900 */
[----:B--2---:R-:W-:-:S13]  /*2790*/  ISETP.NE.AND P0, PT, R6, 0x1, PT ;  /* 0x000000010600780c */ /* 0x004fda0003f05270 */
[----:B------:R-:W2:Y:S01]  /*27a0*/  @!P0 LD.E R6, desc[UR36][R14.64+0x44] ;  /* 0x000044240e068980 */ /* 0x000ea2000c101900 */
[----:B------:R-:W0:Y:S01]  /*27b0*/  @!P0 LDC.64 R16, c[0x4][0x8] ;  /* 0x01000200ff108b82 */ /* 0x000e220000000a00 */
[----:B--2---:R-:W-:-:S05]  /*27c0*/  @!P0 VIADD R23, R6, 0x1 ;  /* 0x0000000106178836 */ /* 0x004fca0000000000 */
[----:B------:R2:W-:Y:S04]  /*27d0*/  @!P0 ST.E desc[UR36][R14.64+0x44], R23 ;  /* 0x000044170e008985 */ /* 0x0005e8000c101924 */
[----:B0-----:R-:W1:Y:S02]  /*27e0*/  @!P0 LDG.E.64 R4, desc[UR36][R16.64] ;  /* 0x0000002410048981 */ /* 0x001e64000c1e1b00 */
[----:B-1----:R-:W-:-:S05]  /*27f0*/  IADD3 R10, P0, PT, R4, R7, RZ ;  /* 0x00000007040a7210 */ /* 0x002fca0007f1e0ff */
[----:B------:R-:W-:-:S05]  /*2800*/  IMAD.X R11, R5, 0x1, R9, P0 ;  /* 0x00000001050b7824 */ /* 0x000fca00000e0609 */
[----:B------:R-:W3:Y:S02]  /*2810*/  LD.E R6, desc[UR36][R10.64+0x64] ;  /* 0x000064240a067980 */ /* 0x000ee4000c101900 */
[----:B---3--:R-:W-:-:S13]  /*2820*/  ISETP.NE.AND P0, PT, R6, 0x1, PT ;  /* 0x000000010600780c */ /* 0x008fda0003f05270 */
[----:B------:R-:W3:Y:S01]  /*2830*/  @!P0 LD.E R6, desc[UR36][R10.64+0x6c] ;  /* 0x00006c240a068980 */ /* 0x000ee2000c101900 */
[----:B------:R-:W0:Y:S01]  /*2840*/  @!P0 LDC.64 R12, c[0x4][0x8] ;  /* 0x01000200ff0c8b82 */ /* 0x000e220000000a00 */
[----:B---3--:R-:W-:-:S05]  /*2850*/  @!P0 VIADD R21, R6, 0x1 ;  /* 0x0000000106158836 */ /* 0x008fca0000000000 */
        /* <DEDUP_REMOVED lines=11> */
[----:B-1----:R-:W-:-:S04]  /*2910*/  IADD3 R10, P0, PT, R4, R7, RZ ;  /* 0x00000007040a7210 */ /* 0x002fc80007f1e0ff */
[----:B------:R-:W-:-:S05]  /*2920*/  IADD3.X R11, PT, PT, R5, R9, RZ, P0, !PT ;  /* 0x00000009050b7210 */ /* 0x000fca00007fe4ff */
        /* <DEDUP_REMOVED lines=31> */
[----:B------:R-:W-:-:S05]  /*2b20*/  VIADD R2, R2, 0x8 ;  /* 0x0000000802027836 */ /* 0x000fca0000000000 */
[----:B------:R-:W-:Y:S01]  /*2b30*/  ISETP.NE.AND P1, PT, R2, 0x400, PT ;  /* 0x000004000200780c */ /* 0x000fe20003f25270 */
[----:B--2---:R-:W-:-:S05]  /*2b40*/  @!P0 VIADD R23, R6, 0x1 ;  /* 0x0000000106178836 */ /* 0x004fca0000000000 */
[----:B------:R1:W-:Y:S04]  /*2b50*/  @!P0 ST.E desc[UR36][R14.64+0x134], R23 ;  /* 0x000134170e008985 */ /* 0x0003e8000c101924 */
[----:B0-----:R1:W5:Y:S01]  /*2b60*/  @!P0 LDG.E.64 R4, desc[UR36][R16.64] ;  /* 0x0000002410048981 */ /* 0x001362000c1e1b00 */
[----:B------:R-:W-:-:S05]  /*2b70*/  IADD3 R7, P0, PT, R7, 0x140, RZ ;  /* 0x0000014007077810 */ /* 0x000fca0007f1e0ff */
[----:B------:R-:W-:Y:S01]  /*2b80*/  IMAD.X R9, RZ, RZ, R9, P0 ;  /* 0x000000ffff097224 */ /* 0x000fe200000e0609 */
[----:B------:R-:W-:Y:S07]  /*2b90*/  @P1 BRA `(.L_x_28) ;  /* 0xfffffff800cc1947 */ /* 0x000fee000383ffff */
[----:B------:R-:W-:Y:S05]  /*2ba0*/  BSYNC.RECONVERGENT B0 ;  /* 0x0000000000007941 */ /* 0x000fea0003800200 */
.L_x_27:
[----:B-1----:R-:W0:Y:S01]  /*2bb0*/  LDC.64 R14, c[0x4][0x8] ;  /* 0x01000200ff0e7b82 */ /* 0x002e220000000a00 */
[----:B-----5:R-:W-:-:S05]  /*2bc0*/  IMAD.WIDE.U32 R4, R3, 0x28, R4 ;  /* 0x0000002803047825 */ /* 0x020fca00078e0004 */
[----:B------:R1:W-:Y:S04]  /*2bd0*/  ST.E desc[UR36][R4.64+0x1c], RZ ;  /* 0x00001cff04007985 */ /* 0x0003e8000c101924 */
[----:B0-----:R-:W2:Y:S01]  /*2be0*/  LDG.E.64 R6, desc[UR36][R14.64] ;  /* 0x000000240e067981 */ /* 0x001ea2000c1e1b00 */
[----:B------:R-:W-:Y:S02]  /*2bf0*/  IMAD.MOV.U32 R2, RZ, RZ, 0x1 ;  /* 0x00000001ff027424 */ /* 0x000fe400078e00ff */
[----:B--2---:R-:W-:-:S05]  /*2c00*/  IMAD.WIDE.U32 R6, R3, 0x28, R6 ;  /* 0x0000002803067825 */ /* 0x004fca00078e0006 */
[----:B------:R0:W-:Y:S04]  /*2c10*/  ST.E desc[UR36][R6.64+0x18], R2 ;  /* 0x0000180206007985 */ /* 0x0001e8000c101924 */
[----:B------:R-:W2:Y:S02]  /*2c20*/  LDG.E.64 R8, desc[UR36][R14.64] ;  /* 0x000000240e087981 */ /* 0x000ea4000c1e1b00 */
[----:B--2---:R-:W-:-:S05]  /*2c30*/  IMAD.WIDE.U32 R8, R3, 0x28, R8 ;  /* 0x0000002803087825 */ /* 0x004fca00078e0008 */
[----:B------:R-:W-:Y:S04]  /*2c40*/  ST.E desc[UR36][R8.64+0x14], R2 ;  /* 0x0000140208007985 */ /* 0x000fe8000c101924 */
[----:B------:R-:W2:Y:S01]  /*2c50*/  LDG.E.64 R10, desc[UR36][R14.64] ;  /* 0x000000240e0a7981 */ /* 0x000ea2000c1e1b00 */
[----:B-1----:R-:W1:Y:S01]  /*2c60*/  LDC.64 R4, c[0x4][0x10] ;  /* 0x01000400ff047b82 */ /* 0x002e620000000a00 */
[----:B------:R-:W-:Y:S02]  /*2c70*/  IMAD.MOV.U32 R16, RZ, RZ, 0x74 ;  /* 0x00000074ff107424 */ /* 0x000fe400078e00ff */
[----:B--2---:R-:W-:-:S05]  /*2c80*/  IMAD.WIDE.U32 R10, R3, 0x28, R10 ;  /* 0x00000028030a7825 */ /* 0x004fca00078e000a */
[----:B------:R2:W-:Y:S04]  /*2c90*/  ST.E desc[UR36][R10.64+0x20], R0 ;  /* 0x000020000a007985 */ /* 0x0005e8000c101924 */
[----:B------:R3:W4:Y:S01]  /*2ca0*/  LDG.E.64 R12, desc[UR36][R14.64] ;  /* 0x000000240e0c7981 */ /* 0x000722000c1e1b00 */
[----:B0-----:R-:W-:Y:S01]  /*2cb0*/  PRMT R7, R16, 0x7610, R7 ;  /* 0x0000761010077816 */ /* 0x001fe20000000007 */
[----:B------:R-:W-:Y:S02]  /*2cc0*/  IMAD.MOV.U32 R6, RZ, RZ, 0x2e ;  /* 0x0000002eff067424 */ /* 0x000fe400078e00ff */
[----:B------:R-:W-:-:S03]  /*2cd0*/  IMAD.MOV.U32 R16, RZ, RZ, 0x78 ;  /* 0x00000078ff107424 */ /* 0x000fc600078e00ff */
[----:B--2---:R-:W-:Y:S02]  /*2ce0*/  PRMT R11, R6, 0x7610, R11 ;  /* 0x00007610060b7816 */ /* 0x004fe4000000000b */
[----:B---3--:R-:W-:Y:S01]  /*2cf0*/  PRMT R15, R16, 0x7610, R15 ;  /* 0x00007610100f7816 */ /* 0x008fe2000000000f */
[----:B----4-:R-:W-:-:S05]  /*2d00*/  IMAD.WIDE.U32 R12, R3, 0x28, R12 ;  /* 0x00000028030c7825 */ /* 0x010fca00078e000c */
[----:B------:R-:W-:Y:S04]  /*2d10*/  ST.E.U8 desc[UR36][R12.64], R7 ;  /* 0x000000070c007985 */ /* 0x000fe8000c101124 */
[----:B------:R-:W-:Y:S04]  /*2d20*/  ST.E.U8 desc[UR36][R12.64+0x2], R7 ;  /* 0x000002070c007985 */ /* 0x000fe8000c101124 */
[----:B------:R1:W-:Y:S04]  /*2d30*/  ST.E.U8 desc[UR36][R12.64+0x4], R7 ;  /* 0x000004070c007985 */ /* 0x0003e8000c101124 */
[----:B------:R0:W-:Y:S04]  /*2d40*/  ST.E.U8 desc[UR36][R12.64+0x1], R11 ;  /* 0x0000010b0c007985 */ /* 0x0001e8000c101124 */
[----:B------:R-:W-:Y:S04]  /*2d50*/  ST.E.U8 desc[UR36][R12.64+0x3], R15 ;  /* 0x0000030f0c007985 */ /* 0x000fe8000c101124 */
[----:B------:R2:W-:Y:S04]  /*2d60*/  ST.E.U8 desc[UR36][R12.64+0x5], RZ ;  /* 0x000005ff0c007985 */ /* 0x0005e8000c101124 */
[----:B-1----:R-:W3:Y:S02]  /*2d70*/  LDG.E.64 R6, desc[UR36][R4.64] ;  /* 0x0000002404067981 */ /* 0x002ee4000c1e1b00 */
[----:B---3--:R-:W-:-:S05]  /*2d80*/  LEA.HI R6, P0, R0, R6, RZ, 0x1d ;  /* 0x0000000600067211 */ /* 0x008fca000781e8ff */
[----:B------:R-:W-:-:S05]  /*2d90*/  IMAD.X R7, RZ, RZ, R7, P0 ;  /* 0x000000ffff077224 */ /* 0x000fca00000e0607 */
[----:B------:R-:W3:Y:S01]  /*2da0*/  LD.E.U8 R8, desc[UR36][R6.64] ;  /* 0x0000002406087980 */ /* 0x000ee2000c101100 */
[----:B------:R-:W-:-:S04]  /*2db0*/  LOP3.LUT R0, R0, 0x7, RZ, 0xc0, !PT ;  /* 0x0000000700007812 */ /* 0x000fc800078ec0ff */
[----:B------:R-:W-:-:S04]  /*2dc0*/  ISETP.GT.U32.AND P0, PT, R0, 0xffff, PT ;  /* 0x0000ffff0000780c */ /* 0x000fc80003f04070 */
[----:B------:R-:W-:-:S04]  /*2dd0*/  SEL R0, R0, 0xffff, !P0 ;  /* 0x0000ffff00007807 */ /* 0x000fc80004000000 */
[----:B------:R-:W-:-:S04]  /*2de0*/  LOP3.LUT R9, R0, 0xffff, RZ, 0xc0, !PT ;  /* 0x0000ffff00097812 */ /* 0x000fc800078ec0ff */
[----:B------:R-:W-:-:S04]  /*2df0*/  SHF.L.U32 R9, R2, R9, RZ ;  /* 0x0000000902097219 */ /* 0x000fc800000006ff */
[----:B---3--:R-:W-:-:S05]  /*2e00*/  LOP3.LUT R17, R8, R9, RZ, 0xfc, !PT ;  /* 0x0000000908117212 */ /* 0x008fca00078efcff */
[----:B------:R1:W-:Y:S04]  /*2e10*/  ST.E.U8 desc[UR36][R6.64], R17 ;  /* 0x0000001106007985 */ /* 0x0003e8000c101124 */
[----:B------:R-:W0:Y:S04]  /*2e20*/  LDG.E.64 R8, desc[UR36][R4.64] ;  /* 0x0000002404087981 */ /* 0x000e28000c1e1b00 */
[----:B0-----:R-:W3:Y:S02]  /*2e30*/  LD.E R11, desc[UR36][R8.64+0x1000] ;  /* 0x00100024080b7980 */ /* 0x001ee4000c101900 */
[----:B---3--:R-:W-:-:S02]  /*2e40*/  VIADD R21, R11, 0x1 ;  /* 0x000000010b157836 */ /* 0x008fc40000000000 */
[----:B------:R-:W-:-:S03]  /*2e50*/  IMAD.WIDE.U32 R10, R11, 0x4, R8 ;  /* 0x000000040b0a7825 */ /* 0x000fc600078e0008 */
[----:B------:R1:W-:Y:S04]  /*2e60*/  ST.E desc[UR36][R8.64+0x1000], R21 ;  /* 0x0010001508007985 */ /* 0x0003e8000c101924 */
[----:B------:R1:W-:Y:S04]  /*2e70*/  ST.E desc[UR36][R10.64+0x1004], R3 ;  /* 0x001004030a007985 */ /* 0x0003e8000c101924 */
[----:B--2---:R-:W2:Y:S04]  /*2e80*/  LDG.E.64 R12, desc[UR36][R4.64] ;  /* 0x00000024040c7981 */ /* 0x004ea8000c1e1b00 */
[----:B--2---:R-:W2:Y:S02]  /*2e90*/  LD.E R0, desc[UR36][R12.64+0x1000] ;  /* 0x001000240c007980 */ /* 0x004ea4000c101900 */
[----:B--2---:R-:W-:-:S02]  /*2ea0*/  VIADD R15, R0, 0xffffffff ;  /* 0xffffffff000f7836 */ /* 0x004fc40000000000 */
[----:B------:R-:W-:Y:S02]  /*2eb0*/  IMAD.MOV.U32 R0, RZ, RZ, R3 ;  /* 0x000000ffff007224 */ /* 0x000fe400078e0003 */
[----:B------:R-:W-:-:S05]  /*2ec0*/  IMAD.WIDE.U32 R14, R15, 0x4, R12 ;  /* 0x000000040f0e7825 */ /* 0x000fca00078e000c */
[----:B------:R1:W-:Y:S02]  /*2ed0*/  ST.E desc[UR36][R14.64+0x2004], R3 ;  /* 0x002004030e007985 */ /* 0x0003e4000c101924 */
.L_x_8:
[----:B------:R-:W-:Y:S05]  /*2ee0*/  BSYNC.RECONVERGENT B6 ;  /* 0x0000000000067941 */ /* 0x000fea0003800200 */
.L_x_2:
[----:B------:R-:W0:Y:S02]  /*2ef0*/  LDC.64 R4, c[0x4][0x8] ;  /* 0x01000200ff047b82 */ /* 0x000e240000000a00 */
[----:B01----:R-:W2:Y:S02]  /*2f00*/  LDG.E.64 R10, desc[UR36][R4.64] ;  /* 0x00000024040a7981 */ /* 0x003ea4000c1e1b00 */
[----:B--2---:R-:W-:-:S05]  /*2f10*/  IMAD.WIDE.U32 R10, R0, 0x28, R10 ;  /* 0x00000028000a7825 */ /* 0x004fca00078e000a */
[----:B------:R-:W2:Y:S01]  /*2f20*/  LD.E R2, desc[UR36][R10.64+0x18] ;  /* 0x000018240a027980 */ /* 0x000ea2000c101900 */
[----:B------:R-:W-:Y:S01]  /*2f30*/  BSSY.RECONVERGENT B6, `(.L_x_29) ;  /* 0x0000255000067945 */ /* 0x000fe20003800200 */
[----:B--2---:R-:W-:-:S13]  /*2f40*/  ISETP.NE.AND P0, PT, R2, 0x1, PT ;  /* 0x000000010200780c */ /* 0x004fda0003f05270 */
[----:B------:R-:W-:Y:S05]  /*2f50*/  @!P0 BRA `(.L_x_30) ;  /* 0x0000000000348947 */ /* 0x000fea0003800000 */
[----:B------:R-:W-:Y:S01]  /*2f60*/  IADD3 R2, P0, PT, RZ, R10, RZ ;  /* 0x0000000aff027210 */ /* 0x000fe20007f1e0ff */
[----:B------:R-:W0:Y:S01]  /*2f70*/  LDCU.64 UR4, c[0x4][0x30] ;  /* 0x01000600ff0477ac */ /* 0x000e220008000a00 */
[----:B------:R-:W-:Y:S01]  /*2f80*/  MOV R0, 0x0 ;  /* 0x0000000000007802 */ /* 0x000fe20000000f00 */
[----:B------:R-:W-:Y:S02]  /*2f90*/  IMAD.MOV.U32 R6, RZ, RZ, R22 ;  /* 0x000000ffff067224 */ /* 0x000fe400078e0016 */
[----:B------:R-:W-:Y:S01]  /*2fa0*/  IMAD.X R3, RZ, RZ, R11, P0 ;  /* 0x000000ffff037224 */ /* 0x000fe200000e060b */
[----:B------:R1:W2:Y:S01]  /*2fb0*/  LDC.64 R8, c[0x4][R0] ;  /* 0x0100000000087b82 */ /* 0x0002a20000000a00 */
[----:B------:R-:W-:-:S03]  /*2fc0*/  IMAD.MOV.U32 R7, RZ, RZ, R19 ;  /* 0x000000ffff077224 */ /* 0x000fc600078e0013 */
[----:B------:R1:W-:Y:S01]  /*2fd0*/  STL.64 [R1], R2 ;  /* 0x0000000201007387 */ /* 0x0003e20000100a00 */
[----:B0-----:R-:W-:Y:S02]  /*2fe0*/  IMAD.U32 R4, RZ, RZ, UR4 ;  /* 0x00000004ff047e24 */ /* 0x001fe4000f8e00ff */
[----:B------:R-:W-:-:S07]  /*2ff0*/  IMAD.U32 R5, RZ, RZ, UR5 ;  /* 0x00000005ff057e24 */ /* 0x000fce000f8e00ff */
[----:B------:R-:W-:-:S07]  /*3000*/  LEPC R20, `(.L_x_31) ;  /* 0x000000001014794e */ /* 0x000fce0000000000 */
[----:B-12---:R-:W-:Y:S05]  /*3010*/  CALL.ABS.NOINC R8 ;  /* 0x0000000008007343 */ /* 0x006fea0003c00000 */
.L_x_31:
[----:B------:R-:W-:Y:S05]  /*3020*/  BRA `(.L_x_32) ;  /* 0x0000002400147947 */ /* 0x000fea0003800000 */
.L_x_30:
[----:B------:R-:W0:Y:S01]  /*3030*/  LDC.64 R12, c[0x0][0x380] ;  /* 0x0000e000ff0c7b82 */ /* 0x000e220000000a00 */
[----:B------:R-:W2:Y:S01]  /*3040*/  LD.E R2, desc[UR36][R10.64+0x20] ;  /* 0x000020240a027980 */ /* 0x000ea2000c101900 */
[----:B------:R-:W1:Y:S03]  /*3050*/  LDCU.64 UR4, c[0x4][0x18] ;  /* 0x01000300ff0477ac */ /* 0x000e660008000a00 */
[----:B0-----:R-:W3:Y:S01]  /*3060*/  LDG.E.U8 R3, desc[UR36][R12.64] ;  /* 0x000000240c037981 */ /* 0x001ee2000c1e1100 */
[----:B--2---:R-:W-:-:S04]  /*3070*/  LEA R2, R2, 0x9000, 0xa ;  /* 0x0000900002027811 */ /* 0x004fc800078e50ff */
[----:B-1----:R-:W-:Y:S02]  /*3080*/  IADD3 R14, P0, PT, R2, UR4, RZ ;  /* 0x00000004020e7c10 */ /* 0x002fe4000ff1e0ff */
[----:B------:R0:W5:Y:S03]  /*3090*/  LD.E R2, desc[UR36][R10.64+0x1c] ;  /* 0x00001c240a027980 */ /* 0x000166000c101900 */
[----:B------:R-:W-:-:S05]  /*30a0*/  IMAD.X R15, RZ, RZ, UR5, P0 ;  /* 0x00000005ff0f7e24 */ /* 0x000fca00080e06ff */
[----:B---3--:R1:W-:Y:S04]  /*30b0*/  STG.E.U8 desc[UR36][R14.64], R3 ;  /* 0x000000030e007986 */ /* 0x0083e8000c101124 */
[----:B------:R-:W2:Y:S04]  /*30c0*/  LDG.E.U8 R7, desc[UR36][R12.64+0x1] ;  /* 0x000001240c077981 */ /* 0x000ea8000c1e1100 */
[----:B--2---:R2:W-:Y:S04]  /*30d0*/  STG.E.U8 desc[UR36][R14.64+0x1], R7 ;  /* 0x000001070e007986 */ /* 0x0045e8000c101124 */
[----:B------:R-:W3:Y:S04]  /*30e0*/  LDG.E.U8 R9, desc[UR36][R12.64+0x2] ;  /* 0x000002240c097981 */ /* 0x000ee8000c1e1100 */
[----:B---3--:R3:W-:Y:S04]  /*30f0*/  STG.E.U8 desc[UR36][R14.64+0x2], R9 ;  /* 0x000002090e007986 */ /* 0x0087e8000c101124 */
[----:B------:R-:W4:Y:S04]  /*3100*/  LDG.E.U8 R17, desc[UR36][R12.64+0x3] ;  /* 0x000003240c117981 */ /* 0x000f28000c1e1100 */
[----:B----4-:R4:W-:Y:S04]  /*3110*/  STG.E.U8 desc[UR36][R14.64+0x3], R17 ;  /* 0x000003110e007986 */ /* 0x0109e8000c101124 */
[----:B------:R-:W2:Y:S04]  /*3120*/  LDG.E.U8 R21, desc[UR36][R12.64+0x4] ;  /* 0x000004240c157981 */ /* 0x000ea8000c1e1100 */
[----:B--2---:R2:W-:Y:S04]  /*3130*/  STG.E.U8 desc[UR36][R14.64+0x4], R21 ;  /* 0x000004150e007986 */ /* 0x0045e8000c101124 */
[----:B------:R-:W3:Y:S04]  /*3140*/  LDG.E.U8 R23, desc[UR36][R12.64+0x5] ;  /* 0x000005240c177981 */ /* 0x000ee8000c1e1100 */
[----:B---3--:R3:W-:Y:S04]  /*3150*/  STG.E.U8 desc[UR36][R14.64+0x5], R23 ;  /* 0x000005170e007986 */ /* 0x0087e8000c101124 */
[----:B-1----:R-:W4:Y:S04]  /*3160*/  LDG.E.U8 R3, desc[UR36][R12.64+0x6] ;  /* 0x000006240c037981 */ /* 0x002f28000c1e1100 */
[----:B----4-:R1:W-:Y:S04]  /*3170*/  STG.E.U8 desc[UR36][R14.64+0x6], R3 ;  /* 0x000006030e007986 */ /* 0x0103e8000c101124 */
[----:B------:R-:W4:Y:S04]  /*3180*/  LDG.E.U8 R7, desc[UR36][R12.64+0x7] ;  /* 0x000007240c077981 */ /* 0x000f28000c1e1100 */
[----:B----4-:R4:W-:Y:S04]  /*3190*/  STG.E.U8 desc[UR36][R14.64+0x7], R7 ;  /* 0x000007070e007986 */ /* 0x0109e8000c101124 */
        /* <DEDUP_REMOVED lines=8> */
[----:B-1----:R-:W3:Y:S04]  /*3220*/  LDG.E.U8 R3, desc[UR36][R12.64+0xc] ;  /* 0x00000c240c037981 */ /* 0x002ee8000c1e1100 */
[----:B---3--:R1:W-:Y:S04]  /*3230*/  STG.E.U8 desc[UR36][R14.64+0xc], R3 ;  /* 0x00000c030e007986 */ /* 0x0083e8000c101124 */
        /* <DEDUP_REMOVED lines=10> */
[----:B-1----:R-:W2:Y:S04]  /*32e0*/  LDG.E.U8 R3, desc[UR36][R12.64+0x12] ;  /* 0x000012240c037981 */ /* 0x002ea8000c1e1100 */
[----:B--2---:R1:W-:Y:S04]  /*32f0*/  STG.E.U8 desc[UR36][R14.64+0x12], R3 ;  /* 0x000012030e007986 */ /* 0x0043e8000c101124 */
        /* <DEDUP_REMOVED lines=71> */
[----:B--2---:R-:W-:Y:S04]  /*3770*/  STG.E.U8 desc[UR36][R14.64+0x36], R3 ;  /* 0x000036030e007986 */ /* 0x004fe8000c101124 */
[----:B------:R-:W2:Y:S04]  /*3780*/  LDG.E.U8 R7, desc[UR36][R12.64+0x37] ;  /* 0x000037240c077981 */ /* 0x000ea8000c1e1100 */
[----:B--2---:R-:W-:Y:S04]  /*3790*/  STG.E.U8 desc[UR36][R14.64+0x37], R7 ;  /* 0x000037070e007986 */ /* 0x004fe8000c101124 */
[----:B------:R-:W2:Y:S04]  /*37a0*/  LDG.E.U8 R9, desc[UR36][R12.64+0x38] ;  /* 0x000038240c097981 */ /* 0x000ea8000c1e1100 */
[----:B--2---:R-:W-:Y:S04]  /*37b0*/  STG.E.U8 desc[UR36][R14.64+0x38], R9 ;  /* 0x000038090e007986 */ /* 0x004fe8000c101124 */
[----:B------:R-:W2:Y:S04]  /*37c0*/  LDG.E.U8 R17, desc[UR36][R12.64+0x39] ;  /* 0x000039240c117981 */ /* 0x000ea8000c1e1100 */
[----:B--2---:R1:W-:Y:S04]  /*37d0*/  STG.E.U8 desc[UR36][R14.64+0x39], R17 ;  /* 0x000039110e007986 */ /* 0x0043e8000c101124 */
[----:B---3--:R-:W2:Y:S04]  /*37e0*/  LDG.E.U8 R21, desc[UR36][R12.64+0x3a] ;  /* 0x00003a240c157981 */ /* 0x008ea8000c1e1100 */
[----:B--2---:R0:W-:Y:S04]  /*37f0*/  STG.E.U8 desc[UR36][R14.64+0x3a], R21 ;  /* 0x00003a150e007986 */ /* 0x0041e8000c101124 */
[----:B----4-:R-:W2:Y:S04]  /*3800*/  LDG.E.U8 R23, desc[UR36][R12.64+0x3b] ;  /* 0x00003b240c177981 */ /* 0x010ea8000c1e1100 */
[----:B--2---:R0:W-:Y:S04]  /*3810*/  STG.E.U8 desc[UR36][R14.64+0x3b], R23 ;  /* 0x00003b170e007986 */ /* 0x0041e8000c101124 */
[----:B------:R-:W2:Y:S04]  /*3820*/  LDG.E.U8 R25, desc[UR36][R12.64+0x3c] ;  /* 0x00003c240c197981 */ /* 0x000ea8000c1e1100 */
[----:B--2---:R0:W-:Y:S04]  /*3830*/  STG.E.U8 desc[UR36][R14.64+0x3c], R25 ;  /* 0x00003c190e007986 */ /* 0x0041e8000c101124 */
[----:B------:R-:W2:Y:S04]  /*3840*/  LDG.E.U8 R27, desc[UR36][R12.64+0x3d] ;  /* 0x00003d240c1b7981 */ /* 0x000ea8000c1e1100 */
[----:B--2---:R0:W-:Y:S04]  /*3850*/  STG.E.U8 desc[UR36][R14.64+0x3d], R27 ;  /* 0x00003d1b0e007986 */ /* 0x0041e8000c101124 */
[----:B------:R-:W2:Y:S01]  /*3860*/  LDG.E.U8 R29, desc[UR36][R12.64+0x3e] ;  /* 0x00003e240c1d7981 */ /* 0x000ea2000c1e1100 */
[----:B------:R-:W-:-:S03]  /*3870*/  IMAD.MOV.U32 R31, RZ, RZ, 0x40 ;  /* 0x00000040ff1f7424 */ /* 0x000fc600078e00ff */
[----:B--2---:R0:W-:Y:S04]  /*3880*/  STG.E.U8 desc[UR36][R14.64+0x3e], R29 ;  /* 0x00003e1d0e007986 */ /* 0x0041e8000c101124 */
[----:B-1----:R-:W2:Y:S01]  /*3890*/  LDG.E.U8 R17, desc[UR36][R12.64+0x3f] ;  /* 0x00003f240c117981 */ /* 0x002ea2000c1e1100 */
[----:B------:R-:W-:Y:S01]  /*38a0*/  BSSY.RECONVERGENT B0, `(.L_x_33) ;  /* 0x0000075000007945 */ /* 0x000fe20003800200 */
[----:B------:R-:W-:Y:S02]  /*38b0*/  IMAD.MOV.U32 R3, RZ, RZ, RZ ;  /* 0x000000ffff037224 */ /* 0x000fe400078e00ff */
[----:B--2---:R0:W-:Y:S04]  /*38c0*/  STG.E.U8 desc[UR36][R14.64+0x3f], R17 ;  /* 0x00003f110e007986 */ /* 0x0041e8000c101124 */
[----:B------:R0:W-:Y:S04]  /*38d0*/  ST.E desc[UR36][R10.64+0x24], R31 ;  /* 0x0000241f0a007985 */ /* 0x0001e8000c101924 */
[----:B------:R-:W5:Y:S01]  /*38e0*/  LDG.E.64 R4, desc[UR36][R4.64] ;  /* 0x0000002404047981 */ /* 0x000f62000c1e1b00 */
[----:B------:R-:W-:-:S02]  /*38f0*/  IMAD.MOV.U32 R7, RZ, RZ, RZ ;  /* 0x000000ffff077224 */ /* 0x000fc400078e00ff */
[----:B------:R-:W-:-:S07]  /*3900*/  IMAD.MOV.U32 R9, RZ, RZ, RZ ;  /* 0x000000ffff097224 */ /* 0x000fce00078e00ff */
.L_x_50:
[----:B0----5:R-:W-:-:S05]  /*3910*/  IADD3 R10, P0, PT, R4, R7, RZ ;  /* 0x00000007040a7210 */ /* 0x021fca0007f1e0ff */
[----:B------:R-:W-:-:S05]  /*3920*/  IMAD.X R11, R5, 0x1, R9, P0 ;  /* 0x00000001050b7824 */ /* 0x000fca00000e0609 */
[----:B------:R-:W2:Y:S01]  /*3930*/  LD.E R6, desc[UR36][R10.64+0x14] ;  /* 0x000014240a067980 */ /* 0x000ea2000c101900 */
[----:B------:R-:W-:Y:S01]  /*3940*/  BSSY.RECONVERGENT B1, `(.L_x_34) ;  /* 0x0000009000017945 */ /* 0x000fe20003800200 */
[----:B--2---:R-:W-:-:S13]  /*3950*/  ISETP.NE.AND P0, PT, R6, 0x1, PT ;  /* 0x000000010600780c */ /* 0x004fda0003f05270 */
[----:B------:R-:W-:Y:S05]  /*3960*/  @P0 BRA `(.L_x_35) ;  /* 0x0000000000180947 */ /* 0x000fea0003800000 */
[----:B------:R-:W2:Y:S02]  /*3970*/  LD.E R15, desc[UR36][R10.64+0x1c] ;  /* 0x00001c240a0f7980 */ /* 0x000ea4000c101900 */
[----:B--2---:R-:W-:-:S13]  /*3980*/  ISETP.GT.U32.AND P0, PT, R15, R2, PT ;  /* 0x000000020f00720c */ /* 0x004fda0003f04070 */
[----:B------:R-:W0:Y:S01]  /*3990*/  @!P0 LDC.64 R12, c[0x4][0x8] ;  /* 0x01000200ff0c8b82 */ /* 0x000e220000000a00 */
[----:B------:R-:W-:-:S05]  /*39a0*/  @!P0 VIADD R15, R15, 0x1 ;  /* 0x000000010f0f8836 */ /* 0x000fca0000000000 */
[----:B------:R1:W-:Y:S04]  /*39b0*/  @!P0 ST.E desc[UR36][R10.64+0x1c], R15 ;  /* 0x00001c0f0a008985 */ /* 0x0003e8000c101924 */
[----:B0-----:R1:W5:Y:S02]  /*39c0*/  @!P0 LDG.E.64 R4, desc[UR36][R12.64] ;  /* 0x000000240c048981 */ /* 0x001364000c1e1b00 */
.L_x_35:
[----:B------:R-:W-:Y:S05]  /*39d0*/  BSYNC.RECONVERGENT B1 ;  /* 0x0000000000017941 */ /* 0x000fea0003800200 */
.L_x_34:
[----:B-1---5:R-:W-:-:S05]  /*39e0*/  IADD3 R10, P0, PT, R4, R7, RZ ;  /* 0x00000007040a7210 */ /* 0x022fca0007f1e0ff */
        /* <DEDUP_REMOVED lines=11> */
.L_x_37:
[----:B------:R-:W-:Y:S05]  /*3aa0*/  BSYNC.RECONVERGENT B1 ;  /* 0x0000000000017941 */ /* 0x000fea0003800200 */
.L_x_36:
        /* <DEDUP_REMOVED lines=12> */
.L_x_39:
[----:B------:R-:W-:Y:S05]  /*3b70*/  BSYNC.RECONVERGENT B1 ;  /* 0x0000000000017941 */ /* 0x000fea0003800200 */
.L_x_38:
        /* <DEDUP_REMOVED lines=12> */
.L_x_41:
[----:B------:R-:W-:Y:S05]  /*3c40*/  BSYNC.RECONVERGENT B1 ;  /* 0x0000000000017941 */ /* 0x000fea0003800200 */
.L_x_40:
        /* <DEDUP_REMOVED lines=12> */
.L_x_43:
[----:B------:R-:W-:Y:S05]  /*3d10*/  BSYNC.RECONVERGENT B1 ;  /* 0x0000000000017941 */ /* 0x000fea0003800200 */
.L_x_42:
        /* <DEDUP_REMOVED lines=12> */
.L_x_45:
[----:B------:R-:W-:Y:S05]  /*3de0*/  BSYNC.RECONVERGENT B1 ;  /* 0x0000000000017941 */ /* 0x000fea0003800200 */
.L_x_44:
        /* <DEDUP_REMOVED lines=12> */
.L_x_47:
[----:B------:R-:W-:Y:S05]  /*3eb0*/  BSYNC.RECONVERGENT B1 ;  /* 0x0000000000017941 */ /* 0x000fea0003800200 */
.L_x_46:
[----:B-1---5:R-:W-:-:S05]  /*3ec0*/  IADD3 R10, P0, PT, R4, R7, RZ ;  /* 0x00000007040a7210 */ /* 0x022fca0007f1e0ff */
[----:B------:R-:W-:-:S05]  /*3ed0*/  IMAD.X R11, R5, 0x1, R9, P0 ;  /* 0x00000001050b7824 */ /* 0x000fca00000e0609 */
[----:B------:R-:W2:Y:S01]  /*3ee0*/  LD.E R6, desc[UR36][R10.64+0x12c] ;  /* 0x00012c240a067980 */ /* 0x000ea2000c101900 */
[----:B------:R-:W-:Y:S01]  /*3ef0*/  VIADD R3, R3, 0x8 ;  /* 0x0000000803037836 */ /* 0x000fe20000000000 */
[----:B------:R-:W-:Y:S04]  /*3f00*/  BSSY.RECONVERGENT B1, `(.L_x_48) ;  /* 0x000000b000017945 */ /* 0x000fe80003800200 */
[----:B------:R-:W-:Y:S02]  /*3f10*/  ISETP.NE.AND P1, PT, R3, 0x400, PT ;  /* 0x000004000300780c */ /* 0x000fe40003f25270 */
[----:B--2---:R-:W-:-:S13]  /*3f20*/  ISETP.NE.AND P0, PT, R6, 0x1, PT ;  /* 0x000000010600780c */ /* 0x004fda0003f05270 */
[----:B------:R-:W-:Y:S05]  /*3f30*/  @P0 BRA `(.L_x_49) ;  /* 0x00000000001c0947 */ /* 0x000fea0003800000 */
[----:B------:R-:W2:Y:S02]  /*3f40*/  LD.E R13, desc[UR36][R10.64+0x134] ;  /* 0x000134240a0d7980 */ /* 0x000ea4000c101900 */
[----:B--2---:R-:W-:-:S13]  /*3f50*/  ISETP.GT.U32.AND P0, PT, R13, R2, PT ;  /* 0x000000020d00720c */ /* 0x004fda0003f04070 */
[----:B------:R-:W-:Y:S05]  /*3f60*/  @P0 BRA `(.L_x_49) ;  /* 0x0000000000100947 */ /* 0x000fea0003800000 */
[----:B------:R-:W0:Y:S01]  /*3f70*/  LDC.64 R4, c[0x4][0x8] ;  /* 0x01000200ff047b82 */ /* 0x000e220000000a00 */
[----:B------:R-:W-:-:S05]  /*3f80*/  IADD3 R13, PT, PT, R13, 0x1, RZ ;  /* 0x000000010d0d7810 */ /* 0x000fca0007ffe0ff */
[----:B------:R1:W-:Y:S04]  /*3f90*/  ST.E desc[UR36][R10.64+0x134], R13 ;  /* 0x0001340d0a007985 */ /* 0x0003e8000c101924 */
[----:B01----:R-:W5:Y:S02]  /*3fa0*/  LDG.E.64 R4, desc[UR36][R4.64] ;  /* 0x0000002404047981 */ /* 0x003f64000c1e1b00 */
.L_x_49:
[----:B------:R-:W-:Y:S05]  /*3fb0*/  BSYNC.RECONVERGENT B1 ;  /* 0x0000000000017941 */ /* 0x000fea0003800200 */
.L_x_48:
[----:B------:R-:W-:-:S05]  /*3fc0*/  IADD3 R7, P0, PT, R7, 0x140, RZ ;  /* 0x0000014007077810 */ /* 0x000fca0007f1e0ff */
[----:B------:R-:W-:Y:S01]  /*3fd0*/  IMAD.X R9, RZ, RZ, R9, P0 ;  /* 0x000000ffff097224 */ /* 0x000fe200000e0609 */
[----:B------:R-:W-:Y:S07]  /*3fe0*/  @P1 BRA `(.L_x_50) ;  /* 0xfffffff800481947 */ /* 0x000fee000383ffff */
[----:B------:R-:W-:Y:S05]  /*3ff0*/  BSYNC.RECONVERGENT B0 ;  /* 0x0000000000007941 */ /* 0x000fea0003800200 */
.L_x_33:
[----:B------:R-:W0:Y:S01]  /*4000*/  LDC.64 R6, c[0x4][0x10] ;  /* 0x01000400ff067b82 */ /* 0x000e220000000a00 */
[----:B-----5:R-:W-:-:S05]  /*4010*/  IMAD.WIDE.U32 R4, R0, 0x28, R4 ;  /* 0x0000002800047825 */ /* 0x020fca00078e0004 */
[----:B------:R1:W-:Y:S04]  /*4020*/  ST.E desc[UR36][R4.64+0x1c], RZ ;  /* 0x00001cff04007985 */ /* 0x0003e8000c101924 */
[----:B0-----:R-:W2:Y:S04]  /*4030*/  LDG.E.64 R6, desc[UR36][R6.64] ;  /* 0x0000002406067981 */ /* 0x001ea8000c1e1b00 */
[----:B--2---:R-:W2:Y:S01]  /*4040*/  LD.E R3, desc[UR36][R6.64+0x1000] ;  /* 0x0010002406037980 */ /* 0x004ea2000c101900 */
[----:B------:R-:W-:Y:S01]  /*4050*/  BSSY.RECONVERGENT B0, `(.L_x_51) ;  /* 0x000001b000007945 */ /* 0x000fe20003800200 */
[----:B------:R-:W-:-:S02]  /*4060*/  CS2R R8, SRZ ;  /* 0x0000000000087805 */ /* 0x000fc4000001ff00 */
[----:B--2---:R-:W-:-:S13]  /*4070*/  ISETP.NE.AND P0, PT, R3, 0x1, PT ;  /* 0x000000010300780c */ /* 0x004fda0003f05270 */
[----:B-1----:R-:W-:Y:S05]  /*4080*/  @!P0 BRA `(.L_x_52) ;  /* 0x00000000005c8947 */ /* 0x002fea0003800000 */
[----:B------:R-:W0:Y:S02]  /*4090*/  LDC.64 R4, c[0x4][0x8] ;  /* 0x01000200ff047b82 */ /* 0x000e240000000a00 */
[----:B0-----:R-:W5:Y:S01]  /*40a0*/  LDG.E.64 R4, desc[UR36][R4.64] ;  /* 0x0000002404047981 */ /* 0x001f62000c1e1b00 */
[----:B------:R-:W-:Y:S01]  /*40b0*/  BSSY.RECONVERGENT B1, `(.L_x_53) ;  /* 0x0000012000017945 */ /* 0x000fe20003800200 */
[----:B------:R-:W-:-:S07]  /*40c0*/  IMAD.MOV.U32 R3, RZ, RZ, RZ ;  /* 0x000000ffff037224 */ /* 0x000fce00078e00ff */
.L_x_54:
[----:B------:R-:W-:-:S05]  /*40d0*/  IMAD.WIDE.U32 R10, R3, 0x4, R6 ;  /* 0x00000004030a7825 */ /* 0x000fca00078e0006 */
[----:B------:R-:W2:Y:S02]  /*40e0*/  LD.E R9, desc[UR36][R10.64+0x1004] ;  /* 0x001004240a097980 */ /* 0x000ea4000c101900 */
[----:B--2--5:R-:W-:-:S06]  /*40f0*/  IMAD.WIDE.U32 R8, R9, 0x28, R4 ;  /* 0x0000002809087825 */ /* 0x024fcc00078e0004 */
[----:B------:R-:W2:Y:S02]  /*4100*/  LD.E R9, desc[UR36][R8.64+0x1c] ;  /* 0x00001c2408097980 */ /* 0x000ea4000c101900 */
[----:B--2---:R-:W-:-:S13]  /*4110*/  ISETP.GT.U32.AND P0, PT, R9, R2, PT ;  /* 0x000000020900720c */ /* 0x004fda0003f04070 */
[----:B------:R-:W2:Y:S01]  /*4120*/  @!P0 LD.E R17, desc[UR36][R10.64+0x1008] ;  /* 0x001008240a118980 */ /* 0x000ea2000c101900 */
[----:B------:R-:W0:Y:S03]  /*4130*/  @!P0 LDC.64 R12, c[0x4][0x10] ;  /* 0x01000400ff0c8b82 */ /* 0x000e260000000a00 */
[----:B--2---:R1:W-:Y:S04]  /*4140*/  @!P0 ST.E desc[UR36][R10.64+0x1004], R17 ;  /* 0x001004110a008985 */ /* 0x0043e8000c101924 */
[----:B0-----:R-:W2:Y:S01]  /*4150*/  @!P0 LDG.E.64 R6, desc[UR36][R12.64] ;  /* 0x000000240c068981 */ /* 0x001ea2000c1e1b00 */
[----:B------:R-:W0:Y:S01]  /*4160*/  @!P0 LDC.64 R14, c[0x4][0x8] ;  /* 0x01000200ff0e8b82 */ /* 0x000e220000000a00 */
[----:B------:R-:W-:-:S02]  /*4170*/  VIADD R3, R3, 0x1 ;  /* 0x0000000103037836 */ /* 0x000fc40000000000 */
[----:B0-----:R1:W5:Y:S04]  /*4180*/  @!P0 LDG.E.64 R4, desc[UR36][R14.64] ;  /* 0x000000240e048981 */ /* 0x001368000c1e1b00 */
[----:B--2---:R-:W2:Y:S02]  /*4190*/  LD.E R16, desc[UR36][R6.64+0x1000] ;  /* 0x0010002406107980 */ /* 0x004ea4000c101900 */
[----:B--2---:R-:W-:-:S05]  /*41a0*/  VIADD R16, R16, 0xffffffff ;  /* 0xffffffff10107836 */ /* 0x004fca0000000000 */
[----:B------:R-:W-:-:S13]  /*41b0*/  ISETP.GE.U32.AND P0, PT, R3, R16, PT ;  /* 0x000000100300720c */ /* 0x000fda0003f06070 */
[----:B-1----:R-:W-:Y:S05]  /*41c0*/  @!P0 BRA `(.L_x_54) ;  /* 0xfffffffc00c08947 */ /* 0x002fea000383ffff */
[----:B------:R-:W-:Y:S05]  /*41d0*/  BSYNC.RECONVERGENT B1 ;  /* 0x0000000000017941 */ /* 0x000fea0003800200 */
.L_x_53:
[----:B------:R-:W-:Y:S02]  /*41e0*/  IMAD.MOV.U32 R8, RZ, RZ, R16 ;  /* 0x000000ffff087224 */ /* 0x000fe400078e0010 */
[----:B------:R-:W-:-:S07]  /*41f0*/  IMAD.MOV.U32 R9, RZ, RZ, RZ ;  /* 0x000000ffff097224 */ /* 0x000fce00078e00ff */
.L_x_52:
[----:B------:R-:W-:Y:S05]  /*4200*/  BSYNC.RECONVERGENT B0 ;  /* 0x0000000000007941 */ /* 0x000fea0003800200 */
.L_x_51:
[----:B-----5:R-:W0:Y:S01]  /*4210*/  LDC.64 R4, c[0x4][0x10] ;  /* 0x01000400ff047b82 */ /* 0x020e220000000a00 */
[----:B------:R-:W-:-:S04]  /*4220*/  LEA R6, P0, R8, R6, 0x2 ;  /* 0x0000000608067211 */ /* 0x000fc800078010ff */
[----:B------:R-:W-:-:S05]  /*4230*/  LEA.HI.X R7, R8, R7, R9, 0x2, P0 ;  /* 0x0000000708077211 */ /* 0x000fca00000f1409 */
[----:B------:R1:W-:Y:S04]  /*4240*/  ST.E desc[UR36][R6.64+0x1004], R0 ;  /* 0x0010040006007985 */ /* 0x0003e8000c101924 */
[----:B0-----:R-:W2:Y:S04]  /*4250*/  LDG.E.64 R2, desc[UR36][R4.64] ;  /* 0x0000002404027981 */ /* 0x001ea8000c1e1b00 */
[----:B--2---:R-:W2:Y:S01]  /*4260*/  LD.E R14, desc[UR36][R2.64+0x1000] ;  /* 0x00100024020e7980 */ /* 0x004ea2000c101900 */
[----:B------:R-:W-:Y:S01]  /*4270*/  BSSY.RECONVERGENT B0, `(.L_x_55) ;  /* 0x00000b8000007945 */ /* 0x000fe20003800200 */
[----:B------:R-:W-:-:S02]  /*4280*/  IMAD.MOV.U32 R27, RZ, RZ, -0x1 ;  /* 0xffffffffff1b7424 */ /* 0x000fc400078e00ff */
[----:B------:R-:W-:Y:S01]  /*4290*/  IMAD.MOV.U32 R16, RZ, RZ, RZ ;  /* 0x000000ffff107224 */ /* 0x000fe200078e00ff */
[----:B--2---:R-:W-:-:S13]  /*42a0*/  ISETP.NE.AND P0, PT, R14, RZ, PT ;  /* 0x000000ff0e00720c */ /* 0x004fda0003f05270 */
[----:B-1----:R-:W-:Y:S05]  /*42b0*/  @!P0 BRA `(.L_x_56) ;  /* 0x0000000800cc8947 */ /* 0x002fea0003800000 */
[----:B------:R-:W0:Y:S02]  /*42c0*/  LDC.64 R6, c[0x4][0x8] ;  /* 0x01000200ff067b82 */ /* 0x000e240000000a00 */
[----:B0-----:R-:W5:Y:S01]  /*42d0*/  LDG.E.64 R6, desc[UR36][R6.64] ;  /* 0x0000002406067981 */ /* 0x001f62000c1e1b00 */
[----:B------:R-:W-:Y:S01]  /*42e0*/  ISETP.GE.U32.AND P0, PT, R14, 0x8, PT ;  /* 0x000000080e00780c */ /* 0x000fe20003f06070 */
[----:B------:R-:W-:Y:S01]  /*42f0*/  BSSY.RECONVERGENT B1, `(.L_x_57) ;  /* 0x000005d000017945 */ /* 0x000fe20003800200 */
[----:B------:R-:W-:Y:S02]  /*4300*/  IMAD.MOV.U32 R27, RZ, RZ, -0x1 ;  /* 0xffffffffff1b7424 */ /* 0x000fe400078e00ff */
[----:B------:R-:W-:Y:S02]  /*4310*/  IMAD.MOV.U32 R17, RZ, RZ, RZ ;  /* 0x000000ffff117224 */ /* 0x000fe400078e00ff */
[----:B------:R-:W-:Y:S02]  /*4320*/  IMAD.MOV.U32 R16, RZ, RZ, R14 ;  /* 0x000000ffff107224 */ /* 0x000fe400078e000e */
[----:B------:R-:W-:-:S05]  /*4330*/  IMAD.MOV.U32 R18, RZ, RZ, RZ ;  /* 0x000000ffff127224 */ /* 0x000fca00078e00ff */
[----:B------:R-:W-:Y:S05]  /*4340*/  @!P0 BRA `(.L_x_58) ;  /* 0x00000004005c8947 */ /* 0x000fea0003800000 */
[----:B------:R-:W-:Y:S01]  /*4350*/  IADD3 R8, P0, PT, R2, 0x2020, RZ ;  /* 0x0000202002087810 */ /* 0x000fe20007f1e0ff */
[----:B------:R-:W-:Y:S01]  /*4360*/  IMAD.MOV.U32 R27, RZ, RZ, -0x1 ;  /* 0xffffffffff1b7424 */ /* 0x000fe200078e00ff */
[----:B------:R-:W-:Y:S01]  /*4370*/  LOP3.LUT R17, R14, 0xfffffff8, RZ, 0xc0, !PT ;  /* 0xfffffff80e117812 */ /* 0x000fe200078ec0ff */
[----:B------:R-:W-:Y:S02]  /*4380*/  IMAD.MOV.U32 R15, RZ, RZ, RZ ;  /* 0x000000ffff0f7224 */ /* 0x000fe400078e00ff */
[----:B------:R-:W-:Y:S02]  /*4390*/  IMAD.MOV.U32 R16, RZ, RZ, R14 ;  /* 0x000000ffff107224 */ /* 0x000fe400078e000e */
[----:B------:R-:W-:Y:S02]  /*43a0*/  IMAD.MOV.U32 R18, RZ, RZ, RZ ;  /* 0x000000ffff127224 */ /* 0x000fe400078e00ff */
[----:B------:R-:W-:-:S07]  /*43b0*/  IMAD.X R9, RZ, RZ, R3, P0 ;  /* 0x000000ffff097224 */ /* 0x000fce00000e0603 */
.L_x_59:
[----:B------:R-:W2:Y:S04]  /*43c0*/  LD.E R35, desc[UR36][R8.64+-0x1c] ;  /* 0xffffe42408237980 */ /* 0x000ea8000c101900 */
[----:B------:R-:W3:Y:S04]  /*43d0*/  LD.E R29, desc[UR36][R8.64+-0x18] ;  /* 0xffffe824081d7980 */ /* 0x000ee8000c101900 */
[----:B------:R-:W4:Y:S04]  /*43e0*/  LD.E R21, desc[UR36][R8.64+-0x14] ;  /* 0xffffec2408157980 */ /* 0x000f28000c101900 */
[----:B------:R-:W4:Y:S04]  /*43f0*/  LD.E R23, desc[UR36][R8.64+-0x10] ;  /* 0xfffff02408177980 */ /* 0x000f28000c101900 */
[----:B------:R-:W4:Y:S04]  /*4400*/  LD.E R31, desc[UR36][R8.64+-0xc] ;  /* 0xfffff424081f7980 */ /* 0x000f28000c101900 */
[----:B------:R-:W4:Y:S01]  /*4410*/  LD.E R33, desc[UR36][R8.64+-0x8] ;  /* 0xfffff82408217980 */ /* 0x000f22000c101900 */
[----:B--2--5:R-:W-:-:S06]  /*4420*/  IMAD.WIDE.U32 R36, R35, 0x28, R6 ;  /* 0x0000002823247825 */ /* 0x024fcc00078e0006 */
[----:B------:R-:W2:Y:S01]  /*4430*/  LD.E R36, desc[UR36][R36.64+0x24] ;  /* 0x0000242424247980 */ /* 0x000ea2000c101900 */
[----:B---3--:R-:W-:-:S06]  /*4440*/  IMAD.WIDE.U32 R12, R29, 0x28, R6 ;  /* 0x000000281d0c7825 */ /* 0x008fcc00078e0006 */
[----:B------:R-:W3:Y:S01]  /*4450*/  LD.E R12, desc[UR36][R12.64+0x24] ;  /* 0x000024240c0c7980 */ /* 0x000ee2000c101900 */
[----:B----4-:R-:W-:-:S06]  /*4460*/  IMAD.WIDE.U32 R24, R21, 0x28, R6 ;  /* 0x0000002815187825 */ /* 0x010fcc00078e0006 */
[----:B------:R-:W4:Y:S01]  /*4470*/  LD.E R24, desc[UR36][R24.64+0x24] ;  /* 0x0000242418187980 */ /* 0x000f22000c101900 */
[----:B------:R-:W-:-:S06]  /*4480*/  IMAD.WIDE.U32 R10, R23, 0x28, R6 ;  /* 0x00000028170a7825 */ /* 0x000fcc00078e0006 */
[----:B------:R-:W4:Y:S01]  /*4490*/  LD.E R10, desc[UR36][R10.64+0x24] ;  /* 0x000024240a0a7980 */ /* 0x000f22000c101900 */
[----:B------:R-:W-:-:S03]  /*44a0*/  ISETP.NE.AND P2, PT, R18, RZ, PT ;  /* 0x000000ff1200720c */ /* 0x000fc60003f45270 */
[----:B------:R-:W4:Y:S01]  /*44b0*/  LD.E R25, desc[UR36][R8.64+-0x4] ;  /* 0xfffffc2408197980 */ /* 0x000f22000c101900 */
[----:B------:R-:W-:-:S03]  /*44c0*/  ISETP.NE.AND P5, PT, R35, R0, PT ;  /* 0x000000002300720c */ /* 0x000fc60003fa5270 */
[----:B------:R-:W4:Y:S01]  /*44d0*/  LD.E R35, desc[UR36][R8.64] ;  /* 0x0000002408237980 */ /* 0x000f22000c101900 */
[----:B--2---:R-:W-:-:S04]  /*44e0*/  ISETP.LT.U32.AND P2, PT, R36, 0x41, !P2 ;  /* 0x000000412400780c */ /* 0x004fc80005741070 */
[----:B------:R-:W-:-:S04]  /*44f0*/  SEL R18, R18, 0x1, !P2 ;  /* 0x0000000112127807 */ /* 0x000fc80005000000 */
[----:B------:R-:W-:-:S04]  /*4500*/  ISETP.NE.AND P3, PT, R18, RZ, PT ;  /* 0x000000ff1200720c */ /* 0x000fc80003f65270 */
[----:B---3--:R-:W-:-:S04]  /*4510*/  ISETP.LT.U32.AND P3, PT, R12, 0x41, !P3 ;  /* 0x000000410c00780c */ /* 0x008fc80005f61070 */
[----:B------:R-:W-:-:S04]  /*4520*/  SEL R18, R18, 0x1, !P3 ;  /* 0x0000000112127807 */ /* 0x000fc80005800000 */
[----:B------:R-:W-:Y:S01]  /*4530*/  ISETP.NE.AND P1, PT, R18, RZ, PT ;  /* 0x000000ff1200720c */ /* 0x000fe20003f25270 */
[----:B------:R-:W-:-:S03]  /*4540*/  IMAD.WIDE.U32 R12, R31, 0x28, R6 ;  /* 0x000000281f0c7825 */ /* 0x000fc600078e0006 */
[----:B----4-:R-:W-:-:S03]  /*4550*/  ISETP.LT.U32.AND P1, PT, R24, 0x41, !P1 ;  /* 0x000000411800780c */ /* 0x010fc60004f21070 */
[----:B------:R-:W2:Y:S01]  /*4560*/  LD.E R12, desc[UR36][R12.64+0x24] ;  /* 0x000024240c0c7980 */ /* 0x000ea2000c101900 */
[----:B------:R-:W-:-:S04]  /*4570*/  SEL R18, R18, 0x1, !P1 ;  /* 0x0000000112127807 */ /* 0x000fc80004800000 */
[----:B------:R-:W-:-:S04]  /*4580*/  ISETP.NE.AND P4, PT, R18, RZ, PT ;  /* 0x000000ff1200720c */ /* 0x000fc80003f85270 */
[----:B------:R-:W-:Y:S01]  /*4590*/  ISETP.LT.U32.AND P4, PT, R10, 0x41, !P4 ;  /* 0x000000410a00780c */ /* 0x000fe20006781070 */
[----:B------:R-:W-:-:S06]  /*45a0*/  IMAD.WIDE.U32 R10, R33, 0x28, R6 ;  /* 0x00000028210a7825 */ /* 0x000fcc00078e0006 */
[----:B------:R-:W3:Y:S01]  /*45b0*/  LD.E R10, desc[UR36][R10.64+0x24] ;  /* 0x000024240a0a7980 */ /* 0x000ee2000c101900 */
[----:B------:R-:W-:-:S04]  /*45c0*/  SEL R18, R18, 0x1, !P4 ;  /* 0x0000000112127807 */ /* 0x000fc80006000000 */
[----:B------:R-:W-:Y:S02]  /*45d0*/  ISETP.NE.AND P0, PT, R18, RZ, PT ;  /* 0x000000ff1200720c */ /* 0x000fe40003f05270 */
[----:B------:R-:W-:Y:S02]  /*45e0*/  ISETP.NE.AND P6, PT, R29, R0, PT ;  /* 0x000000001d00720c */ /* 0x000fe40003fc5270 */
[----:B------:R-:W-:Y:S02]  /*45f0*/  SEL R27, R15, R27, !P5 ;  /* 0x0000001b0f1b7207 */ /* 0x000fe40006800000 */
[----:B--2---:R-:W-:Y:S01]  /*4600*/  ISETP.LT.U32.AND P0, PT, R12, 0x41, !P0 ;  /* 0x000000410c00780c */ /* 0x004fe20004701070 */
[----:B------:R-:W-:-:S03]  /*4610*/  IMAD.WIDE.U32 R12, R25, 0x28, R6 ;  /* 0x00000028190c7825 */ /* 0x000fc600078e0006 */
[----:B------:R-:W-:Y:S01]  /*4620*/  SEL R20, R18, 0x1, !P0 ;  /* 0x0000000112147807 */ /* 0x000fe20004000000 */
[C---:B------:R-:W-:Y:S01]  /*4630*/  VIADD R18, R15.reuse, 0x1 ;  /* 0x000000010f127836 */ /* 0x040fe20000000000 */
[----:B------:R0:W2:Y:S02]  /*4640*/  LD.E R24, desc[UR36][R12.64+0x24] ;  /* 0x000024240c187980 */ /* 0x0000a4000c101900 */
[----:B------:R-:W-:Y:S02]  /*4650*/  ISETP.NE.AND P5, PT, R20, RZ, PT ;  /* 0x000000ff1400720c */ /* 0x000fe40003fa5270 */
[----:B------:R-:W-:Y:S02]  /*4660*/  SEL R27, R18, R27, !P6 ;  /* 0x0000001b121b7207 */ /* 0x000fe40007000000 */
[----:B------:R-:W-:Y:S02]  /*4670*/  @!P3 SEL R18, R15, R16, P2 ;  /* 0x000000100f12b207 */ /* 0x000fe40001000000 */
[----:B---3--:R-:W-:Y:S01]  /*4680*/  ISETP.LT.U32.AND P2, PT, R10, 0x41, !P5 ;  /* 0x000000410a00780c */ /* 0x008fe20006f41070 */
[----:B------:R-:W-:-:S06]  /*4690*/  IMAD.WIDE.U32 R10, R35, 0x28, R6 ;  /* 0x00000028230a7825 */ /* 0x000fcc00078e0006 */
[----:B------:R1:W3:Y:S01]  /*46a0*/  LD.E R11, desc[UR36][R10.64+0x24] ;  /* 0x000024240a0b7980 */ /* 0x0002e2000c101900 */
[----:B0-----:R-:W-:Y:S01]  /*46b0*/  SEL R13, R20, 0x1, !P2 ;  /* 0x00000001140d7807 */ /* 0x001fe20005000000 */
[----:B------:R-:W-:Y:S01]  /*46c0*/  VIADD R12, R15, 0x2 ;  /* 0x000000020f0c7836 */ /* 0x000fe20000000000 */
[-C--:B------:R-:W-:Y:S02]  /*46d0*/  ISETP.NE.AND P6, PT, R21, R0.reuse, PT ;  /* 0x000000001500720c */ /* 0x080fe40003fc5270 */
[----:B------:R-:W-:Y:S01]  /*46e0*/  ISETP.NE.AND P3, PT, R13, RZ, PT ;  /* 0x000000ff0d00720c */ /* 0x000fe20003f65270 */
[----:B------:R-:W-:Y:S01]  /*46f0*/  VIADD R20, R15, 0x3 ;  /* 0x000000030f147836 */ /* 0x000fe20000000000 */
[----:B------:R-:W-:Y:S02]  /*4700*/  ISETP.NE.AND P5, PT, R23, R0, PT ;  /* 0x000000001700720c */ /* 0x000fe40003fa5270 */
[----:B------:R-:W-:Y:S01]  /*4710*/  SEL R27, R12, R27, !P6 ;  /* 0x0000001b0c1b7207 */ /* 0x000fe20007000000 */
[----:B-1----:R-:W-:-:S03]  /*4720*/  VIADD R10, R15, 0x4 ;  /* 0x000000040f0a7836 */ /* 0x002fc60000000000 */
[----:B------:R-:W-:Y:S02]  /*4730*/  SEL R27, R20, R27, !P5 ;  /* 0x0000001b141b7207 */ /* 0x000fe40006800000 */
[----:B------:R-:W-:Y:S02]  /*4740*/  @!P4 SEL R20, R12, R18, P1 ;  /* 0x000000120c14c207 */ /* 0x000fe40000800000 */
[-C--:B------:R-:W-:Y:S01]  /*4750*/  ISETP.NE.AND P4, PT, R31, R0.reuse, PT ;  /* 0x000000001f00720c */ /* 0x080fe20003f85270 */
[----:B------:R-:W-:Y:S01]  /*4760*/  VIADD R12, R15, 0x5 ;  /* 0x000000050f0c7836 */ /* 0x000fe20000000000 */
[-C--:B------:R-:W-:Y:S02]  /*4770*/  ISETP.NE.AND P5, PT, R33, R0.reuse, PT ;  /* 0x000000002100720c */ /* 0x080fe40003fa5270 */
[----:B------:R-:W-:Y:S01]  /*4780*/  SEL R27, R10, R27, !P4 ;  /* 0x0000001b0a1b7207 */ /* 0x000fe20006000000 */
[----:B------:R-:W-:Y:S01]  /*4790*/  VIADD R16, R15, 0x7 ;  /* 0x000000070f107836 */ /* 0x000fe20000000000 */
[----:B------:R-:W-:-:S02]  /*47a0*/  ISETP.NE.AND P4, PT, R25, R0, PT ;  /* 0x000000001900720c */ /* 0x000fc40003f85270 */
[----:B------:R-:W-:Y:S02]  /*47b0*/  SEL R27, R12, R27, !P5 ;  /* 0x0000001b0c1b7207 */ /* 0x000fe40006800000 */
[----:B------:R-:W-:Y:S02]  /*47c0*/  ISETP.NE.AND P5, PT, R35, R0, PT ;  /* 0x000000002300720c */ /* 0x000fe40003fa5270 */
[----:B------:R-:W-:Y:S02]  /*47d0*/  IADD3 R8, P6, PT, R8, 0x20, RZ ;  /* 0x0000002008087810 */ /* 0x000fe40007fde0ff */
[----:B------:R-:W-:-:S03]  /*47e0*/  @!P2 SEL R12, R10, R20, P0 ;  /* 0x000000140a0ca207 */ /* 0x000fc60000000000 */
[----:B------:R-:W-:Y:S01]  /*47f0*/  IMAD.X R9, RZ, RZ, R9, P6 ;  /* 0x000000ffff097224 */ /* 0x000fe200030e0609 */
[----:B--2---:R-:W-:-:S04]  /*4800*/  ISETP.LT.U32.AND P3, PT, R24, 0x41, !P3 ;  /* 0x000000411800780c */ /* 0x004fc80005f61070 */
[----:B------:R-:W-:-:S04]  /*4810*/  SEL R13, R13, 0x1, !P3 ;  /* 0x000000010d0d7807 */ /* 0x000fc80005800000 */
[----:B------:R-:W-:-:S04]  /*4820*/  ISETP.NE.AND P1, PT, R13, RZ, PT ;  /* 0x000000ff0d00720c */ /* 0x000fc80003f25270 */
[----:B---3--:R-:W-:Y:S01]  /*4830*/  ISETP.LT.U32.AND P1, PT, R11, 0x41, !P1 ;  /* 0x000000410b00780c */ /* 0x008fe20004f21070 */
[C---:B------:R-:W-:Y:S02]  /*4840*/  VIADD R11, R15.reuse, 0x6 ;  /* 0x000000060f0b7836 */ /* 0x040fe40000000000 */
[----:B------:R-:W-:-:S03]  /*4850*/  VIADD R15, R15, 0x8 ;  /* 0x000000080f0f7836 */ /* 0x000fc60000000000 */
[----:B------:R-:W-:Y:S02]  /*4860*/  SEL R27, R11, R27, !P4 ;  /* 0x0000001b0b1b7207 */ /* 0x000fe40006000000 */
[----:B------:R-:W-:Y:S02]  /*4870*/  ISETP.NE.AND P4, PT, R15, R17, PT ;  /* 0x000000110f00720c */ /* 0x000fe40003f85270 */
[----:B------:R-:W-:Y:S02]  /*4880*/  SEL R27, R16, R27, !P5 ;  /* 0x0000001b101b7207 */ /* 0x000fe40006800000 */
[----:B------:R-:W-:Y:S02]  /*4890*/  SEL R18, R13, 0x1, !P1 ;  /* 0x000000010d127807 */ /* 0x000fe40004800000 */
[----:B------:R-:W-:-:S07]  /*48a0*/  @!P1 SEL R16, R11, R12, P3 ;  /* 0x0000000c0b109207 */ /* 0x000fce0001800000 */
[----:B------:R-:W-:Y:S05]  /*48b0*/  @P4 BRA `(.L_x_59) ;  /* 0xfffffff800c04947 */ /* 0x000fea000383ffff */
.L_x_58:
[----:B------:R-:W-:Y:S05]  /*48c0*/  BSYNC.RECONVERGENT B1 ;  /* 0x0000000000017941 */ /* 0x000fea0003800200 */
.L_x_57:
[----:B------:R-:W-:-:S13]  /*48d0*/  LOP3.LUT P0, R8, R14, 0x7, RZ, 0xc0, !PT ;  /* 0x000000070e087812 */ /* 0x000fda000780c0ff */
[----:B------:R-:W-:Y:S05]  /*48e0*/  @!P0 BRA `(.L_x_56) ;  /* 0x0000000400408947 */ /* 0x000fea0003800000 */
[----:B------:R-:W-:Y:S01]  /*48f0*/  ISETP.GE.U32.AND P0, PT, R8, 0x4, PT ;  /* 0x000000040800780c */ /* 0x000fe20003f06070 */
[----:B------:R-:W-:Y:S01]  /*4900*/  BSSY.RECONVERGENT B1, `(.L_x_60) ;  /* 0x000002a000017945 */ /* 0x000fe20003800200 */
[----:B------:R-:W-:-:S11]  /*4910*/  LOP3.LUT P4, R20, R14, 0x3, RZ, 0xc0, !PT ;  /* 0x000000030e147812 */ /* 0x000fd6000788c0ff */
[----:B------:R-:W-:Y:S05]  /*4920*/  @!P0 BRA `(.L_x_61) ;  /* 0x00000000009c8947 */ /* 0x000fea0003800000 */
[----:B------:R-:W-:-:S05]  /*4930*/  IMAD.WIDE.U32 R24, R17, 0x4, R2 ;  /* 0x0000000411187825 */ /* 0x000fca00078e0002 */
[----:B------:R-:W2:Y:S04]  /*4940*/  LD.E R23, desc[UR36][R24.64+0x2004] ;  /* 0x0020042418177980 */ /* 0x000ea8000c101900 */
[----:B------:R-:W3:Y:S04]  /*4950*/  LD.E R31, desc[UR36][R24.64+0x2008] ;  /* 0x00200824181f7980 */ /* 0x000ee8000c101900 */
[----:B------:R-:W4:Y:S04]  /*4960*/  LD.E R21, desc[UR36][R24.64+0x200c] ;  /* 0x00200c2418157980 */ /* 0x000f28000c101900 */
[----:B------:R-:W4:Y:S01]  /*4970*/  LD.E R15, desc[UR36][R24.64+0x2010] ;  /* 0x00201024180f7980 */ /* 0x000f22000c101900 */
[----:B--2--5:R-:W-:-:S06]  /*4980*/  IMAD.WIDE.U32 R28, R23, 0x28, R6 ;  /* 0x00000028171c7825 */ /* 0x024fcc00078e0006 */
[----:B------:R-:W2:Y:S01]  /*4990*/  LD.E R28, desc[UR36][R28.64+0x24] ;  /* 0x000024241c1c7980 */ /* 0x000ea2000c101900 */
[----:B---3--:R-:W-:-:S06]  /*49a0*/  IMAD.WIDE.U32 R12, R31, 0x28, R6 ;  /* 0x000000281f0c7825 */ /* 0x008fcc00078e0006 */
[----:B------:R-:W3:Y:S01]  /*49b0*/  LD.E R12, desc[UR36][R12.64+0x24] ;  /* 0x000024240c0c7980 */ /* 0x000ee2000c101900 */
[----:B----4-:R-:W-:-:S06]  /*49c0*/  IMAD.WIDE.U32 R8, R21, 0x28, R6 ;  /* 0x0000002815087825 */ /* 0x010fcc00078e0006 */
[----:B------:R0:W4:Y:S01]  /*49d0*/  LD.E R8, desc[UR36][R8.64+0x24] ;  /* 0x0000242408087980 */ /* 0x000122000c101900 */
[----:B------:R-:W-:-:S06]  /*49e0*/  IMAD.WIDE.U32 R10, R15, 0x28, R6 ;  /* 0x000000280f0a7825 */ /* 0x000fcc00078e0006 */
[----:B------:R-:W4:Y:S01]  /*49f0*/  LD.E R10, desc[UR36][R10.64+0x24] ;  /* 0x000024240a0a7980 */ /* 0x000f22000c101900 */
[----:B------:R-:W-:Y:S02]  /*4a00*/  ISETP.NE.AND P0, PT, R18, RZ, PT ;  /* 0x000000ff1200720c */ /* 0x000fe40003f05270 */
[-C--:B------:R-:W-:Y:S01]  /*4a10*/  ISETP.NE.AND P6, PT, R23, R0.reuse, PT ;  /* 0x000000001700720c */ /* 0x080fe20003fc5270 */
[----:B0-----:R-:W-:Y:S01]  /*4a20*/  VIADD R9, R17, 0x2 ;  /* 0x0000000211097836 */ /* 0x001fe20000000000 */
[-C--:B------:R-:W-:Y:S02]  /*4a30*/  ISETP.NE.AND P5, PT, R31, R0.reuse, PT ;  /* 0x000000001f00720c */ /* 0x080fe40003fa5270 */
[----:B------:R-:W-:Y:S02]  /*4a40*/  SEL R27, R17, R27, !P6 ;  /* 0x0000001b111b7207 */ /* 0x000fe40007000000 */
[----:B------:R-:W-:Y:S02]  /*4a50*/  ISETP.NE.AND P6, PT, R21, R0, PT ;  /* 0x000000001500720c */ /* 0x000fe40003fc5270 */
[----:B--2---:R-:W-:-:S04]  /*4a60*/  ISETP.LT.U32.AND P0, PT, R28, 0x41, !P0 ;  /* 0x000000411c00780c */ /* 0x004fc80004701070 */
[----:B------:R-:W-:-:S04]  /*4a70*/  SEL R18, R18, 0x1, !P0 ;  /* 0x0000000112127807 */ /* 0x000fc80004000000 */
[----:B------:R-:W-:-:S04]  /*4a80*/  ISETP.NE.AND P1, PT, R18, RZ, PT ;  /* 0x000000ff1200720c */ /* 0x000fc80003f25270 */
[----:B---3--:R-:W-:-:S04]  /*4a90*/  ISETP.LT.U32.AND P1, PT, R12, 0x41, !P1 ;  /* 0x000000410c00780c */ /* 0x008fc80004f21070 */
[----:B------:R-:W-:-:S04]  /*4aa0*/  SEL R18, R18, 0x1, !P1 ;  /* 0x0000000112127807 */ /* 0x000fc80004800000 */
[----:B------:R-:W-:-:S04]  /*4ab0*/  ISETP.NE.AND P2, PT, R18, RZ, PT ;  /* 0x000000ff1200720c */ /* 0x000fc80003f45270 */
[----:B----4-:R-:W-:Y:S01]  /*4ac0*/  ISETP.LT.U32.AND P2, PT, R8, 0x41, !P2 ;  /* 0x000000410800780c */ /* 0x010fe20005741070 */
[----:B------:R-:W-:-:S03]  /*4ad0*/  VIADD R8, R17, 0x1 ;  /* 0x0000000111087836 */ /* 0x000fc60000000000 */
[----:B------:R-:W-:Y:S02]  /*4ae0*/  SEL R18, R18, 0x1, !P2 ;  /* 0x0000000112127807 */ /* 0x000fe40005000000 */
[----:B------:R-:W-:Y:S02]  /*4af0*/  SEL R27, R8, R27, !P5 ;  /* 0x0000001b081b7207 */ /* 0x000fe40006800000 */
[----:B------:R-:W-:Y:S02]  /*4b00*/  ISETP.NE.AND P3, PT, R18, RZ, PT ;  /* 0x000000ff1200720c */ /* 0x000fe40003f65270 */
[C---:B------:R-:W-:Y:S01]  /*4b10*/  @!P1 SEL R8, R17.reuse, R16, P0 ;  /* 0x0000001011089207 */ /* 0x040fe20000000000 */
[C---:B------:R-:W-:Y:S01]  /*4b20*/  VIADD R16, R17.reuse, 0x3 ;  /* 0x0000000311107836 */ /* 0x040fe20000000000 */
[----:B------:R-:W-:Y:S01]  /*4b30*/  ISETP.LT.U32.AND P3, PT, R10, 0x41, !P3 ;  /* 0x000000410a00780c */ /* 0x000fe20005f61070 */
[----:B------:R-:W-:Y:S01]  /*4b40*/  VIADD R17, R17, 0x4 ;  /* 0x0000000411117836 */ /* 0x000fe20000000000 */
[----:B------:R-:W-:-:S02]  /*4b50*/  ISETP.NE.AND P0, PT, R15, R0, PT ;  /* 0x000000000f00720c */ /* 0x000fc40003f05270 */
[----:B------:R-:W-:Y:S02]  /*4b60*/  SEL R27, R9, R27, !P6 ;  /* 0x0000001b091b7207 */ /* 0x000fe40007000000 */
[----:B------:R-:W-:Y:S02]  /*4b70*/  SEL R18, R18, 0x1, !P3 ;  /* 0x0000000112127807 */ /* 0x000fe40005800000 */
[----:B------:R-:W-:-:S05]  /*4b80*/  SEL R27, R16, R27, !P0 ;  /* 0x0000001b101b7207 */ /* 0x000fca0004000000 */
[----:B------:R-:W-:-:S07]  /*4b90*/  @!P3 SEL R16, R9, R8, P2 ;  /* 0x000000080910b207 */ /* 0x000fce0001000000 */
.L_x_61:
[----:B------:R-:W-:Y:S05]  /*4ba0*/  BSYNC.RECONVERGENT B1 ;  /* 0x0000000000017941 */ /* 0x000fea0003800200 */
.L_x_60:
[----:B------:R-:W-:Y:S05]  /*4bb0*/  @!P4 BRA `(.L_x_56) ;  /* 0x00000000008cc947 */ /* 0x000fea0003800000 */
[----:B------:R-:W-:-:S13]  /*4bc0*/  ISETP.NE.AND P3, PT, R20, 0x1, PT ;  /* 0x000000011400780c */ /* 0x000fda0003f65270 */
[----:B------:R-:W-:-:S05]  /*4bd0*/  @P3 IMAD.WIDE.U32 R8, R17, 0x4, R2 ;  /* 0x0000000411083825 */ /* 0x000fca00078e0002 */
[----:B------:R-:W2:Y:S04]  /*4be0*/  @P3 LD.E R15, desc[UR36][R8.64+0x2004] ;  /* 0x00200424080f3980 */ /* 0x000ea8000c101900 */
[----:B------:R-:W3:Y:S01]  /*4bf0*/  @P3 LD.E R21, desc[UR36][R8.64+0x2008] ;  /* 0x0020082408153980 */ /* 0x000ee2000c101900 */
[----:B--2--5:R-:W-:-:S06]  /*4c00*/  @P3 IMAD.WIDE.U32 R10, R15, 0x28, R6 ;  /* 0x000000280f0a3825 */ /* 0x024fcc00078e0006 */
[----:B------:R0:W2:Y:S01]  /*4c10*/  @P3 LD.E R10, desc[UR36][R10.64+0x24] ;  /* 0x000024240a0a3980 */ /* 0x0000a2000c101900 */
[----:B---3--:R-:W-:-:S06]  /*4c20*/  @P3 IMAD.WIDE.U32 R12, R21, 0x28, R6 ;  /* 0x00000028150c3825 */ /* 0x008fcc00078e0006 */
[----:B------:R-:W3:Y:S01]  /*4c30*/  @P3 LD.E R12, desc[UR36][R12.64+0x24] ;  /* 0x000024240c0c3980 */ /* 0x000ee2000c101900 */
[----:B------:R-:W-:Y:S02]  /*4c40*/  @P3 ISETP.NE.AND P1, PT, R18, RZ, PT ;  /* 0x000000ff1200320c */ /* 0x000fe40003f25270 */
[----:B------:R-:W-:Y:S01]  /*4c50*/  PLOP3.LUT P0, PT, PT, PT, PT, 0x80, 0x8 ;  /* 0x000000000008781c */ /* 0x000fe20003f0f070 */
[----:B0-----:R-:W-:Y:S01]  /*4c60*/  @P3 VIADD R11, R17, 0x1 ;  /* 0x00000001110b3836 */ /* 0x001fe20000000000 */
[----:B------:R-:W-:Y:S02]  /*4c70*/  LOP3.LUT R8, R14, 0x1, RZ, 0xc0, !PT ;  /* 0x000000010e087812 */ /* 0x000fe400078ec0ff */
[-C--:B------:R-:W-:Y:S02]  /*4c80*/  @P3 ISETP.NE.AND P5, PT, R15, R0.reuse, PT ;  /* 0x000000000f00320c */ /* 0x080fe40003fa5270 */
[----:B------:R-:W-:Y:S02]  /*4c90*/  ISETP.NE.U32.AND P4, PT, R8, 0x1, PT ;  /* 0x000000010800780c */ /* 0x000fe40003f85070 */
[----:B------:R-:W-:-:S02]  /*4ca0*/  @P3 ISETP.NE.AND P6, PT, R21, R0, PT ;  /* 0x000000001500320c */ /* 0x000fc40003fc5270 */
[----:B------:R-:W-:-:S04]  /*4cb0*/  @P3 SEL R8, R17, R27, !P5 ;  /* 0x0000001b11083207 */ /* 0x000fc80006800000 */
[----:B------:R-:W-:Y:S02]  /*4cc0*/  @P3 SEL R27, R11, R8, !P6 ;  /* 0x000000080b1b3207 */ /* 0x000fe40007000000 */
[----:B--2---:R-:W-:-:S04]  /*4cd0*/  @P3 ISETP.LT.U32.AND P1, PT, R10, 0x41, !P1 ;  /* 0x000000410a00380c */ /* 0x004fc80004f21070 */
[----:B------:R-:W-:-:S04]  /*4ce0*/  @P3 SEL R20, R18, 0x1, !P1 ;  /* 0x0000000112143807 */ /* 0x000fc80004800000 */
[----:B------:R-:W-:-:S04]  /*4cf0*/  @P3 ISETP.NE.AND P2, PT, R20, RZ, PT ;  /* 0x000000ff1400320c */ /* 0x000fc80003f45270 */
[----:B---3--:R-:W-:-:S04]  /*4d00*/  @P3 ISETP.LT.U32.AND P2, PT, R12, 0x41, !P2 ;  /* 0x000000410c00380c */ /* 0x008fc80005741070 */
[----:B------:R-:W-:-:S13]  /*4d10*/  @P3 PLOP3.LUT P0, PT, P2, PT, PT, 0x80, 0x8 ;  /* 0x000000000008381c */ /* 0x000fda000170f070 */
[C---:B------:R-:W-:Y:S01]  /*4d20*/  @!P0 SEL R11, R17.reuse, R16, P1 ;  /* 0x00000010110b8207 */ /* 0x040fe20000800000 */
[----:B------:R-:W-:-:S04]  /*4d30*/  @P3 VIADD R17, R17, 0x2 ;  /* 0x0000000211113836 */ /* 0x000fc80000000000 */
[----:B------:R-:W-:-:S06]  /*4d40*/  @!P4 IMAD.WIDE.U32 R8, R17, 0x4, R2 ;  /* 0x000000041108c825 */ /* 0x000fcc00078e0002 */
[----:B------:R-:W2:Y:S02]  /*4d50*/  @!P4 LD.E R9, desc[UR36][R8.64+0x2004] ;  /* 0x002004240809c980 */ /* 0x000ea4000c101900 */
[----:B--2---:R-:W-:-:S06]  /*4d60*/  @!P4 IMAD.WIDE.U32 R6, R9, 0x28, R6 ;  /* 0x000000280906c825 */ /* 0x004fcc00078e0006 */
[----:B------:R-:W2:Y:S01]  /*4d70*/  @!P4 LD.E R6, desc[UR36][R6.64+0x24] ;  /* 0x000024240606c980 */ /* 0x000ea2000c101900 */
[----:B------:R-:W-:Y:S01]  /*4d80*/  @P3 SEL R18, R20, 0x1, !P2 ;  /* 0x0000000114123807 */ /* 0x000fe20005000000 */
[----:B------:R-:W-:Y:S01]  /*4d90*/  @P3 IMAD.MOV.U32 R16, RZ, RZ, R11 ;  /* 0x000000ffff103224 */ /* 0x000fe200078e000b */
[----:B------:R-:W-:Y:S02]  /*4da0*/  @!P4 ISETP.NE.AND P0, PT, R9, R0, PT ;  /* 0x000000000900c20c */ /* 0x000fe40003f05270 */
[----:B------:R-:W-:Y:S02]  /*4db0*/  @!P4 ISETP.NE.AND P1, PT, R18, RZ, PT ;  /* 0x000000ff1200c20c */ /* 0x000fe40003f25270 */
[----:B------:R-:W-:Y:S02]  /*4dc0*/  @!P4 SEL R27, R17, R27, !P0 ;  /* 0x0000001b111bc207 */ /* 0x000fe40004000000 */
[----:B--2---:R-:W-:-:S13]  /*4dd0*/  ISETP.GE.U32.OR P5, PT, R6, 0x41, P4 ;  /* 0x000000410600780c */ /* 0x004fda00027a6470 */
[----:B------:R-:W-:-:S07]  /*4de0*/  @!P5 SEL R16, R17, R16, !P1 ;  /* 0x000000101110d207 */ /* 0x000fce0004800000 */
.L_x_56:
[----:B------:R-:W-:Y:S05]  /*4df0*/  BSYNC.RECONVERGENT B0 ;  /* 0x0000000000007941 */ /* 0x000fea0003800200 */
.L_x_55:
[----:B------:R-:W-:-:S13]  /*4e00*/  ISETP.GT.U32.AND P0, PT, R16, R27, PT ;  /* 0x0000001b1000720c */ /* 0x000fda0003f04070 */
[----:B------:R-:W-:Y:S05]  /*4e10*/  @!P0 BRA `(.L_x_62) ;  /* 0x0000000000e48947 */ /* 0x000fea0003800000 */
[----:B-----5:R-:W-:-:S05]  /*4e20*/  IMAD.WIDE.U32 R6, R27, 0x4, R2 ;  /* 0x000000041b067825 */ /* 0x020fca00078e0002 */
[----:B------:R0:W5:Y:S01]  /*4e30*/  LD.E R0, desc[UR36][R6.64+0x2004] ;  /* 0x0020042406007980 */ /* 0x000162000c101900 */
[----:B------:R-:W-:Y:S01]  /*4e40*/  VIADD R2, R16, 0xffffffff ;  /* 0xffffffff10027836 */ /* 0x000fe20000000000 */
[----:B------:R-:W-:Y:S04]  /*4e50*/  BSSY.RECONVERGENT B0, `(.L_x_63) ;  /* 0x0000031000007945 */ /* 0x000fe80003800200 */
[----:B------:R-:W-:-:S13]  /*4e60*/  ISETP.GE.U32.AND P0, PT, R27, R2, PT ;  /* 0x000000021b00720c */ /* 0x000fda0003f06070 */
[----:B0-----:R-:W-:Y:S05]  /*4e70*/  @P0 BRA `(.L_x_64) ;  /* 0x0000000000b80947 */ /* 0x001fea0003800000 */
[----:B------:R-:W-:Y:S01]  /*4e80*/  LOP3.LUT R3, RZ, R27, RZ, 0x33, !PT ;  /* 0x0000001bff037212 */ /* 0x000fe200078e33ff */
[----:B------:R-:W-:Y:S01]  /*4e90*/  BSSY.RECONVERGENT B1, `(.L_x_65) ;  /* 0x000000f000017945 */ /* 0x000fe20003800200 */
[----:B------:R-:W-:-:S03]  /*4ea0*/  IADD3 R6, PT, PT, R16, -0x2, -R27 ;  /* 0xfffffffe10067810 */ /* 0x000fc60007ffe81b */
[----:B------:R-:W-:Y:S01]  /*4eb0*/  IMAD.IADD R3, R3, 0x1, R16 ;  /* 0x0000000103037824 */ /* 0x000fe200078e0210 */
[----:B------:R-:W-:-:S04]  /*4ec0*/  ISETP.GE.U32.AND P1, PT, R6, 0x3, PT ;  /* 0x000000030600780c */ /* 0x000fc80003f26070 */
[----:B------:R-:W-:-:S13]  /*4ed0*/  LOP3.LUT P0, R3, R3, 0x3, RZ, 0xc0, !PT ;  /* 0x0000000303037812 */ /* 0x000fda000780c0ff */
[----:B------:R-:W-:Y:S05]  /*4ee0*/  @!P0 BRA `(.L_x_66) ;  /* 0x0000000000248947 */ /* 0x000fea0003800000 */
[----:B------:R-:W-:-:S07]  /*4ef0*/  IMAD.MOV R3, RZ, RZ, -R3 ;  /* 0x000000ffff037224 */ /* 0x000fce00078e0a03 */
.L_x_67:
[----:B0-----:R-:W2:Y:S02]  /*4f00*/  LDG.E.64 R6, desc[UR36][R4.64] ;  /* 0x0000002404067981 */ /* 0x001ea4000c1e1b00 */
[----:B--2---:R-:W-:-:S05]  /*4f10*/  IMAD.WIDE R6, R27, 0x4, R6 ;  /* 0x000000041b067825 */ /* 0x004fca00078e0206 */
[----:B------:R-:W2:Y:S01]  /*4f20*/  LD.E R9, desc[UR36][R6.64+0x2008] ;  /* 0x0020082406097980 */ /* 0x000ea2000c101900 */
[----:B------:R-:W-:Y:S02]  /*4f30*/  VIADD R3, R3, 0x1 ;  /* 0x0000000103037836 */ /* 0x000fe40000000000 */
[----:B------:R-:W-:-:S03]  /*4f40*/  VIADD R27, R27, 0x1 ;  /* 0x000000011b1b7836 */ /* 0x000fc60000000000 */
[----:B------:R-:W-:Y:S01]  /*4f50*/  ISETP.NE.AND P0, PT, R3, RZ, PT ;  /* 0x000000ff0300720c */ /* 0x000fe20003f05270 */
[----:B--2---:R0:W-:-:S12]  /*4f60*/  ST.E desc[UR36][R6.64+0x2004], R9 ;  /* 0x0020040906007985 */ /* 0x0041d8000c101924 */
[----:B------:R-:W-:Y:S05]  /*4f70*/  @P0 BRA `(.L_x_67) ;  /* 0xfffffffc00e00947 */ /* 0x000fea000383ffff */
.L_x_66:
[----:B------:R-:W-:Y:S05]  /*4f80*/  BSYNC.RECONVERGENT B1 ;  /* 0x0000000000017941 */ /* 0x000fea0003800200 */
.L_x_65:
[----:B------:R-:W-:Y:S05]  /*4f90*/  @!P1 BRA `(.L_x_64) ;  /* 0x0000000000709947 */ /* 0x000fea0003800000 */
[----:B------:R-:W-:-:S07]  /*4fa0*/  IMAD.IADD R16, R27, 0x1, -R16 ;  /* 0x000000011b107824 */ /* 0x000fce00078e0a10 */
.L_x_68:
[----:B0-----:R-:W2:Y:S01]  /*4fb0*/  LDG.E.64 R8, desc[UR36][R4.64] ;  /* 0x0000002404087981 */ /* 0x001ea2000c1e1b00 */
[----:B-1----:R-:W-:Y:S02]  /*4fc0*/  IMAD.MOV.U32 R6, RZ, RZ, 0x2014 ;  /* 0x00002014ff067424 */ /* 0x002fe400078e00ff */
[----:B------:R-:W-:Y:S02]  /*4fd0*/  IMAD.MOV.U32 R7, RZ, RZ, 0x0 ;  /* 0x00000000ff077424 */ /* 0x000fe400078e00ff */
[----:B------:R-:W-:-:S03]  /*4fe0*/  IMAD.WIDE R6, R27, 0x4, R6 ;  /* 0x000000041b067825 */ /* 0x000fc600078e0206 */
[----:B--2---:R-:W-:-:S05]  /*4ff0*/  IADD3 R8, P0, PT, R6, R8, RZ ;  /* 0x0000000806087210 */ /* 0x004fca0007f1e0ff */
[----:B------:R-:W-:-:S05]  /*5000*/  IMAD.X R9, R7, 0x1, R9, P0 ;  /* 0x0000000107097824 */ /* 0x000fca00000e0609 */
[----:B------:R-:W2:Y:S04]  /*5010*/  LD.E R3, desc[UR36][R8.64+-0xc] ;  /* 0xfffff42408037980 */ /* 0x000ea8000c101900 */
[----:B--2---:R0:W-:Y:S04]  /*5020*/  ST.E desc[UR36][R8.64+-0x10], R3 ;  /* 0xfffff00308007985 */ /* 0x0041e8000c101924 */
[----:B------:R-:W2:Y:S02]  /*5030*/  LDG.E.64 R10, desc[UR36][R4.64] ;  /* 0x00000024040a7981 */ /* 0x000ea4000c1e1b00 */
[----:B--2---:R-:W-:-:S05]  /*5040*/  IADD3 R10, P0, PT, R6, R10, RZ ;  /* 0x0000000a060a7210 */ /* 0x004fca0007f1e0ff */
[----:B------:R-:W-:-:S05]  /*5050*/  IMAD.X R11, R7, 0x1, R11, P0 ;  /* 0x00000001070b7824 */ /* 0x000fca00000e060b */
[----:B------:R-:W2:Y:S04]  /*5060*/  LD.E R15, desc[UR36][R10.64+-0x8] ;  /* 0xfffff8240a0f7980 */ /* 0x000ea8000c101900 */
[----:B--2---:R1:W-:Y:S04]  /*5070*/  ST.E desc[UR36][R10.64+-0xc], R15 ;  /* 0xfffff40f0a007985 */ /* 0x0043e8000c101924 */
[----:B------:R-:W2:Y:S02]  /*5080*/  LDG.E.64 R12, desc[UR36][R4.64] ;  /* 0x00000024040c7981 */ /* 0x000ea4000c1e1b00 */
[----:B--2---:R-:W-:-:S04]  /*5090*/  IADD3 R12, P0, PT, R6, R12, RZ ;  /* 0x0000000c060c7210 */ /* 0x004fc80007f1e0ff */
[----:B------:R-:W-:-:S05]  /*50a0*/  IADD3.X R13, PT, PT, R7, R13, RZ, P0, !PT ;  /* 0x0000000d070d7210 */ /* 0x000fca00007fe4ff */
[----:B------:R-:W2:Y:S04]  /*50b0*/  LD.E R17, desc[UR36][R12.64+-0x4] ;  /* 0xfffffc240c117980 */ /* 0x000ea8000c101900 */
[----:B--2---:R1:W-:Y:S04]  /*50c0*/  ST.E desc[UR36][R12.64+-0x8], R17 ;  /* 0xfffff8110c007985 */ /* 0x0043e8000c101924 */
[----:B0-----:R-:W2:Y:S02]  /*50d0*/  LDG.E.64 R8, desc[UR36][R4.64] ;  /* 0x0000002404087981 */ /* 0x001ea4000c1e1b00 */
[----:B--2---:R-:W-:-:S05]  /*50e0*/  IADD3 R6, P0, PT, R6, R8, RZ ;  /* 0x0000000806067210 */ /* 0x004fca0007f1e0ff */
[----:B------:R-:W-:-:S05]  /*50f0*/  IMAD.X R7, R7, 0x1, R9, P0 ;  /* 0x0000000107077824 */ /* 0x000fca00000e0609 */
[----:B------:R-:W2:Y:S01]  /*5100*/  LD.E R3, desc[UR36][R6.64] ;  /* 0x0000002406037980 */ /* 0x000ea2000c101900 */
[----:B------:R-:W-:Y:S02]  /*5110*/  VIADD R16, R16, 0x4 ;  /* 0x0000000410107836 */ /* 0x000fe40000000000 */
[----:B------:R-:W-:-:S03]  /*5120*/  VIADD R27, R27, 0x4 ;  /* 0x000000041b1b7836 */ /* 0x000fc60000000000 */
[----:B------:R-:W-:Y:S01]  /*5130*/  ISETP.NE.AND P0, PT, R16, -0x1, PT ;  /* 0xffffffff1000780c */ /* 0x000fe20003f05270 */
[----:B--2---:R1:W-:-:S12]  /*5140*/  ST.E desc[UR36][R6.64+-0x4], R3 ;  /* 0xfffffc0306007985 */ /* 0x0043d8000c101924 */
[----:B------:R-:W-:Y:S05]  /*5150*/  @P0 BRA `(.L_x_68) ;  /* 0xfffffffc00940947 */ /* 0x000fea000383ffff */
.L_x_64:
[----:B------:R-:W-:Y:S05]  /*5160*/  BSYNC.RECONVERGENT B0 ;  /* 0x0000000000007941 */ /* 0x000fea0003800200 */
.L_x_63:
[----:B------:R-:W1:Y:S02]  /*5170*/  LDG.E.64 R4, desc[UR36][R4.64] ;  /* 0x0000002404047981 */ /* 0x000e64000c1e1b00 */
[----:B-1----:R-:W-:-:S05]  /*5180*/  IMAD.WIDE.U32 R2, R2, 0x4, R4 ;  /* 0x0000000402027825 */ /* 0x002fca00078e0004 */
[----:B-----5:R2:W-:Y:S01]  /*5190*/  ST.E desc[UR36][R2.64+0x2004], R0 ;  /* 0x0020040002007985 */ /* 0x0205e2000c101924 */
[----:B------:R-:W-:Y:S05]  /*51a0*/  BRA `(.L_x_32) ;  /* 0x0000000000b47947 */ /* 0x000fea0003800000 */
.L_x_62:
[----:B------:R-:W-:-:S13]  /*51b0*/  ISETP.GE.U32.AND P0, PT, R16, R27, PT ;  /* 0x0000001b1000720c */ /* 0x000fda0003f06070 */
[----:B------:R-:W-:Y:S05]  /*51c0*/  @P0 BRA `(.L_x_32) ;  /* 0x0000000000ac0947 */ /* 0x000fea0003800000 */
[C---:B------:R-:W-:Y:S02]  /*51d0*/  IMAD.IADD R0, R27.reuse, 0x1, -R16 ;  /* 0x000000011b007824 */ /* 0x040fe400078e0a10 */
[----:B------:R-:W-:-:S03]  /*51e0*/  IMAD.WIDE.U32 R2, R27, 0x4, R2 ;  /* 0x000000041b027825 */ /* 0x000fc600078e0002 */
[----:B-----5:R-:W-:Y:S01]  /*51f0*/  LOP3.LUT P0, R6, R0, 0x3, RZ, 0xc0, !PT ;  /* 0x0000000300067812 */ /* 0x020fe2000780c0ff */
[----:B------:R-:W-:Y:S01]  /*5200*/  IMAD.IADD R7, R16, 0x1, -R27 ;  /* 0x0000000110077824 */ /* 0x000fe200078e0a1b */
[----:B------:R0:W5:Y:S01]  /*5210*/  LD.E R0, desc[UR36][R2.64+0x2004] ;  /* 0x0020042402007980 */ /* 0x000162000c101900 */
[----:B------:R-:W-:Y:S03]  /*5220*/  BSSY.RECONVERGENT B0, `(.L_x_69) ;  /* 0x000000c000007945 */ /* 0x000fe60003800200 */
[----:B------:R-:W-:-:S07]  /*5230*/  ISETP.GT.U32.AND P1, PT, R7, -0x4, PT ;  /* 0xfffffffc0700780c */ /* 0x000fce0003f24070 */
[----:B0-----:R-:W-:Y:S06]  /*5240*/  @!P0 BRA `(.L_x_70) ;  /* 0x0000000000248947 */ /* 0x001fec0003800000 */
[----:B------:R-:W-:-:S07]  /*5250*/  IMAD.MOV R6, RZ, RZ, -R6 ;  /* 0x000000ffff067224 */ /* 0x000fce00078e0a06 */
.L_x_71:
        /* <DEDUP_REMOVED lines=8> */
.L_x_70:
[----:B------:R-:W-:Y:S05]  /*52e0*/  BSYNC.RECONVERGENT B0 ;  /* 0x0000000000007941 */ /* 0x000fea0003800200 */
.L_x_69:
[----:B------:R-:W-:Y:S04]  /*52f0*/  BSSY.RECONVERGENT B0, `(.L_x_72) ;  /* 0x0000015000007945 */ /* 0x000fe80003800200 */
[----:B------:R-:W-:Y:S05]  /*5300*/  @P1 BRA `(.L_x_73) ;  /* 0x00000000004c1947 */ /* 0x000fea0003800000 */
.L_x_74:
[----:B01----:R-:W2:Y:S02]  /*5310*/  LDG.E.64 R2, desc[UR36][R4.64] ;  /* 0x0000002404027981 */ /* 0x003ea4000c1e1b00 */
[----:B--2---:R-:W-:-:S05]  /*5320*/  IMAD.WIDE R2, R27, 0x4, R2 ;  /* 0x000000041b027825 */ /* 0x004fca00078e0202 */
[----:B------:R-:W2:Y:S04]  /*5330*/  LD.E R13, desc[UR36][R2.64+0x2000] ;  /* 0x00200024020d7980 */ /* 0x000ea8000c101900 */
[----:B--2---:R0:W-:Y:S04]  /*5340*/  ST.E desc[UR36][R2.64+0x2004], R13 ;  /* 0x0020040d02007985 */ /* 0x0041e8000c101924 */
[----:B------:R-:W2:Y:S02]  /*5350*/  LDG.E.64 R6, desc[UR36][R4.64] ;  /* 0x0000002404067981 */ /* 0x000ea4000c1e1b00 */
        /* <DEDUP_REMOVED lines=9> */
[----:B0-----:R-:W2:Y:S01]  /*53f0*/  LD.E R3, desc[UR36][R10.64+0x1ff4] ;  /* 0x001ff4240a037980 */ /* 0x001ea2000c101900 */
[----:B------:R-:W-:-:S05]  /*5400*/  VIADD R27, R27, 0xfffffffc ;  /* 0xfffffffc1b1b7836 */ /* 0x000fca0000000000 */
[----:B------:R-:W-:Y:S01]  /*5410*/  ISETP.GT.U32.AND P0, PT, R27, R16, PT ;  /* 0x000000101b00720c */ /* 0x000fe20003f04070 */
[----:B--2---:R1:W-:-:S12]  /*5420*/  ST.E desc[UR36][R10.64+0x1ff8], R3 ;  /* 0x001ff8030a007985 */ /* 0x0043d8000c101924 */
[----:B------:R-:W-:Y:S05]  /*5430*/  @P0 BRA `(.L_x_74) ;  /* 0xfffffffc00b40947 */ /* 0x000fea000383ffff */
.L_x_73:
[----:B------:R-:W-:Y:S05]  /*5440*/  BSYNC.RECONVERGENT B0 ;  /* 0x0000000000007941 */ /* 0x000fea0003800200 */
.L_x_72:
[----:B------:R-:W1:Y:S02]  /*5450*/  LDG.E.64 R4, desc[UR36][R4.64] ;  /* 0x0000002404047981 */ /* 0x000e64000c1e1b00 */
[----:B-1----:R-:W-:-:S05]  /*5460*/  IMAD.WIDE.U32 R16, R16, 0x4, R4 ;  /* 0x0000000410107825 */ /* 0x002fca00078e0004 */
[----:B-----5:R1:W-:Y:S02]  /*5470*/  ST.E desc[UR36][R16.64+0x2004], R0 ;  /* 0x0020040010007985 */ /* 0x0203e4000c101924 */
.L_x_32:
[----:B------:R-:W-:Y:S05]  /*5480*/  BSYNC.RECONVERGENT B6 ;  /* 0x0000000000067941 */ /* 0x000fea0003800200 */
.L_x_29:
[----:B0----5:R-:W2:Y:S08]  /*5490*/  LDC.64 R6, c[0x4][0x70] ;  /* 0x01001c00ff067b82 */ /* 0x021eb00000000a00 */
[----:B------:R-:W0:Y:S01]  /*54a0*/  LDC.64 R4, c[0x4][0x8] ;  /* 0x01000200ff047b82 */ /* 0x000e220000000a00 */
[----:B--2---:R2:W5:Y:S04]  /*54b0*/  LDG.E.U8.CONSTANT R2, desc[UR36][R6.64] ;  /* 0x0000002406027981 */ /* 0x004568000c1e9100 */
[----:B0-----:R-:W5:Y:S01]  /*54c0*/  LDG.E.64 R4, desc[UR36][R4.64] ;  /* 0x0000002404047981 */ /* 0x001f62000c1e1b00 */
[----:B------:R-:W-:Y:S04]  /*54d0*/  BSSY.RECONVERGENT B6, `(.L_x_75) ;  /* 0x0000102000067945 */ /* 0x000fe80003800200 */
[----:B------:R-:W-:Y:S01]  /*54e0*/  BSSY.RELIABLE B9, `(.L_x_76) ;  /* 0x0000026000097945 */ /* 0x000fe20003800100 */
[----:B-1----:R-:W-:-:S02]  /*54f0*/  IMAD.MOV.U32 R0, RZ, RZ, RZ ;  /* 0x000000ffff007224 */ /* 0x002fc400078e00ff */
[----:B--2---:R-:W-:-:S07]  /*5500*/  IMAD.MOV.U32 R3, RZ, RZ, -0x1 ;  /* 0xffffffffff037424 */ /* 0x004fce00078e00ff */
.L_x_82:
[----:B-----5:R-:W-:-:S05]  /*5510*/  IMAD.WIDE.U32 R6, R0, 0x28, R4 ;  /* 0x0000002800067825 */ /* 0x020fca00078e0004 */
[----:B------:R-:W2:Y:S02]  /*5520*/  LD.E.U8 R9, desc[UR36][R6.64] ;  /* 0x0000002406097980 */ /* 0x000ea4000c101100 */
[----:B--2---:R-:W-:-:S13]  /*5530*/  ISETP.NE.AND P0, PT, R2, R9, PT ;  /* 0x000000090200720c */ /* 0x004fda0003f05270 */
[----:B------:R-:W-:Y:S05]  /*5540*/  @P0 BRA `(.L_x_77) ;  /* 0x0000000000640947 */ /* 0x000fea0003800000 */
[----:B------:R-:W-:Y:S01]  /*5550*/  IMAD.MOV.U32 R13, RZ, RZ, RZ ;  /* 0x000000ffff0d7224 */ /* 0x000fe200078e00ff */
[----:B------:R-:W-:-:S07]  /*5560*/  PRMT R8, R2, 0x7610, R8 ;  /* 0x0000761002087816 */ /* 0x000fce0000000008 */
.L_x_79:
[----:B------:R-:W-:Y:S02]  /*5570*/  PRMT R8, R8, 0x9910, RZ ;  /* 0x0000991008087816 */ /* 0x000fe400000000ff */
[----:B------:R-:W-:-:S04]  /*5580*/  ISETP.GT.U32.AND P0, PT, R13, 0x12, PT ;  /* 0x000000120d00780c */ /* 0x000fc80003f04070 */
[----:B------:R-:W-:-:S13]  /*5590*/  ISETP.EQ.OR P0, PT, R8, RZ, P0 ;  /* 0x000000ff0800720c */ /* 0x000fda0000702670 */
[----:B------:R-:W-:Y:S05]  /*55a0*/  @P0 BRA `(.L_x_78) ;  /* 0x00000000002c0947 */ /* 0x000fea0003800000 */
[----:B------:R-:W0:Y:S01]  /*55b0*/  LDCU.64 UR4, c[0x4][0x70] ;  /* 0x01000e00ff0477ac */ /* 0x000e220008000a00 */
[----:B------:R-:W-:-:S05]  /*55c0*/  VIADD R13, R13, 0x1 ;  /* 0x000000010d0d7836 */ /* 0x000fca0000000000 */
[----:B------:R-:W-:-:S05]  /*55d0*/  IADD3 R10, P1, PT, R6, R13, RZ ;  /* 0x0000000d060a7210 */ /* 0x000fca0007f3e0ff */
[----:B------:R-:W-:-:S06]  /*55e0*/  IMAD.X R11, RZ, RZ, R7, P1 ;  /* 0x000000ffff0b7224 */ /* 0x000fcc00008e0607 */
[----:B------:R-:W2:Y:S01]  /*55f0*/  LD.E.U8 R11, desc[UR36][R10.64] ;  /* 0x000000240a0b7980 */ /* 0x000ea2000c101100 */
[----:B0-----:R-:W-:-:S05]  /*5600*/  IADD3 R8, P0, PT, R13, UR4, RZ ;  /* 0x000000040d087c10 */ /* 0x001fca000ff1e0ff */
[----:B------:R-:W-:-:S05]  /*5610*/  IMAD.X R9, RZ, RZ, UR5, P0 ;  /* 0x00000005ff097e24 */ /* 0x000fca00080e06ff */
[----:B------:R-:W2:Y:S02]  /*5620*/  LDG.E.U8.CONSTANT R8, desc[UR36][R8.64] ;  /* 0x0000002408087981 */ /* 0x000ea4000c1e9100 */
[----:B--2---:R-:W-:-:S13]  /*5630*/  ISETP.NE.AND P0, PT, R8, R11, PT ;  /* 0x0000000b0800720c */ /* 0x004fda0003f05270 */
[----:B------:R-:W-:Y:S05]  /*5640*/  @!P0 BRA `(.L_x_79) ;  /* 0xfffffffc00c88947 */ /* 0x000fea000383ffff */
[----:B------:R-:W-:Y:S05]  /*5650*/  BRA `(.L_x_77) ;  /* 0x0000000000207947 */ /* 0x000fea0003800000 */
.L_x_78:
        /* <DEDUP_REMOVED lines=8> */
.L_x_77:
[----:B------:R-:W2:Y:S02]  /*56e0*/  LD.E R6, desc[UR36][R6.64+0x14] ;  /* 0x0000142406067980 */ /* 0x000ea4000c101900 */
[----:B--2---:R-:W-:-:S13]  /*56f0*/  ISETP.NE.AND P0, PT, R6, RZ, PT ;  /* 0x000000ff0600720c */ /* 0x004fda0003f05270 */
.L_x_80:
[C---:B------:R-:W-:Y:S01]  /*5700*/  SEL R3, R0.reuse, R3, !P0 ;  /* 0x0000000300037207 */ /* 0x040fe20004000000 */
[----:B------:R-:W-:-:S05]  /*5710*/  VIADD R0, R0, 0x1 ;  /* 0x0000000100007836 */ /* 0x000fca0000000000 */
[----:B------:R-:W-:-:S13]  /*5720*/  ISETP.NE.AND P0, PT, R0, 0x400, PT ;  /* 0x000004000000780c */ /* 0x000fda0003f05270 */
[----:B------:R-:W-:Y:S05]  /*5730*/  @P0 BRA `(.L_x_82) ;  /* 0xfffffffc00740947 */ /* 0x000fea000383ffff */
[----:B------:R-:W-:Y:S05]  /*5740*/  BSYNC.RELIABLE B9 ;  /* 0x0000000000097941 */ /* 0x000fea0003800100 */
.L_x_76:
[----:B------:R-:W0:Y:S02]  /*5750*/  LDC.64 R6, c[0x4][0x10] ;  /* 0x01000400ff067b82 */ /* 0x000e240000000a00 */
[----:B0-----:R-:W5:Y:S01]  /*5760*/  LDG.E.64 R6, desc[UR36][R6.64] ;  /* 0x0000002406067981 */ /* 0x001f62000c1e1b00 */
[----:B------:R-:W-:-:S07]  /*5770*/  IMAD.MOV.U32 R11, RZ, RZ, RZ ;  /* 0x000000ffff0b7224 */ /* 0x000fce00078e00ff */
.L_x_98:
        /* <DEDUP_REMOVED lines=51> */
.L_x_99:
[----:B------:R-:W-:Y:S01]  /*5ab0*/  IMAD.MOV.U32 R0, RZ, RZ, -0x1 ;  /* 0xffffffffff007424 */ /* 0x000fe200078e00ff */
[----:B------:R-:W-:Y:S06]  /*5ac0*/  BRA `(.L_x_81) ;  /* 0x0000000800887947 */ /* 0x000fec0003800000 */
.L_x_97:
[----:B------:R-:W-:Y:S01]  /*5ad0*/  VIADD R0, R11, 0xf ;  /* 0x0000000f0b007836 */ /* 0x000fe20000000000 */
[----:B------:R-:W-:Y:S06]  /*5ae0*/  BRA `(.L_x_83) ;  /* 0x0000000000647947 */ /* 0x000fec0003800000 */
.L_x_96:
[----:B------:R-:W-:Y:S01]  /*5af0*/  VIADD R0, R11, 0xe ;  /* 0x0000000e0b007836 */ /* 0x000fe20000000000 */
[----:B------:R-:W-:Y:S06]  /*5b00*/  BRA `(.L_x_83) ;  /* 0x00000000005c7947 */ /* 0x000fec0003800000 */
.L_x_95:
[----:B------:R-:W-:Y:S01]  /*5b10*/  VIADD R0, R11, 0xd ;  /* 0x0000000d0b007836 */ /* 0x000fe20000000000 */
[----:B------:R-:W-:Y:S06]  /*5b20*/  BRA `(.L_x_83) ;  /* 0x0000000000547947 */ /* 0x000fec0003800000 */
.L_x_94:
[----:B------:R-:W-:Y:S01]  /*5b30*/  VIADD R0, R11, 0xc ;  /* 0x0000000c0b007836 */ /* 0x000fe20000000000 */
[----:B------:R-:W-:Y:S06]  /*5b40*/  BRA `(.L_x_83) ;  /* 0x00000000004c7947 */ /* 0x000fec0003800000 */
.L_x_93:
[----:B------:R-:W-:Y:S01]  /*5b50*/  VIADD R0, R11, 0xb ;  /* 0x0000000b0b007836 */ /* 0x000fe20000000000 */
[----:B------:R-:W-:Y:S06]  /*5b60*/  BRA `(.L_x_83) ;  /* 0x0000000000447947 */ /* 0x000fec0003800000 */
.L_x_92:
[----:B------:R-:W-:Y:S01]  /*5b70*/  VIADD R0, R11, 0xa ;  /* 0x0000000a0b007836 */ /* 0x000fe20000000000 */
[----:B------:R-:W-:Y:S06]  /*5b80*/  BRA `(.L_x_83) ;  /* 0x00000000003c7947 */ /* 0x000fec0003800000 */
.L_x_91:
[----:B------:R-:W-:Y:S01]  /*5b90*/  VIADD R0, R11, 0x9 ;  /* 0x000000090b007836 */ /* 0x000fe20000000000 */
[----:B------:R-:W-:Y:S06]  /*5ba0*/  BRA `(.L_x_83) ;  /* 0x0000000000347947 */ /* 0x000fec0003800000 */
.L_x_90:
[----:B------:R-:W-:Y:S01]  /*5bb0*/  VIADD R0, R11, 0x7 ;  /* 0x000000070b007836 */ /* 0x000fe20000000000 */
[----:B------:R-:W-:Y:S06]  /*5bc0*/  BRA `(.L_x_83) ;  /* 0x00000000002c7947 */ /* 0x000fec0003800000 */
.L_x_89:
[----:B------:R-:W-:Y:S01]  /*5bd0*/  VIADD R0, R11, 0x6 ;  /* 0x000000060b007836 */ /* 0x000fe20000000000 */
[----:B------:R-:W-:Y:S06]  /*5be0*/  BRA `(.L_x_83) ;  /* 0x0000000000247947 */ /* 0x000fec0003800000 */
.L_x_88:
[----:B------:R-:W-:Y:S01]  /*5bf0*/  VIADD R0, R11, 0x5 ;  /* 0x000000050b007836 */ /* 0x000fe20000000000 */
[----:B------:R-:W-:Y:S06]  /*5c00*/  BRA `(.L_x_83) ;  /* 0x00000000001c7947 */ /* 0x000fec0003800000 */
.L_x_87:
[----:B------:R-:W-:Y:S01]  /*5c10*/  VIADD R0, R11, 0x4 ;  /* 0x000000040b007836 */ /* 0x000fe20000000000 */
[----:B------:R-:W-:Y:S06]  /*5c20*/  BRA `(.L_x_83) ;  /* 0x0000000000147947 */ /* 0x000fec0003800000 */
.L_x_86:
[----:B------:R-:W-:Y:S01]  /*5c30*/  VIADD R0, R11, 0x3 ;  /* 0x000000030b007836 */ /* 0x000fe20000000000 */
[----:B------:R-:W-:Y:S06]  /*5c40*/  BRA `(.L_x_83) ;  /* 0x00000000000c7947 */ /* 0x000fec0003800000 */
.L_x_85:
[----:B------:R-:W-:Y:S01]  /*5c50*/  VIADD R0, R11, 0x2 ;  /* 0x000000020b007836 */ /* 0x000fe20000000000 */
[----:B------:R-:W-:Y:S06]  /*5c60*/  BRA `(.L_x_83) ;  /* 0x0000000000047947 */ /* 0x000fec0003800000 */
.L_x_84:
[----:B------:R-:W-:-:S07]  /*5c70*/  VIADD R0, R11, 0x1 ;  /* 0x000000010b007836 */ /* 0x000fce0000000000 */
.L_x_83:
[----:B------:R-:W-:Y:S01]  /*5c80*/  BSSY.RECONVERGENT B0, `(.L_x_100) ;  /* 0x0000051000007945 */ /* 0x000fe20003800200 */
[----:B------:R-:W-:Y:S02]  /*5c90*/  IMAD.MOV.U32 R2, RZ, RZ, RZ ;  /* 0x000000ffff027224 */ /* 0x000fe400078e00ff */
[----:B------:R-:W-:Y:S02]  /*5ca0*/  IMAD.MOV.U32 R7, RZ, RZ, RZ ;  /* 0x000000ffff077224 */ /* 0x000fe400078e00ff */
[----:B------:R-:W-:-:S07]  /*5cb0*/  IMAD.MOV.U32 R9, RZ, RZ, RZ ;  /* 0x000000ffff097224 */ /* 0x000fce00078e00ff */
.L_x_101:
[----:B-1---5:R-:W-:-:S05]  /*5cc0*/  IADD3 R10, P0, PT, R4, R7, RZ ;  /* 0x00000007040a7210 */ /* 0x022fca0007f1e0ff */
[----:B------:R-:W-:-:S05]  /*5cd0*/  IMAD.X R11, R5, 0x1, R9, P0 ;  /* 0x00000001050b7824 */ /* 0x000fca00000e0609 */
[----:B------:R-:W2:Y:S02]  /*5ce0*/  LD.E R6, desc[UR36][R10.64+0x14] ;  /* 0x000014240a067980 */ /* 0x000ea4000c101900 */
[----:B--2---:R-:W-:-:S13]  /*5cf0*/  ISETP.NE.AND P0, PT, R6, 0x1, PT ;  /* 0x000000010600780c */ /* 0x004fda0003f05270 */
[----:B------:R-:W2:Y:S01]  /*5d00*/  @!P0 LD.E R6, desc[UR36][R10.64+0x1c] ;  /* 0x00001c240a068980 */ /* 0x000ea2000c101900 */
[----:B------:R-:W0:Y:S01]  /*5d10*/  @!P0 LDC.64 R12, c[0x4][0x8] ;  /* 0x01000200ff0c8b82 */ /* 0x000e220000000a00 */
[----:B--2---:R-:W-:-:S05]  /*5d20*/  @!P0 IADD3 R21, PT, PT, R6, 0x1, RZ ;  /* 0x0000000106158810 */ /* 0x004fca0007ffe0ff */
        /* <DEDUP_REMOVED lines=71> */
.L_x_100:
        /* <DEDUP_REMOVED lines=9> */
[----:B------:R2:W-:Y:S04]  /*6230*/  ST.E desc[UR36][R8.64+0x14], R2 ;  /* 0x0000140208007985 */ /* 0x0005e8000c101924 */
[----:B------:R-:W3:Y:S01]  /*6240*/  LDG.E.64 R10, desc[UR36][R14.64] ;  /* 0x000000240e0a7981 */ /* 0x000ee2000c1e1b00 */
[----:B-1----:R-:W1:Y:S01]  /*6250*/  LDC.64 R4, c[0x4][0x10] ;  /* 0x01000400ff047b82 */ /* 0x002e620000000a00 */
[----:B------:R-:W-:Y:S02]  /*6260*/  IMAD.MOV.U32 R16, RZ, RZ, 0x62 ;  /* 0x00000062ff107424 */ /* 0x000fe400078e00ff */
[----:B---3--:R-:W-:-:S05]  /*6270*/  IMAD.WIDE.U32 R10, R3, 0x28, R10 ;  /* 0x00000028030a7825 */ /* 0x008fca00078e000a */
[----:B------:R3:W-:Y:S04]  /*6280*/  ST.E desc[UR36][R10.64+0x20], R0 ;  /* 0x000020000a007985 */ /* 0x0007e8000c101924 */
[----:B------:R-:W4:Y:S01]  /*6290*/  LDG.E.64 R12, desc[UR36][R14.64] ;  /* 0x000000240e0c7981 */ /* 0x000f22000c1e1b00 */
[----:B0-----:R-:W-:Y:S01]  /*62a0*/  PRMT R7, R16, 0x7610, R7 ;  /* 0x0000761010077816 */ /* 0x001fe20000000007 */
[----:B------:R-:W-:Y:S02]  /*62b0*/  IMAD.MOV.U32 R6, RZ, RZ, 0x2e ;  /* 0x0000002eff067424 */ /* 0x000fe400078e00ff */
[----:B------:R-:W-:Y:S02]  /*62c0*/  IMAD.MOV.U32 R16, RZ, RZ, 0x74 ;  /* 0x00000074ff107424 */ /* 0x000fe400078e00ff */
[----:B------:R-:W-:Y:S01]  /*62d0*/  IMAD.MOV.U32 R17, RZ, RZ, 0x78 ;  /* 0x00000078ff117424 */ /* 0x000fe200078e00ff */
[----:B--2---:R-:W-:-:S02]  /*62e0*/  PRMT R9, R6, 0x7610, R9 ;  /* 0x0000761006097816 */ /* 0x004fc40000000009 */
[----:B---3--:R-:W-:Y:S02]  /*62f0*/  PRMT R11, R16, 0x7610, R11 ;  /* 0x00007610100b7816 */ /* 0x008fe4000000000b */
[----:B------:R-:W-:Y:S01]  /*6300*/  PRMT R10, R17, 0x7610, R10 ;  /* 0x00007610110a7816 */ /* 0x000fe2000000000a */
[----:B----4-:R-:W-:-:S05]  /*6310*/  IMAD.WIDE.U32 R12, R3, 0x28, R12 ;  /* 0x00000028030c7825 */ /* 0x010fca00078e000c */
[----:B------:R1:W-:Y:S04]  /*6320*/  ST.E.U8 desc[UR36][R12.64], R7 ;  /* 0x000000070c007985 */ /* 0x0003e8000c101124 */
[----:B------:R0:W-:Y:S04]  /*6330*/  ST.E.U8 desc[UR36][R12.64+0x1], R9 ;  /* 0x000001090c007985 */ /* 0x0001e8000c101124 */
[----:B------:R-:W-:Y:S04]  /*6340*/  ST.E.U8 desc[UR36][R12.64+0x2], R11 ;  /* 0x0000020b0c007985 */ /* 0x000fe8000c101124 */
[----:B------:R2:W-:Y:S04]  /*6350*/  ST.E.U8 desc[UR36][R12.64+0x4], R11 ;  /* 0x0000040b0c007985 */ /* 0x0005e8000c101124 */
[----:B------:R3:W-:Y:S04]  /*6360*/  ST.E.U8 desc[UR36][R12.64+0x3], R10 ;  /* 0x0000030a0c007985 */ /* 0x0007e8000c101124 */
[----:B------:R4:W-:Y:S04]  /*6370*/  ST.E.U8 desc[UR36][R12.64+0x5], RZ ;  /* 0x000005ff0c007985 */ /* 0x0009e8000c101124 */
[----:B-1----:R-:W2:Y:S02]  /*6380*/  LDG.E.64 R6, desc[UR36][R4.64] ;  /* 0x0000002404067981 */ /* 0x002ea4000c1e1b00 */
[----:B--2---:R-:W-:-:S05]  /*6390*/  LEA.HI R6, P0, R0, R6, RZ, 0x1d ;  /* 0x0000000600067211 */ /* 0x004fca000781e8ff */
[----:B------:R-:W-:-:S05]  /*63a0*/  IMAD.X R7, RZ, RZ, R7, P0 ;  /* 0x000000ffff077224 */ /* 0x000fca00000e0607 */
[----:B------:R-:W2:Y:S01]  /*63b0*/  LD.E.U8 R8, desc[UR36][R6.64] ;  /* 0x0000002406087980 */ /* 0x000ea2000c101100 */
[----:B------:R-:W-:-:S04]  /*63c0*/  LOP3.LUT R0, R0, 0x7, RZ, 0xc0, !PT ;  /* 0x0000000700007812 */ /* 0x000fc800078ec0ff */
[----:B------:R-:W-:-:S04]  /*63d0*/  ISETP.GT.U32.AND P0, PT, R0, 0xffff, PT ;  /* 0x0000ffff0000780c */ /* 0x000fc80003f04070 */
[----:B------:R-:W-:-:S04]  /*63e0*/  SEL R0, R0, 0xffff, !P0 ;  /* 0x0000ffff00007807 */ /* 0x000fc80004000000 */
[----:B0-----:R-:W-:-:S04]  /*63f0*/  LOP3.LUT R9, R0, 0xffff, RZ, 0xc0, !PT ;  /* 0x0000ffff00097812 */ /* 0x001fc800078ec0ff */
[----:B------:R-:W-:-:S04]  /*6400*/  SHF.L.U32 R9, R2, R9, RZ ;  /* 0x0000000902097219 */ /* 0x000fc800000006ff */
[----:B--2---:R-:W-:-:S05]  /*6410*/  LOP3.LUT R17, R8, R9, RZ, 0xfc, !PT ;  /* 0x0000000908117212 */ /* 0x004fca00078efcff */
[----:B------:R1:W-:Y:S04]  /*6420*/  ST.E.U8 desc[UR36][R6.64], R17 ;  /* 0x0000001106007985 */ /* 0x0003e8000c101124 */
[----:B------:R-:W2:Y:S04]  /*6430*/  LDG.E.64 R8, desc[UR36][R4.64] ;  /* 0x0000002404087981 */ /* 0x000ea8000c1e1b00 */
[----:B--2---:R-:W2:Y:S02]  /*6440*/  LD.E R11, desc[UR36][R8.64+0x1000] ;  /* 0x00100024080b7980 */ /* 0x004ea4000c101900 */
[----:B--2---:R-:W-:-:S02]  /*6450*/  VIADD R21, R11, 0x1 ;  /* 0x000000010b157836 */ /* 0x004fc40000000000 */
[----:B---3--:R-:W-:-:S03]  /*6460*/  IMAD.WIDE.U32 R10, R11, 0x4, R8 ;  /* 0x000000040b0a7825 */ /* 0x008fc600078e0008 */
[----:B------:R1:W-:Y:S04]  /*6470*/  ST.E desc[UR36][R8.64+0x1000], R21 ;  /* 0x0010001508007985 */ /* 0x0003e8000c101924 */
[----:B------:R1:W-:Y:S04]  /*6480*/  ST.E desc[UR36][R10.64+0x1004], R3 ;  /* 0x001004030a007985 */ /* 0x0003e8000c101924 */
[----:B----4-:R-:W2:Y:S04]  /*6490*/  LDG.E.64 R12, desc[UR36][R4.64] ;  /* 0x00000024040c7981 */ /* 0x010ea8000c1e1b00 */
[----:B--2---:R-:W2:Y:S02]  /*64a0*/  LD.E R0, desc[UR36][R12.64+0x1000] ;  /* 0x001000240c007980 */ /* 0x004ea4000c101900 */
[----:B--2---:R-:W-:-:S02]  /*64b0*/  VIADD R15, R0, 0xffffffff ;  /* 0xffffffff000f7836 */ /* 0x004fc40000000000 */
[----:B------:R-:W-:Y:S02]  /*64c0*/  IMAD.MOV.U32 R0, RZ, RZ, R3 ;  /* 0x000000ffff007224 */ /* 0x000fe400078e0003 */
[----:B------:R-:W-:-:S05]  /*64d0*/  IMAD.WIDE.U32 R14, R15, 0x4, R12 ;  /* 0x000000040f0e7825 */ /* 0x000fca00078e000c */
[----:B------:R1:W-:Y:S02]  /*64e0*/  ST.E desc[UR36][R14.64+0x2004], R3 ;  /* 0x002004030e007985 */ /* 0x0003e4000c101924 */
.L_x_81:
[----:B------:R-:W-:Y:S05]  /*64f0*/  BSYNC.RECONVERGENT B6 ;  /* 0x0000000000067941 */ /* 0x000fea0003800200 */
.L_x_75:
[----:B------:R-:W1:Y:S02]  /*6500*/  LDC.64 R4, c[0x4][0x8] ;  /* 0x01000200ff047b82 */ /* 0x000e640000000a00 */
[----:B-1----:R-:W2:Y:S02]  /*6510*/  LDG.E.64 R10, desc[UR36][R4.64] ;  /* 0x00000024040a7981 */ /* 0x002ea4000c1e1b00 */
[----:B--2---:R-:W-:-:S05]  /*6520*/  IMAD.WIDE.U32 R10, R0, 0x28, R10 ;  /* 0x00000028000a7825 */ /* 0x004fca00078e000a */
[----:B------:R-:W2:Y:S01]  /*6530*/  LD.E R2, desc[UR36][R10.64+0x18] ;  /* 0x000018240a027980 */ /* 0x000ea2000c101900 */
[----:B------:R-:W-:Y:S01]  /*6540*/  BSSY.RECONVERGENT B6, `(.L_x_102) ;  /* 0x0000215000067945 */ /* 0x000fe20003800200 */
[----:B--2---:R-:W-:-:S13]  /*6550*/  ISETP.NE.AND P0, PT, R2, 0x1, PT ;  /* 0x000000010200780c */ /* 0x004fda0003f05270 */
[----:B------:R-:W-:Y:S05]  /*6560*/  @!P0 BRA `(.L_x_103) ;  /* 0x0000000000348947 */ /* 0x000fea0003800000 */
[----:B------:R-:W-:Y:S01]  /*6570*/  IADD3 R2, P0, PT, RZ, R10, RZ ;  /* 0x0000000aff027210 */ /* 0x000fe20007f1e0ff */
[----:B------:R-:W1:Y:S01]  /*6580*/  LDCU.64 UR4, c[0x4][0x30] ;  /* 0x01000600ff0477ac */ /* 0x000e620008000a00 */
[----:B------:R-:W-:Y:S01]  /*6590*/  MOV R0, 0x0 ;  /* 0x0000000000007802 */ /* 0x000fe20000000f00 */
[----:B0-----:R-:W-:Y:S02]  /*65a0*/  IMAD.MOV.U32 R6, RZ, RZ, R22 ;  /* 0x000000ffff067224 */ /* 0x001fe400078e0016 */
[----:B------:R-:W-:Y:S01]  /*65b0*/  IMAD.X R3, RZ, RZ, R11, P0 ;  /* 0x000000ffff037224 */ /* 0x000fe200000e060b */
[----:B------:R0:W2:Y:S01]  /*65c0*/  LDC.64 R8, c[0x4][R0] ;  /* 0x0100000000087b82 */ /* 0x0000a20000000a00 */
[----:B------:R-:W-:-:S03]  /*65d0*/  IMAD.MOV.U32 R7, RZ, RZ, R19 ;  /* 0x000000ffff077224 */ /* 0x000fc600078e0013 */
[----:B------:R0:W-:Y:S01]  /*65e0*/  STL.64 [R1], R2 ;  /* 0x0000000201007387 */ /* 0x0001e20000100a00 */
[----:B-1----:R-:W-:Y:S02]  /*65f0*/  IMAD.U32 R4, RZ, RZ, UR4 ;  /* 0x00000004ff047e24 */ /* 0x002fe4000f8e00ff */
[----:B------:R-:W-:-:S07]  /*6600*/  IMAD.U32 R5, RZ, RZ, UR5 ;  /* 0x00000005ff057e24 */ /* 0x000fce000f8e00ff */
[----:B------:R-:W-:-:S07]  /*6610*/  LEPC R20, `(.L_x_104) ;  /* 0x000000001014794e */ /* 0x000fce0000000000 */
[----:B0-2---:R-:W-:Y:S05]  /*6620*/  CALL.ABS.NOINC R8 ;  /* 0x0000000008007343 */ /* 0x005fea0003c00000 */
.L_x_104:
[----:B------:R-:W-:Y:S05]  /*6630*/  BRA `(.L_x_105) ;  /* 0x0000002000147947 */ /* 0x000fea0003800000 */
.L_x_103:
        /* <DEDUP_REMOVED lines=63> */
[----:B------:R-:W3:Y:S04]  /*6a30*/  LDG.E.U8 R21, desc[UR36][R12.64+0x3c] ;  /* 0x00003c240c157981 */ /* 0x000ee8000c1e1100 */
[----:B---3--:R0:W-:Y:S04]  /*6a40*/  STG.E.U8 desc[UR36][R14.64+0x1c], R21 ;  /* 0x00001c150e007986 */ /* 0x0081e8000c101124 */
[----:B------:R-:W3:Y:S04]  /*6a50*/  LDG.E.U8 R23, desc[UR36][R12.64+0x3d] ;  /* 0x00003d240c177981 */ /* 0x000ee8000c1e1100 */
[----:B---3--:R0:W-:Y:S04]  /*6a60*/  STG.E.U8 desc[UR36][R14.64+0x1d], R23 ;  /* 0x00001d170e007986 */ /* 0x0081e8000c101124 */
[----:B------:R-:W3:Y:S01]  /*6a70*/  LDG.E.U8 R25, desc[UR36][R12.64+0x3e] ;  /* 0x00003e240c197981 */ /* 0x000ee2000c1e1100 */
[----:B------:R-:W-:-:S03]  /*6a80*/  IMAD.MOV.U32 R29, RZ, RZ, 0x20 ;  /* 0x00000020ff1d7424 */ /* 0x000fc600078e00ff */
[----:B---3--:R0:W-:Y:S04]  /*6a90*/  STG.E.U8 desc[UR36][R14.64+0x1e], R25 ;  /* 0x00001e190e007986 */ /* 0x0081e8000c101124 */
[----:B------:R-:W3:Y:S01]  /*6aa0*/  LDG.E.U8 R27, desc[UR36][R12.64+0x3f] ;  /* 0x00003f240c1b7981 */ /* 0x000ee2000c1e1100 */
[----:B------:R-:W-:Y:S01]  /*6ab0*/  BSSY.RECONVERGENT B0, `(.L_x_106) ;  /* 0x0000075000007945 */ /* 0x000fe20003800200 */
[----:B-1----:R-:W-:Y:S02]  /*6ac0*/  IMAD.MOV.U32 R3, RZ, RZ, RZ ;  /* 0x000000ffff037224 */ /* 0x002fe400078e00ff */
[----:B---3--:R0:W-:Y:S04]  /*6ad0*/  STG.E.U8 desc[UR36][R14.64+0x1f], R27 ;  /* 0x00001f1b0e007986 */ /* 0x0081e8000c101124 */
[----:B------:R0:W-:Y:S04]  /*6ae0*/  ST.E desc[UR36][R10.64+0x24], R29 ;  /* 0x0000241d0a007985 */ /* 0x0001e8000c101924 */
[----:B------:R-:W5:Y:S01]  /*6af0*/  LDG.E.64 R4, desc[UR36][R4.64] ;  /* 0x0000002404047981 */ /* 0x000f62000c1e1b00 */
[----:B----4-:R-:W-:-:S02]  /*6b00*/  IMAD.MOV.U32 R7, RZ, RZ, RZ ;  /* 0x000000ffff077224 */ /* 0x010fc400078e00ff */
[----:B--2---:R-:W-:-:S07]  /*6b10*/  IMAD.MOV.U32 R9, RZ, RZ, RZ ;  /* 0x000000ffff097224 */ /* 0x004fce00078e00ff */
.L_x_123:
        /* <DEDUP_REMOVED lines=12> */
.L_x_108:
[----:B------:R-:W-:Y:S05]  /*6be0*/  BSYNC.RECONVERGENT B1 ;  /* 0x0000000000017941 */ /* 0x000fea0003800200 */
.L_x_107:
        /* <DEDUP_REMOVED lines=12> */
.L_x_110:
[----:B------:R-:W-:Y:S05]  /*6cb0*/  BSYNC.RECONVERGENT B1 ;  /* 0x0000000000017941 */ /* 0x000fea0003800200 */
.L_x_109:
        /* <DEDUP_REMOVED lines=12> */
.L_x_112:
[----:B------:R-:W-:Y:S05]  /*6d80*/  BSYNC.RECONVERGENT B1 ;  /* 0x0000000000017941 */ /* 0x000fea0003800200 */
.L_x_111:
        /* <DEDUP_REMOVED lines=12> */
.L_x_114:
[----:B------:R-:W-:Y:S05]  /*6e50*/  BSYNC.RECONVERGENT B1 ;  /* 0x0000000000017941 */ /* 0x000fea0003800200 */
.L_x_113:
[----:B-1---5:R-:W-:-:S04]  /*6e60*/  IADD3 R10, P0, PT, R4, R7, RZ ;  /* 0x00000007040a7210 */ /* 0x022fc80007f1e0ff */
[----:B------:R-:W-:-:S05]  /*6e70*/  IADD3.X R11, PT, PT, R5, R9, RZ, P0, !PT ;  /* 0x00000009050b7210 */ /* 0x000fca00007fe4ff */
        /* <DEDUP_REMOVED lines=10> */
.L_x_116:
[----:B------:R-:W-:Y:S05]  /*6f20*/  BSYNC.RECONVERGENT B1 ;  /* 0x0000000000017941 */ /* 0x000fea0003800200 */
.L_x_115:
        /* <DEDUP_REMOVED lines=12> */
.L_x_118:
[----:B------:R-:W-:Y:S05]  /*6ff0*/  BSYNC.RECONVERGENT B1 ;  /* 0x0000000000017941 */ /* 0x000fea0003800200 */
.L_x_117:
        /* <DEDUP_REMOVED lines=12> */
.L_x_120:
[----:B------:R-:W-:Y:S05]  /*70c0*/  BSYNC.RECONVERGENT B1 ;  /* 0x0000000000017941 */ /* 0x000fea0003800200 */
.L_x_119:
        /* <DEDUP_REMOVED lines=12> */
[----:B------:R-:W-:-:S05]  /*7190*/  VIADD R13, R13, 0x1 ;  /* 0x000000010d0d7836 */ /* 0x000fca0000000000 */
[----:B------:R1:W-:Y:S04]  /*71a0*/  ST.E desc[UR36][R10.64+0x134], R13 ;  /* 0x0001340d0a007985 */ /* 0x0003e8000c101924 */
[----:B01----:R-:W5:Y:S02]  /*71b0*/  LDG.E.64 R4, desc[UR36][R4.64] ;  /* 0x0000002404047981 */ /* 0x003f64000c1e1b00 */
.L_x_122:
[----:B------:R-:W-:Y:S05]  /*71c0*/  BSYNC.RECONVERGENT B1 ;  /* 0x0000000000017941 */ /* 0x000fea0003800200 */
.L_x_121:
[----:B------:R-:W-:-:S05]  /*71d0*/  IADD3 R7, P0, PT, R7, 0x140, RZ ;  /* 0x0000014007077810 */ /* 0x000fca0007f1e0ff */
[----:B------:R-:W-:Y:S01]  /*71e0*/  IMAD.X R9, RZ, RZ, R9, P0 ;  /* 0x000000ffff097224 */ /* 0x000fe200000e0609 */
[----:B------:R-:W-:Y:S07]  /*71f0*/  @P1 BRA `(.L_x_123) ;  /* 0xfffffff800481947 */ /* 0x000fee000383ffff */
[----:B------:R-:W-:Y:S05]  /*7200*/  BSYNC.RECONVERGENT B0 ;  /* 0x0000000000007941 */ /* 0x000fea0003800200 */
.L_x_106:
        /* <DEDUP_REMOVED lines=13> */
.L_x_127:
        /* <DEDUP_REMOVED lines=17> */
.L_x_126:
[----:B------:R-:W-:Y:S02]  /*73f0*/  IMAD.MOV.U32 R8, RZ, RZ, R16 ;  /* 0x000000ffff087224 */ /* 0x000fe400078e0010 */
[----:B------:R-:W-:-:S07]  /*7400*/  IMAD.MOV.U32 R9, RZ, RZ, RZ ;  /* 0x000000ffff097224 */ /* 0x000fce00078e00ff */
.L_x_125:
[----:B------:R-:W-:Y:S05]  /*7410*/  BSYNC.RECONVERGENT B0 ;  /* 0x0000000000007941 */ /* 0x000fea0003800200 */
.L_x_124:
        /* <DEDUP_REMOVED lines=27> */
.L_x_132:
[----:B------:R-:W2:Y:S04]  /*75d0*/  LD.E R37, desc[UR36][R8.64+-0x1c] ;  /* 0xffffe42408257980 */ /* 0x000ea8000c101900 */
[----:B------:R-:W3:Y:S04]  /*75e0*/  LD.E R33, desc[UR36][R8.64+-0x18] ;  /* 0xffffe82408217980 */ /* 0x000ee8000c101900 */
[----:B------:R-:W4:Y:S04]  /*75f0*/  LD.E R15, desc[UR36][R8.64+-0x14] ;  /* 0xffffec24080f7980 */ /* 0x000f28000c101900 */
[----:B------:R-:W4:Y:S04]  /*7600*/  LD.E R27, desc[UR36][R8.64+-0x10] ;  /* 0xfffff024081b7980 */ /* 0x000f28000c101900 */
[----:B------:R-:W4:Y:S01]  /*7610*/  LD.E R35, desc[UR36][R8.64+-0xc] ;  /* 0xfffff42408237980 */ /* 0x000f22000c101900 */
[----:B--2--5:R-:W-:-:S06]  /*7620*/  IMAD.WIDE.U32 R28, R37, 0x28, R6 ;  /* 0x00000028251c7825 */ /* 0x024fcc00078e0006 */
[----:B------:R-:W2:Y:S01]  /*7630*/  LD.E R28, desc[UR36][R28.64+0x24] ;  /* 0x000024241c1c7980 */ /* 0x000ea2000c101900 */
[----:B---3--:R-:W-:-:S06]  /*7640*/  IMAD.WIDE.U32 R20, R33, 0x28, R6 ;  /* 0x0000002821147825 */ /* 0x008fcc00078e0006 */
[----:B------:R-:W3:Y:S01]  /*7650*/  LD.E R20, desc[UR36][R20.64+0x24] ;  /* 0x0000242414147980 */ /* 0x000ee2000c101900 */
[----:B----4-:R-:W-:-:S03]  /*7660*/  IMAD.WIDE.U32 R24, R15, 0x28, R6 ;  /* 0x000000280f187825 */ /* 0x010fc600078e0006 */
[----:B------:R-:W4:Y:S04]  /*7670*/  LD.E R29, desc[UR36][R8.64+-0x8] ;  /* 0xfffff824081d7980 */ /* 0x000f28000c101900 */
        /* <DEDUP_REMOVED lines=11> */
[----:B------:R-:W-:Y:S01]  /*7730*/  SEL R14, R14, 0x1, !P3 ;  /* 0x000000010e0e7807 */ /* 0x000fe20005800000 */
[----:B------:R-:W-:-:S03]  /*7740*/  IMAD.WIDE.U32 R20, R35, 0x28, R6 ;  /* 0x0000002823147825 */ /* 0x000fc600078e0006 */
[----:B------:R-:W-:-:S03]  /*7750*/  ISETP.NE.AND P1, PT, R14, RZ, PT ;  /* 0x000000ff0e00720c */ /* 0x000fc60003f25270 */
[----:B------:R-:W2:Y:S01]  /*7760*/  LD.E R20, desc[UR36][R20.64+0x24] ;  /* 0x0000242414147980 */ /* 0x000ea2000c101900 */
[----:B----4-:R-:W-:-:S04]  /*7770*/  ISETP.LT.U32.AND P1, PT, R24, 0x21, !P1 ;  /* 0x000000211800780c */ /* 0x010fc80004f21070 */
        /* <DEDUP_REMOVED lines=12> */
[C---:B------:R-:W-:Y:S02]  /*7840*/  VIADD R14, R11.reuse, 0x1 ;  /* 0x000000010b0e7836 */ /* 0x040fe40000000000 */
[----:B------:R-:W2:Y:S01]  /*7850*/  LD.E R20, desc[UR36][R20.64+0x24] ;  /* 0x0000242414147980 */ /* 0x000ea2000c101900 */
[----:B------:R-:W-:Y:S02]  /*7860*/  ISETP.NE.AND P5, PT, R18, RZ, PT ;  /* 0x000000ff1200720c */ /* 0x000fe40003fa5270 */
[----:B------:R-:W-:Y:S02]  /*7870*/  SEL R23, R14, R23, !P6 ;  /* 0x000000170e177207 */ /* 0x000fe40007000000 */
[----:B------:R-:W-:Y:S02]  /*7880*/  @!P3 SEL R14, R11, R12, P2 ;  /* 0x0000000c0b0eb207 */ /* 0x000fe40001000000 */
[----:B---3--:R-:W-:Y:S01]  /*7890*/  ISETP.LT.U32.AND P2, PT, R16, 0x21, !P5 ;  /* 0x000000211000780c */ /* 0x008fe20006f41070 */
[----:B------:R-:W-:-:S05]  /*78a0*/  IMAD.WIDE.U32 R16, R37, 0x28, R6 ;  /* 0x0000002825107825 */ /* 0x000fca00078e0006 */
[----:B------:R0:W3:Y:S01]  /*78b0*/  LD.E R24, desc[UR36][R16.64+0x24] ;  /* 0x0000242410187980 */ /* 0x0000e2000c101900 */
[----:B------:R-:W-:Y:S01]  /*78c0*/  VIADD R12, R11, 0x2 ;  /* 0x000000020b0c7836 */ /* 0x000fe20000000000 */
[-C--:B------:R-:W-:Y:S02]  /*78d0*/  ISETP.NE.AND P6, PT, R15, R0.reuse, PT ;  /* 0x000000000f00720c */ /* 0x080fe40003fc5270 */
[----:B------:R-:W-:Y:S01]  /*78e0*/  SEL R15, R18, 0x1, !P2 ;  /* 0x00000001120f7807 */ /* 0x000fe20005000000 */
[----:B------:R-:W-:Y:S01]  /*78f0*/  VIADD R18, R11, 0x3 ;  /* 0x000000030b127836 */ /* 0x000fe20000000000 */
[----:B------:R-:W-:Y:S02]  /*7900*/  ISETP.NE.AND P5, PT, R27, R0, PT ;  /* 0x000000001b00720c */ /* 0x000fe40003fa5270 */
[----:B------:R-:W-:Y:S02]  /*7910*/  SEL R23, R12, R23, !P6 ;  /* 0x000000170c177207 */ /* 0x000fe40007000000 */
[----:B------:R-:W-:-:S02]  /*7920*/  ISETP.NE.AND P3, PT, R15, RZ, PT ;  /* 0x000000ff0f00720c */ /* 0x000fc40003f65270 */
[----:B------:R-:W-:Y:S02]  /*7930*/  SEL R23, R18, R23, !P5 ;  /* 0x0000001712177207 */ /* 0x000fe40006800000 */
[----:B------:R-:W-:Y:S01]  /*7940*/  @!P4 SEL R18, R12, R14, P1 ;  /* 0x0000000e0c12c207 */ /* 0x000fe20000800000 */
[----:B------:R-:W-:Y:S01]  /*7950*/  VIADD R14, R11, 0x4 ;  /* 0x000000040b0e7836 */ /* 0x000fe20000000000 */
[-C--:B------:R-:W-:Y:S01]  /*7960*/  ISETP.NE.AND P4, PT, R35, R0.reuse, PT ;  /* 0x000000002300720c */ /* 0x080fe20003f85270 */
[----:B0-----:R-:W-:Y:S01]  /*7970*/  VIADD R16, R11, 0x5 ;  /* 0x000000050b107836 */ /* 0x001fe20000000000 */
        /* <DEDUP_REMOVED lines=10> */
[----:B------:R-:W-:Y:S01]  /*7a20*/  SEL R17, R15, 0x1, !P3 ;  /* 0x000000010f117807 */ /* 0x000fe20005800000 */
[C---:B------:R-:W-:Y:S02]  /*7a30*/  VIADD R15, R11.reuse, 0x6 ;  /* 0x000000060b0f7836 */ /* 0x040fe40000000000 */
[----:B------:R-:W-:Y:S01]  /*7a40*/  VIADD R11, R11, 0x8 ;  /* 0x000000080b0b7836 */ /* 0x000fe20000000000 */
[----:B------:R-:W-:Y:S02]  /*7a50*/  ISETP.NE.AND P1, PT, R17, RZ, PT ;  /* 0x000000ff1100720c */ /* 0x000fe40003f25270 */
[----:B------:R-:W-:Y:S02]  /*7a60*/  SEL R23, R15, R23, !P4 ;  /* 0x000000170f177207 */ /* 0x000fe40006000000 */
[----:B------:R-:W-:Y:S02]  /*7a70*/  ISETP.NE.AND P4, PT, R11, R13, PT ;  /* 0x0000000d0b00720c */ /* 0x000fe40003f85270 */
[----:B---3--:R-:W-:-:S02]  /*7a80*/  ISETP.LT.U32.AND P1, PT, R24, 0x21, !P1 ;  /* 0x000000211800780c */ /* 0x008fc40004f21070 */
[----:B------:R-:W-:Y:S02]  /*7a90*/  SEL R23, R12, R23, !P5 ;  /* 0x000000170c177207 */ /* 0x000fe40006800000 */
[----:B------:R-:W-:-:S09]  /*7aa0*/  SEL R14, R17, 0x1, !P1 ;  /* 0x00000001110e7807 */ /* 0x000fd20004800000 */
[----:B------:R-:W-:Y:S01]  /*7ab0*/  @!P1 SEL R12, R15, R16, P3 ;  /* 0x000000100f0c9207 */ /* 0x000fe20001800000 */
[----:B------:R-:W-:Y:S06]  /*7ac0*/  @P4 BRA `(.L_x_132) ;  /* 0xfffffff800c04947 */ /* 0x000fec000383ffff */
.L_x_131:
[----:B------:R-:W-:Y:S05]  /*7ad0*/  BSYNC.RECONVERGENT B1 ;  /* 0x0000000000017941 */ /* 0x000fea0003800200 */
.L_x_130:
        /* <DEDUP_REMOVED lines=14> */
[----:B------:R0:W3:Y:S01]  /*7bc0*/  LD.E R8, desc[UR36][R8.64+0x24] ;  /* 0x0000242408087980 */ /* 0x0000e2000c101900 */
[----:B----4-:R-:W-:-:S06]  /*7bd0*/  IMAD.WIDE.U32 R16, R15, 0x28, R6 ;  /* 0x000000280f107825 */ /* 0x010fcc00078e0006 */
[----:B------:R-:W4:Y:S01]  /*7be0*/  LD.E R16, desc[UR36][R16.64+0x24] ;  /* 0x0000242410107980 */ /* 0x000f22000c101900 */
[----:B------:R-:W-:-:S06]  /*7bf0*/  IMAD.WIDE.U32 R20, R11, 0x28, R6 ;  /* 0x000000280b147825 */ /* 0x000fcc00078e0006 */
[----:B------:R-:W4:Y:S01]  /*7c00*/  LD.E R20, desc[UR36][R20.64+0x24] ;  /* 0x0000242414147980 */ /* 0x000f22000c101900 */
[----:B------:R-:W-:Y:S01]  /*7c10*/  ISETP.NE.AND P0, PT, R14, RZ, PT ;  /* 0x000000ff0e00720c */ /* 0x000fe20003f05270 */
[----:B0-----:R-:W-:Y:S01]  /*7c20*/  VIADD R9, R13, 0x2 ;  /* 0x000000020d097836 */ /* 0x001fe20000000000 */
[-C--:B------:R-:W-:Y:S02]  /*7c30*/  ISETP.NE.AND P6, PT, R27, R0.reuse, PT ;  /* 0x000000001b00720c */ /* 0x080fe40003fc5270 */
[-C--:B------:R-:W-:Y:S02]  /*7c40*/  ISETP.NE.AND P5, PT, R29, R0.reuse, PT ;  /* 0x000000001d00720c */ /* 0x080fe40003fa5270 */
[----:B------:R-:W-:Y:S02]  /*7c50*/  SEL R23, R13, R23, !P6 ;  /* 0x000000170d177207 */ /* 0x000fe40007000000 */
[----:B------:R-:W-:Y:S02]  /*7c60*/  ISETP.NE.AND P6, PT, R15, R0, PT ;  /* 0x000000000f00720c */ /* 0x000fe40003fc5270 */
[----:B--2---:R-:W-:-:S04]  /*7c70*/  ISETP.LT.U32.AND P0, PT, R24, 0x21, !P0 ;  /* 0x000000211800780c */ /* 0x004fc80004701070 */
[----:B------:R-:W-:-:S04]  /*7c80*/  SEL R14, R14, 0x1, !P0 ;  /* 0x000000010e0e7807 */ /* 0x000fc80004000000 */
[----:B------:R-:W-:-:S04]  /*7c90*/  ISETP.NE.AND P1, PT, R14, RZ, PT ;  /* 0x000000ff0e00720c */ /* 0x000fc80003f25270 */
[----:B---3--:R-:W-:Y:S01]  /*7ca0*/  ISETP.LT.U32.AND P1, PT, R8, 0x21, !P1 ;  /* 0x000000210800780c */ /* 0x008fe20004f21070 */
[----:B------:R-:W-:-:S03]  /*7cb0*/  VIADD R8, R13, 0x1 ;  /* 0x000000010d087836 */ /* 0x000fc60000000000 */
[----:B------:R-:W-:Y:S02]  /*7cc0*/  SEL R14, R14, 0x1, !P1 ;  /* 0x000000010e0e7807 */ /* 0x000fe40004800000 */
[----:B------:R-:W-:Y:S02]  /*7cd0*/  SEL R23, R8, R23, !P5 ;  /* 0x0000001708177207 */ /* 0x000fe40006800000 */
[----:B------:R-:W-:Y:S02]  /*7ce0*/  ISETP.NE.AND P2, PT, R14, RZ, PT ;  /* 0x000000ff0e00720c */ /* 0x000fe40003f45270 */
[----:B------:R-:W-:Y:S02]  /*7cf0*/  SEL R23, R9, R23, !P6 ;  /* 0x0000001709177207 */ /* 0x000fe40007000000 */
[----:B----4-:R-:W-:Y:S02]  /*7d00*/  ISETP.LT.U32.AND P2, PT, R16, 0x21, !P2 ;  /* 0x000000211000780c */ /* 0x010fe40005741070 */
[C---:B------:R-:W-:Y:S01]  /*7d10*/  @!P1 SEL R8, R13.reuse, R12, P0 ;  /* 0x0000000c0d089207 */ /* 0x040fe20000000000 */
[C---:B------:R-:W-:Y:S01]  /*7d20*/  VIADD R12, R13.reuse, 0x3 ;  /* 0x000000030d0c7836 */ /* 0x040fe20000000000 */
[----:B------:R-:W-:Y:S01]  /*7d30*/  SEL R14, R14, 0x1, !P2 ;  /* 0x000000010e0e7807 */ /* 0x000fe20005000000 */
[----:B------:R-:W-:Y:S01]  /*7d40*/  VIADD R13, R13, 0x4 ;  /* 0x000000040d0d7836 */ /* 0x000fe20000000000 */
[----:B------:R-:W-:-:S02]  /*7d50*/  ISETP.NE.AND P0, PT, R11, R0, PT ;  /* 0x000000000b00720c */ /* 0x000fc40003f05270 */
[----:B------:R-:W-:Y:S02]  /*7d60*/  ISETP.NE.AND P3, PT, R14, RZ, PT ;  /* 0x000000ff0e00720c */ /* 0x000fe40003f65270 */
[----:B------:R-:W-:Y:S02]  /*7d70*/  SEL R23, R12, R23, !P0 ;  /* 0x000000170c177207 */ /* 0x000fe40004000000 */
[----:B------:R-:W-:-:S04]  /*7d80*/  ISETP.LT.U32.AND P3, PT, R20, 0x21, !P3 ;  /* 0x000000211400780c */ /* 0x000fc80005f61070 */
[----:B------:R-:W-:-:S09]  /*7d90*/  SEL R14, R14, 0x1, !P3 ;  /* 0x000000010e0e7807 */ /* 0x000fd20005800000 */
[----:B------:R-:W-:-:S07]  /*7da0*/  @!P3 SEL R12, R9, R8, P2 ;  /* 0x00000008090cb207 */ /* 0x000fce0001000000 */
.L_x_134:
[----:B------:R-:W-:Y:S05]  /*7db0*/  BSYNC.RECONVERGENT B1 ;  /* 0x0000000000017941 */ /* 0x000fea0003800200 */
.L_x_133:
[----:B------:R-:W-:Y:S05]  /*7dc0*/  @!P4 BRA `(.L_x_129) ;  /* 0x00000000008cc947 */ /* 0x000fea0003800000 */
[----:B------:R-:W-:-:S13]  /*7dd0*/  ISETP.NE.AND P3, PT, R18, 0x1, PT ;  /* 0x000000011200780c */ /* 0x000fda0003f65270 */
[----:B------:R-:W-:-:S05]  /*7de0*/  @P3 IMAD.WIDE.U32 R8, R13, 0x4, R2 ;  /* 0x000000040d083825 */ /* 0x000fca00078e0002 */
[----:B------:R-:W2:Y:S04]  /*7df0*/  @P3 LD.E R11, desc[UR36][R8.64+0x2004] ;  /* 0x00200424080b3980 */ /* 0x000ea8000c101900 */
[----:B------:R-:W3:Y:S01]  /*7e00*/  @P3 LD.E R25, desc[UR36][R8.64+0x2008] ;  /* 0x0020082408193980 */ /* 0x000ee2000c101900 */
[----:B--2--5:R-:W-:-:S06]  /*7e10*/  @P3 IMAD.WIDE.U32 R16, R11, 0x28, R6 ;  /* 0x000000280b103825 */ /* 0x024fcc00078e0006 */
[----:B------:R-:W2:Y:S01]  /*7e20*/  @P3 LD.E R16, desc[UR36][R16.64+0x24] ;  /* 0x0000242410103980 */ /* 0x000ea2000c101900 */
[----:B---3--:R-:W-:-:S06]  /*7e30*/  @P3 IMAD.WIDE.U32 R20, R25, 0x28, R6 ;  /* 0x0000002819143825 */ /* 0x008fcc00078e0006 */
[----:B------:R-:W3:Y:S01]  /*7e40*/  @P3 LD.E R20, desc[UR36][R20.64+0x24] ;  /* 0x0000242414143980 */ /* 0x000ee2000c101900 */
[----:B------:R-:W-:Y:S02]  /*7e50*/  @P3 ISETP.NE.AND P1, PT, R14, RZ, PT ;  /* 0x000000ff0e00320c */ /* 0x000fe40003f25270 */
[----:B------:R-:W-:Y:S02]  /*7e60*/  PLOP3.LUT P0, PT, PT, PT, PT, 0x80, 0x8 ;  /* 0x000000000008781c */ /* 0x000fe40003f0f070 */
[----:B------:R-:W-:Y:S02]  /*7e70*/  LOP3.LUT R8, R10, 0x1, RZ, 0xc0, !PT ;  /* 0x000000010a087812 */ /* 0x000fe400078ec0ff */
[-C--:B------:R-:W-:Y:S01]  /*7e80*/  @P3 ISETP.NE.AND P5, PT, R11, R0.reuse, PT ;  /* 0x000000000b00320c */ /* 0x080fe20003fa5270 */
[----:B------:R-:W-:Y:S01]  /*7e90*/  @P3 VIADD R11, R13, 0x1 ;  /* 0x000000010d0b3836 */ /* 0x000fe20000000000 */
        /* <DEDUP_REMOVED lines=22> */
.L_x_129:
[----:B------:R-:W-:Y:S05]  /*8000*/  BSYNC.RECONVERGENT B0 ;  /* 0x0000000000007941 */ /* 0x000fea0003800200 */
.L_x_128:
        /* <DEDUP_REMOVED lines=15> */
[----:B------:R-:W-:-:S07]  /*8100*/  IADD3 R3, PT, PT, -R3, RZ, RZ ;  /* 0x000000ff03037210 */ /* 0x000fce0007ffe1ff */
.L_x_140:
        /* <DEDUP_REMOVED lines=8> */
.L_x_139:
[----:B------:R-:W-:Y:S05]  /*8190*/  BSYNC.RECONVERGENT B1 ;  /* 0x0000000000017941 */ /* 0x000fea0003800200 */
.L_x_138:
[----:B------:R-:W-:Y:S05]  /*81a0*/  @!P1 BRA `(.L_x_137) ;  /* 0x0000000000709947 */ /* 0x000fea0003800000 */
[----:B------:R-:W-:-:S07]  /*81b0*/  IMAD.IADD R3, R23, 0x1, -R12 ;  /* 0x0000000117037824 */ /* 0x000fce00078e0a0c */
.L_x_141:
[----:B01----:R-:W2:Y:S01]  /*81c0*/  LDG.E.64 R8, desc[UR36][R4.64] ;  /* 0x0000002404087981 */ /* 0x003ea2000c1e1b00 */
[----:B------:R-:W-:Y:S02]  /*81d0*/  IMAD.MOV.U32 R6, RZ, RZ, 0x2014 ;  /* 0x00002014ff067424 */ /* 0x000fe400078e00ff */
        /* <DEDUP_REMOVED lines=25> */
.L_x_137:
[----:B------:R-:W-:Y:S05]  /*8370*/  BSYNC.RECONVERGENT B0 ;  /* 0x0000000000007941 */ /* 0x000fea0003800200 */
.L_x_136:
[----:B------:R-:W2:Y:S02]  /*8380*/  LDG.E.64 R4, desc[UR36][R4.64] ;  /* 0x0000002404047981 */ /* 0x000ea4000c1e1b00 */
[----:B--2---:R-:W-:-:S05]  /*8390*/  IMAD.WIDE.U32 R2, R2, 0x4, R4 ;  /* 0x0000000402027825 */ /* 0x004fca00078e0004 */
[----:B-----5:R3:W-:Y:S01]  /*83a0*/  ST.E desc[UR36][R2.64+0x2004], R0 ;  /* 0x0020040002007985 */ /* 0x0207e2000c101924 */
[----:B------:R-:W-:Y:S05]  /*83b0*/  BRA `(.L_x_105) ;  /* 0x0000000000b47947 */ /* 0x000fea0003800000 */
.L_x_135:
        /* <DEDUP_REMOVED lines=11> */
.L_x_144:
        /* <DEDUP_REMOVED lines=8> */
.L_x_143:
[----:B------:R-:W-:Y:S05]  /*84f0*/  BSYNC.RECONVERGENT B0 ;  /* 0x0000000000007941 */ /* 0x000fea0003800200 */
.L_x_142:
[----:B------:R-:W-:Y:S04]  /*8500*/  BSSY.RECONVERGENT B0, `(.L_x_145) ;  /* 0x0000015000007945 */ /* 0x000fe80003800200 */
[----:B------:R-:W-:Y:S05]  /*8510*/  @P1 BRA `(.L_x_146) ;  /* 0x00000000004c1947 */ /* 0x000fea0003800000 */
.L_x_147:
        /* <DEDUP_REMOVED lines=19> */
.L_x_146:
[----:B------:R-:W-:Y:S05]  /*8650*/  BSYNC.RECONVERGENT B0 ;  /* 0x0000000000007941 */ /* 0x000fea0003800200 */
.L_x_145:
[----:B------:R-:W2:Y:S02]  /*8660*/  LDG.E.64 R4, desc[UR36][R4.64] ;  /* 0x0000002404047981 */ /* 0x000ea4000c1e1b00 */
[----:B--2---:R-:W-:-:S05]  /*8670*/  IMAD.WIDE.U32 R12, R12, 0x4, R4 ;  /* 0x000000040c0c7825 */ /* 0x004fca00078e0004 */
[----:B-----5:R2:W-:Y:S02]  /*8680*/  ST.E desc[UR36][R12.64+0x2004], R0 ;  /* 0x002004000c007985 */ /* 0x0205e4000c101924 */
.L_x_105:
[----:B------:R-:W-:Y:S05]  /*8690*/  BSYNC.RECONVERGENT B6 ;  /* 0x0000000000067941 */ /* 0x000fea0003800200 */
.L_x_102:
[----:B01---5:R-:W0:Y:S08]  /*86a0*/  LDC.64 R6, c[0x4][0x68] ;  /* 0x01001a00ff067b82 */ /* 0x023e300000000a00 */
[----:B------:R-:W1:Y:S01]  /*86b0*/  LDC.64 R4, c[0x4][0x8] ;  /* 0x01000200ff047b82 */ /* 0x000e620000000a00 */
[----:B0-----:R0:W5:Y:S04]  /*86c0*/  LDG.E.U8.CONSTANT R15, desc[UR36][R6.64] ;  /* 0x00000024060f7981 */ /* 0x001168000c1e9100 */
[----:B-1----:R-:W5:Y:S01]  /*86d0*/  LDG.E.64 R4, desc[UR36][R4.64] ;  /* 0x0000002404047981 */ /* 0x002f62000c1e1b00 */
[----:B------:R-:W-:Y:S04]  /*86e0*/  BSSY.RECONVERGENT B6, `(.L_x_148) ;  /* 0x0000100000067945 */ /* 0x000fe80003800200 */
[----:B------:R-:W-:Y:S01]  /*86f0*/  BSSY.RELIABLE B8, `(.L_x_149) ;  /* 0x0000026000087945 */ /* 0x000fe20003800100 */
[----:B--23--:R-:W-:-:S02]  /*8700*/  IMAD.MOV.U32 R0, RZ, RZ, RZ ;  /* 0x000000ffff007224 */ /* 0x00cfc400078e00ff */
[----:B0-----:R-:W-:-:S07]  /*8710*/  IMAD.MOV.U32 R3, RZ, RZ, -0x1 ;  /* 0xffffffffff037424 */ /* 0x001fce00078e00ff */
.L_x_155:
[----:B-----5:R-:W-:-:S05]  /*8720*/  IMAD.WIDE.U32 R6, R0, 0x28, R4 ;  /* 0x0000002800067825 */ /* 0x020fca00078e0004 */
[----:B------:R-:W2:Y:S02]  /*8730*/  LD.E.U8 R2, desc[UR36][R6.64] ;  /* 0x0000002406027980 */ /* 0x000ea4000c101100 */
[----:B--2---:R-:W-:-:S13]  /*8740*/  ISETP.NE.AND P0, PT, R15, R2, PT ;  /* 0x000000020f00720c */ /* 0x004fda0003f05270 */
[----:B------:R-:W-:Y:S05]  /*8750*/  @P0 BRA `(.L_x_150) ;  /* 0x0000000000640947 */ /* 0x000fea0003800000 */
[----:B------:R-:W-:Y:S01]  /*8760*/  IMAD.MOV.U32 R13, RZ, RZ, RZ ;  /* 0x000000ffff0d7224 */ /* 0x000fe200078e00ff */
[----:B------:R-:W-:-:S07]  /*8770*/  PRMT R8, R15, 0x7610, R8 ;  /* 0x000076100f087816 */ /* 0x000fce0000000008 */
.L_x_152:
        /* <DEDUP_REMOVED lines=15> */
.L_x_151:
        /* <DEDUP_REMOVED lines=8> */
.L_x_150:
[----:B------:R-:W2:Y:S02]  /*88f0*/  LD.E R6, desc[UR36][R6.64+0x14] ;  /* 0x0000142406067980 */ /* 0x000ea4000c101900 */
[----:B--2---:R-:W-:-:S13]  /*8900*/  ISETP.NE.AND P0, PT, R6, RZ, PT ;  /* 0x000000ff0600720c */ /* 0x004fda0003f05270 */
.L_x_153:
[C---:B------:R-:W-:Y:S01]  /*8910*/  SEL R3, R0.reuse, R3, !P0 ;  /* 0x0000000300037207 */ /* 0x040fe20004000000 */
[----:B------:R-:W-:-:S05]  /*8920*/  VIADD R0, R0, 0x1 ;  /* 0x0000000100007836 */ /* 0x000fca0000000000 */
[----:B------:R-:W-:-:S13]  /*8930*/  ISETP.NE.AND P0, PT, R0, 0x400, PT ;  /* 0x000004000000780c */ /* 0x000fda0003f05270 */
[----:B------:R-:W-:Y:S05]  /*8940*/  @P0 BRA `(.L_x_155) ;  /* 0xfffffffc00740947 */ /* 0x000fea000383ffff */
[----:B------:R-:W-:Y:S05]  /*8950*/  BSYNC.RELIABLE B8 ;  /* 0x0000000000087941 */ /* 0x000fea0003800100 */
.L_x_149:
[----:B------:R-:W0:Y:S02]  /*8960*/  LDC.64 R6, c[0x4][0x10] ;  /* 0x01000400ff067b82 */ /* 0x000e240000000a00 */
[----:B0-----:R-:W5:Y:S01]  /*8970*/  LDG.E.64 R6, desc[UR36][R6.64] ;  /* 0x0000002406067981 */ /* 0x001f62000c1e1b00 */
[----:B------:R-:W-:-:S07]  /*8980*/  IMAD.MOV.U32 R11, RZ, RZ, RZ ;  /* 0x000000ffff0b7224 */ /* 0x000fce00078e00ff */
.L_x_171:
        /* <DEDUP_REMOVED lines=51> */
.L_x_172:
[----:B------:R-:W-:Y:S01]  /*8cc0*/  IMAD.MOV.U32 R0, RZ, RZ, -0x1 ;  /* 0xffffffffff007424 */ /* 0x000fe200078e00ff */
[----:B------:R-:W-:Y:S06]  /*8cd0*/  BRA `(.L_x_154) ;  /* 0x0000000800807947 */ /* 0x000fec0003800000 */
.L_x_170:
[----:B------:R-:W-:Y:S01]  /*8ce0*/  VIADD R0, R11, 0xf ;  /* 0x0000000f0b007836 */ /* 0x000fe20000000000 */
[----:B------:R-:W-:Y:S06]  /*8cf0*/  BRA `(.L_x_156) ;  /* 0x0000000000647947 */ /* 0x000fec0003800000 */
.L_x_169:
[----:B------:R-:W-:Y:S01]  /*8d00*/  VIADD R0, R11, 0xe ;  /* 0x0000000e0b007836 */ /* 0x000fe20000000000 */
[----:B------:R-:W-:Y:S06]  /*8d10*/  BRA `(.L_x_156) ;  /* 0x00000000005c7947 */ /* 0x000fec0003800000 */
.L_x_168:
[----:B------:R-:W-:Y:S01]  /*8d20*/  VIADD R0, R11, 0xd ;  /* 0x0000000d0b007836 */ /* 0x000fe20000000000 */
[----:B------:R-:W-:Y:S06]  /*8d30*/  BRA `(.L_x_156) ;  /* 0x0000000000547947 */ /* 0x000fec0003800000 */
.L_x_167:
[----:B------:R-:W-:Y:S01]  /*8d40*/  VIADD R0, R11, 0xc ;  /* 0x0000000c0b007836 */ /* 0x000fe20000000000 */
[----:B------:R-:W-:Y:S06]  /*8d50*/  BRA `(.L_x_156) ;  /* 0x00000000004c7947 */ /* 0x000fec0003800000 */
.L_x_166:
[----:B------:R-:W-:Y:S01]  /*8d60*/  VIADD R0, R11, 0xb ;  /* 0x0000000b0b007836 */ /* 0x000fe20000000000 */
[----:B------:R-:W-:Y:S06]  /*8d70*/  BRA `(.L_x_156) ;  /* 0x0000000000447947 */ /* 0x000fec0003800000 */
.L_x_165:
[----:B------:R-:W-:Y:S01]  /*8d80*/  VIADD R0, R11, 0xa ;  /* 0x0000000a0b007836 */ /* 0x000fe20000000000 */
[----:B------:R-:W-:Y:S06]  /*8d90*/  BRA `(.L_x_156) ;  /* 0x00000000003c7947 */ /* 0x000fec0003800000 */
.L_x_164:
[----:B------:R-:W-:Y:S01]  /*8da0*/  VIADD R0, R11, 0x9 ;  /* 0x000000090b007836 */ /* 0x000fe20000000000 */
[----:B------:R-:W-:Y:S06]  /*8db0*/  BRA `(.L_x_156) ;  /* 0x0000000000347947 */ /* 0x000fec0003800000 */
.L_x_163:
[----:B------:R-:W-:Y:S01]  /*8dc0*/  VIADD R0, R11, 0x7 ;  /* 0x000000070b007836 */ /* 0x000fe20000000000 */
[----:B------:R-:W-:Y:S06]  /*8dd0*/  BRA `(.L_x_156) ;  /* 0x00000000002c7947 */ /* 0x000fec0003800000 */
.L_x_162:
[----:B------:R-:W-:Y:S01]  /*8de0*/  VIADD R0, R11, 0x6 ;  /* 0x000000060b007836 */ /* 0x000fe20000000000 */
[----:B------:R-:W-:Y:S06]  /*8df0*/  BRA `(.L_x_156) ;  /* 0x0000000000247947 */ /* 0x000fec0003800000 */
.L_x_161:
[----:B------:R-:W-:Y:S01]  /*8e00*/  VIADD R0, R11, 0x5 ;  /* 0x000000050b007836 */ /* 0x000fe20000000000 */
[----:B------:R-:W-:Y:S06]  /*8e10*/  BRA `(.L_x_156) ;  /* 0x00000000001c7947 */ /* 0x000fec0003800000 */
.L_x_160:
[----:B------:R-:W-:Y:S01]  /*8e20*/  IADD3 R0, PT, PT, R11, 0x4, RZ ;  /* 0x000000040b007810 */ /* 0x000fe20007ffe0ff */
[----:B------:R-:W-:Y:S06]  /*8e30*/  BRA `(.L_x_156) ;  /* 0x0000000000147947 */ /* 0x000fec0003800000 */
.L_x_159:
[----:B------:R-:W-:Y:S01]  /*8e40*/  VIADD R0, R11, 0x3 ;  /* 0x000000030b007836 */ /* 0x000fe20000000000 */
[----:B------:R-:W-:Y:S06]  /*8e50*/  BRA `(.L_x_156) ;  /* 0x00000000000c7947 */ /* 0x000fec0003800000 */
.L_x_158:
[----:B------:R-:W-:Y:S01]  /*8e60*/  VIADD R0, R11, 0x2 ;  /* 0x000000020b007836 */ /* 0x000fe20000000000 */
[----:B------:R-:W-:Y:S06]  /*8e70*/  BRA `(.L_x_156) ;  /* 0x0000000000047947 */ /* 0x000fec0003800000 */
.L_x_157:
[----:B------:R-:W-:-:S07]  /*8e80*/  VIADD R0, R11, 0x1 ;  /* 0x000000010b007836 */ /* 0x000fce0000000000 */
.L_x_156:
[----:B------:R-:W-:Y:S01]  /*8e90*/  BSSY.RECONVERGENT B0, `(.L_x_173) ;  /* 0x0000051000007945 */ /* 0x000fe20003800200 */
[----:B------:R-:W-:Y:S02]  /*8ea0*/  IMAD.MOV.U32 R2, RZ, RZ, RZ ;  /* 0x000000ffff027224 */ /* 0x000fe400078e00ff */
[----:B------:R-:W-:Y:S02]  /*8eb0*/  IMAD.MOV.U32 R7, RZ, RZ, RZ ;  /* 0x000000ffff077224 */ /* 0x000fe400078e00ff */
[----:B------:R-:W-:-:S07]  /*8ec0*/  IMAD.MOV.U32 R9, RZ, RZ, RZ ;  /* 0x000000ffff097224 */ /* 0x000fce00078e00ff */
.L_x_174:
        /* <DEDUP_REMOVED lines=78> */
.L_x_173:
        /* <DEDUP_REMOVED lines=51> */
.L_x_154:
[----:B------:R-:W-:Y:S05]  /*96e0*/  BSYNC.RECONVERGENT B6 ;  /* 0x0000000000067941 */ /* 0x000fea0003800200 */
.L_x_148:
        /* <DEDUP_REMOVED lines=11> */
[----:B------:R-:W-:Y:S02]  /*97a0*/  IMAD.X R3, RZ, RZ, R9, P0 ;  /* 0x000000ffff037224 */ /* 0x000fe400000e0609 */
[----:B------:R0:W2:Y:S01]  /*97b0*/  LDC.64 R8, c[0x4][R0] ;  /* 0x0100000000087b82 */ /* 0x0000a20000000a00 */
[----:B------:R-:W-:Y:S02]  /*97c0*/  IMAD.MOV.U32 R7, RZ, RZ, R19 ;  /* 0x000000ffff077224 */ /* 0x000fe400078e0013 */
[----:B------:R0:W-:Y:S01]  /*97d0*/  STL.64 [R1], R2 ;  /* 0x0000000201007387 */ /* 0x0001e20000100a00 */
[----:B-1----:R-:W-:-:S02]  /*97e0*/  IMAD.U32 R4, RZ, RZ, UR4 ;  /* 0x00000004ff047e24 */ /* 0x002fc4000f8e00ff */
[----:B------:R-:W-:-:S07]  /*97f0*/  IMAD.U32 R5, RZ, RZ, UR5 ;  /* 0x00000005ff057e24 */ /* 0x000fce000f8e00ff */
[----:B------:R-:W-:-:S07]  /*9800*/  LEPC R20, `(.L_x_177) ;  /* 0x000000001014794e */ /* 0x000fce0000000000 */
[----:B0-2---:R-:W-:Y:S05]  /*9810*/  CALL.ABS.NOINC R8 ;  /* 0x0000000008007343 */ /* 0x005fea0003c00000 */
.L_x_177:
[----:B------:R-:W-:Y:S05]  /*9820*/  BRA `(.L_x_178) ;  /* 0x0000002000107947 */ /* 0x000fea0003800000 */
.L_x_176:
        /* <DEDUP_REMOVED lines=56> */
[----:B----4-:R-:W-:Y:S04]  /*9bb0*/  STG.E.U8 desc[UR36][R12.64+0x18], R3 ;  /* 0x000018030c007986 */ /* 0x010fe8000c101124 */
[----:B------:R-:W4:Y:S04]  /*9bc0*/  LDG.E.U8 R7, desc[UR36][R10.64+0x39] ;  /* 0x000039240a077981 */ /* 0x000f28000c1e1100 */
[----:B----4-:R1:W-:Y:S04]  /*9bd0*/  STG.E.U8 desc[UR36][R12.64+0x19], R7 ;  /* 0x000019070c007986 */ /* 0x0103e8000c101124 */
[----:B------:R-:W4:Y:S04]  /*9be0*/  LDG.E.U8 R15, desc[UR36][R10.64+0x3a] ;  /* 0x00003a240a0f7981 */ /* 0x000f28000c1e1100 */
[----:B----4-:R0:W-:Y:S04]  /*9bf0*/  STG.E.U8 desc[UR36][R12.64+0x1a], R15 ;  /* 0x00001a0f0c007986 */ /* 0x0101e8000c101124 */
[----:B------:R-:W4:Y:S04]  /*9c00*/  LDG.E.U8 R17, desc[UR36][R10.64+0x3b] ;  /* 0x00003b240a117981 */ /* 0x000f28000c1e1100 */
[----:B----4-:R0:W-:Y:S04]  /*9c10*/  STG.E.U8 desc[UR36][R12.64+0x1b], R17 ;  /* 0x00001b110c007986 */ /* 0x0101e8000c101124 */
[----:B--2---:R-:W2:Y:S04]  /*9c20*/  LDG.E.U8 R21, desc[UR36][R10.64+0x3c] ;  /* 0x00003c240a157981 */ /* 0x004ea8000c1e1100 */
[----:B--2---:R0:W-:Y:S04]  /*9c30*/  STG.E.U8 desc[UR36][R12.64+0x1c], R21 ;  /* 0x00001c150c007986 */ /* 0x0041e8000c101124 */
[----:B---3--:R-:W2:Y:S04]  /*9c40*/  LDG.E.U8 R23, desc[UR36][R10.64+0x3d] ;  /* 0x00003d240a177981 */ /* 0x008ea8000c1e1100 */
[----:B--2---:R0:W-:Y:S04]  /*9c50*/  STG.E.U8 desc[UR36][R12.64+0x1d], R23 ;  /* 0x00001d170c007986 */ /* 0x0041e8000c101124 */
[----:B------:R-:W2:Y:S01]  /*9c60*/  LDG.E.U8 R25, desc[UR36][R10.64+0x3e] ;  /* 0x00003e240a197981 */ /* 0x000ea2000c1e1100 */
[----:B------:R-:W-:-:S03]  /*9c70*/  IMAD.MOV.U32 R29, RZ, RZ, 0x20 ;  /* 0x00000020ff1d7424 */ /* 0x000fc600078e00ff */
[----:B--2---:R0:W-:Y:S04]  /*9c80*/  STG.E.U8 desc[UR36][R12.64+0x1e], R25 ;  /* 0x00001e190c007986 */ /* 0x0041e8000c101124 */
[----:B------:R-:W2:Y:S01]  /*9c90*/  LDG.E.U8 R27, desc[UR36][R10.64+0x3f] ;  /* 0x00003f240a1b7981 */ /* 0x000ea2000c1e1100 */
[----:B------:R-:W-:Y:S01]  /*9ca0*/  BSSY.RECONVERGENT B0, `(.L_x_179) ;  /* 0x0000074000007945 */ /* 0x000fe20003800200 */
[----:B-1----:R-:W-:Y:S02]  /*9cb0*/  CS2R R6, SRZ ;  /* 0x0000000000067805 */ /* 0x002fe4000001ff00 */
[----:B--2---:R0:W-:Y:S04]  /*9cc0*/  STG.E.U8 desc[UR36][R12.64+0x1f], R27 ;  /* 0x00001f1b0c007986 */ /* 0x0041e8000c101124 */
[----:B------:R0:W-:Y:S04]  /*9cd0*/  ST.E desc[UR36][R8.64+0x24], R29 ;  /* 0x0000241d08007985 */ /* 0x0001e8000c101924 */
[----:B------:R-:W5:Y:S01]  /*9ce0*/  LDG.E.64 R4, desc[UR36][R4.64] ;  /* 0x0000002404047981 */ /* 0x000f62000c1e1b00 */
[----:B------:R-:W-:-:S07]  /*9cf0*/  IMAD.MOV.U32 R3, RZ, RZ, RZ ;  /* 0x000000ffff037224 */ /* 0x000fce00078e00ff */
.L_x_196:
        /* <DEDUP_REMOVED lines=12> */
.L_x_181:
[----:B------:R-:W-:Y:S05]  /*9dc0*/  BSYNC.RECONVERGENT B1 ;  /* 0x0000000000017941 */ /* 0x000fea0003800200 */
.L_x_180:
        /* <DEDUP_REMOVED lines=9> */
[----:B------:R-:W-:-:S05]  /*9e60*/  @!P0 IADD3 R13, PT, PT, R13, 0x1, RZ ;  /* 0x000000010d0d8810 */ /* 0x000fca0007ffe0ff */
[----:B------:R1:W-:Y:S04]  /*9e70*/  @!P0 ST.E desc[UR36][R8.64+0x44], R13 ;  /* 0x0000440d08008985 */ /* 0x0003e8000c101924 */
[----:B0-----:R1:W5:Y:S02]  /*9e80*/  @!P0 LDG.E.64 R4, desc[UR36][R10.64] ;  /* 0x000000240a048981 */ /* 0x001364000c1e1b00 */
.L_x_183:
[----:B------:R-:W-:Y:S05]  /*9e90*/  BSYNC.RECONVERGENT B1 ;  /* 0x0000000000017941 */ /* 0x000fea0003800200 */
.L_x_182:
        /* <DEDUP_REMOVED lines=12> */
.L_x_185:
[----:B------:R-:W-:Y:S05]  /*9f60*/  BSYNC.RECONVERGENT B1 ;  /* 0x0000000000017941 */ /* 0x000fea0003800200 */
.L_x_184:
        /* <DEDUP_REMOVED lines=12> */
.L_x_187:
[----:B------:R-:W-:Y:S05]  /*a030*/  BSYNC.RECONVERGENT B1 ;  /* 0x0000000000017941 */ /* 0x000fea0003800200 */
.L_x_186:
        /* <DEDUP_REMOVED lines=12> */
.L_x_189:
[----:B------:R-:W-:Y:S05]  /*a100*/  BSYNC.RECONVERGENT B1 ;  /* 0x0000000000017941 */ /* 0x000fea0003800200 */
.L_x_188:
        /* <DEDUP_REMOVED lines=12> */
.L_x_191:
[----:B------:R-:W-:Y:S05]  /*a1d0*/  BSYNC.RECONVERGENT B1 ;  /* 0x0000000000017941 */ /* 0x000fea0003800200 */
.L_x_190:
        /* <DEDUP_REMOVED lines=12> */
.L_x_193:
[----:B------:R-:W-:Y:S05]  /*a2a0*/  BSYNC.RECONVERGENT B1 ;  /* 0x0000000000017941 */ /* 0x000fea0003800200 */
.L_x_192:
        /* <DEDUP_REMOVED lines=15> */
.L_x_195:
[----:B------:R-:W-:Y:S05]  /*a3a0*/  BSYNC.RECONVERGENT B1 ;  /* 0x0000000000017941 */ /* 0x000fea0003800200 */
.L_x_194:
[----:B------:R-:W-:-:S05]  /*a3b0*/  IADD3 R7, P0, PT, R7, 0x140, RZ ;  /* 0x0000014007077810 */ /* 0x000fca0007f1e0ff */
[----:B------:R-:W-:Y:S01]  /*a3c0*/  IMAD.X R3, RZ, RZ, R3, P0 ;  /* 0x000000ffff037224 */ /* 0x000fe200000e0603 */
[----:B------:R-:W-:Y:S07]  /*a3d0*/  @P1 BRA `(.L_x_196) ;  /* 0xfffffff800481947 */ /* 0x000fee000383ffff */
[----:B------:R-:W-:Y:S05]  /*a3e0*/  BSYNC.RECONVERGENT B0 ;  /* 0x0000000000007941 */ /* 0x000fea0003800200 */
.L_x_179:
        /* <DEDUP_REMOVED lines=13> */
.L_x_200:
        /* <DEDUP_REMOVED lines=17> */
.L_x_199:
[----:B------:R-:W-:Y:S02]  /*a5d0*/  IMAD.MOV.U32 R8, RZ, RZ, R16 ;  /* 0x000000ffff087224 */ /* 0x000fe400078e0010 */
[----:B------:R-:W-:-:S07]  /*a5e0*/  IMAD.MOV.U32 R9, RZ, RZ, RZ ;  /* 0x000000ffff097224 */ /* 0x000fce00078e00ff */
.L_x_198:
[----:B------:R-:W-:Y:S05]  /*a5f0*/  BSYNC.RECONVERGENT B0 ;  /* 0x0000000000007941 */ /* 0x000fea0003800200 */
.L_x_197:
        /* <DEDUP_REMOVED lines=27> */
.L_x_205:
        /* <DEDUP_REMOVED lines=12> */
[----:B------:R-:W-:Y:S01]  /*a870*/  ISETP.NE.AND P2, PT, R26, RZ, PT ;  /* 0x000000ff1a00720c */ /* 0x000fe20003f45270 */
[----:B------:R-:W-:-:S06]  /*a880*/  IMAD.WIDE.U32 R14, R25, 0x28, R2 ;  /* 0x00000028190e7825 */ /* 0x000fcc00078e0002 */
[----:B------:R-:W4:Y:S04]  /*a890*/  LD.E R14, desc[UR36][R14.64+0x24] ;  /* 0x000024240e0e7980 */ /* 0x000f28000c101900 */
[----:B------:R-:W4:Y:S01]  /*a8a0*/  LD.E R15, desc[UR36][R8.64+-0x4] ;  /* 0xfffffc24080f7980 */ /* 0x000f22000c101900 */
[----:B------:R-:W-:-:S03]  /*a8b0*/  ISETP.NE.AND P5, PT, R35, R0, PT ;  /* 0x000000002300720c */ /* 0x000fc60003fa5270 */
[----:B------:R-:W4:Y:S01]  /*a8c0*/  LD.E R35, desc[UR36][R8.64] ;  /* 0x0000002408237980 */ /* 0x000f22000c101900 */
[----:B--2---:R-:W-:-:S04]  /*a8d0*/  ISETP.LT.U32.AND P2, PT, R16, 0x21, !P2 ;  /* 0x000000211000780c */ /* 0x004fc80005741070 */
[----:B------:R-:W-:-:S04]  /*a8e0*/  SEL R26, R26, 0x1, !P2 ;  /* 0x000000011a1a7807 */ /* 0x000fc80005000000 */
[----:B------:R-:W-:-:S04]  /*a8f0*/  ISETP.NE.AND P3, PT, R26, RZ, PT ;  /* 0x000000ff1a00720c */ /* 0x000fc80003f65270 */
[----:B---3--:R-:W-:Y:S01]  /*a900*/  ISETP.LT.U32.AND P3, PT, R10, 0x21, !P3 ;  /* 0x000000210a00780c */ /* 0x008fe20005f61070 */
[----:B------:R-:W-:-:S03]  /*a910*/  IMAD.WIDE.U32 R10, R33, 0x28, R2 ;  /* 0x00000028210a7825 */ /* 0x000fc600078e0002 */
[----:B------:R-:W-:-:S03]  /*a920*/  SEL R26, R26, 0x1, !P3 ;  /* 0x000000011a1a7807 */ /* 0x000fc60005800000 */
[----:B------:R-:W2:Y:S01]  /*a930*/  LD.E R10, desc[UR36][R10.64+0x24] ;  /* 0x000024240a0a7980 */ /* 0x000ea2000c101900 */
[----:B------:R-:W-:-:S04]  /*a940*/  ISETP.NE.AND P1, PT, R26, RZ, PT ;  /* 0x000000ff1a00720c */ /* 0x000fc80003f25270 */
[----:B----4-:R-:W-:Y:S01]  /*a950*/  ISETP.LT.U32.AND P1, PT, R12, 0x21, !P1 ;  /* 0x000000210c00780c */ /* 0x010fe20004f21070 */
[----:B------:R-:W-:-:S06]  /*a960*/  IMAD.WIDE.U32 R12, R17, 0x28, R2 ;  /* 0x00000028110c7825 */ /* 0x000fcc00078e0002 */
[----:B------:R-:W3:Y:S01]  /*a970*/  LD.E R12, desc[UR36][R12.64+0x24] ;  /* 0x000024240c0c7980 */ /* 0x000ee2000c101900 */
[----:B------:R-:W-:-:S04]  /*a980*/  SEL R26, R26, 0x1, !P1 ;  /* 0x000000011a1a7807 */ /* 0x000fc80004800000 */
[----:B------:R-:W-:-:S04]  /*a990*/  ISETP.NE.AND P4, PT, R26, RZ, PT ;  /* 0x000000ff1a00720c */ /* 0x000fc80003f85270 */
[----:B------:R-:W-:-:S04]  /*a9a0*/  ISETP.LT.U32.AND P4, PT, R14, 0x21, !P4 ;  /* 0x000000210e00780c */ /* 0x000fc80006781070 */
[----:B------:R-:W-:-:S04]  /*a9b0*/  SEL R26, R26, 0x1, !P4 ;  /* 0x000000011a1a7807 */ /* 0x000fc80006000000 */
[----:B------:R-:W-:Y:S01]  /*a9c0*/  ISETP.NE.AND P0, PT, R26, RZ, PT ;  /* 0x000000ff1a00720c */ /* 0x000fe20003f05270 */
[C---:B------:R-:W-:Y:S01]  /*a9d0*/  VIADD R14, R20.reuse, 0x1 ;  /* 0x00000001140e7836 */ /* 0x040fe20000000000 */
[----:B------:R-:W-:Y:S02]  /*a9e0*/  ISETP.NE.AND P6, PT, R29, R0, PT ;  /* 0x000000001d00720c */ /* 0x000fe40003fc5270 */
[----:B------:R-:W-:-:S04]  /*a9f0*/  SEL R27, R20, R27, !P5 ;  /* 0x0000001b141b7207 */ /* 0x000fc80006800000 */
[----:B------:R-:W-:Y:S02]  /*aa00*/  SEL R27, R14, R27, !P6 ;  /* 0x0000001b0e1b7207 */ /* 0x000fe40007000000 */
[----:B------:R-:W-:Y:S02]  /*aa10*/  @!P3 SEL R14, R20, R24, P2 ;  /* 0x00000018140eb207 */ /* 0x000fe40001000000 */
[----:B--2---:R-:W-:Y:S01]  /*aa20*/  ISETP.LT.U32.AND P0, PT, R10, 0x21, !P0 ;  /* 0x000000210a00780c */ /* 0x004fe20004701070 */
[----:B------:R-:W-:-:S03]  /*aa30*/  IMAD.WIDE.U32 R10, R15, 0x28, R2 ;  /* 0x000000280f0a7825 */ /* 0x000fc600078e0002 */
[----:B------:R-:W-:-:S03]  /*aa40*/  SEL R26, R26, 0x1, !P0 ;  /* 0x000000011a1a7807 */ /* 0x000fc60004000000 */
[----:B------:R0:W2:Y:S01]  /*aa50*/  LD.E R10, desc[UR36][R10.64+0x24] ;  /* 0x000024240a0a7980 */ /* 0x0000a2000c101900 */
[----:B------:R-:W-:-:S04]  /*aa60*/  ISETP.NE.AND P5, PT, R26, RZ, PT ;  /* 0x000000ff1a00720c */ /* 0x000fc80003fa5270 */
[----:B---3--:R-:W-:Y:S01]  /*aa70*/  ISETP.LT.U32.AND P2, PT, R12, 0x21, !P5 ;  /* 0x000000210c00780c */ /* 0x008fe20006f41070 */
[----:B------:R-:W-:-:S06]  /*aa80*/  IMAD.WIDE.U32 R12, R35, 0x28, R2 ;  /* 0x00000028230c7825 */ /* 0x000fcc00078e0002 */
[----:B------:R1:W3:Y:S01]  /*aa90*/  LD.E R12, desc[UR36][R12.64+0x24] ;  /* 0x000024240c0c7980 */ /* 0x0002e2000c101900 */
[----:B------:R-:W-:Y:S01]  /*aaa0*/  SEL R26, R26, 0x1, !P2 ;  /* 0x000000011a1a7807 */ /* 0x000fe20005000000 */
[----:B------:R-:W-:Y:S01]  /*aab0*/  VIADD R16, R20, 0x2 ;  /* 0x0000000214107836 */ /* 0x000fe20000000000 */
[-C--:B------:R-:W-:Y:S02]  /*aac0*/  ISETP.NE.AND P6, PT, R23, R0.reuse, PT ;  /* 0x000000001700720c */ /* 0x080fe40003fc5270 */
[----:B------:R-:W-:Y:S01]  /*aad0*/  ISETP.NE.AND P3, PT, R26, RZ, PT ;  /* 0x000000ff1a00720c */ /* 0x000fe20003f65270 */
[----:B0-----:R-:W-:Y:S01]  /*aae0*/  VIADD R11, R20, 0x3 ;  /* 0x00000003140b7836 */ /* 0x001fe20000000000 */
[----:B------:R-:W-:Y:S02]  /*aaf0*/  ISETP.NE.AND P5, PT, R25, R0, PT ;  /* 0x000000001900720c */ /* 0x000fe40003fa5270 */
[----:B------:R-:W-:-:S04]  /*ab00*/  SEL R24, R16, R27, !P6 ;  /* 0x0000001b10187207 */ /* 0x000fc80007000000 */
[----:B------:R-:W-:Y:S02]  /*ab10*/  SEL R24, R11, R24, !P5 ;  /* 0x000000180b187207 */ /* 0x000fe40006800000 */
[----:B------:R-:W-:Y:S02]  /*ab20*/  @!P4 SEL R11, R16, R14, P1 ;  /* 0x0000000e100bc207 */ /* 0x000fe40000800000 */
[-C--:B------:R-:W-:Y:S01]  /*ab30*/  ISETP.NE.AND P4, PT, R33, R0.reuse, PT ;  /* 0x000000002100720c */ /* 0x080fe20003f85270 */
[C---:B-1----:R-:W-:Y:S01]  /*ab40*/  VIADD R13, R20.reuse, 0x5 ;  /* 0x00000005140d7836 */ /* 0x042fe20000000000 */
[----:B------:R-:W-:Y:S01]  /*ab50*/  ISETP.NE.AND P5, PT, R17, R0, PT ;  /* 0x000000001100720c */ /* 0x000fe20003fa5270 */
[----:B------:R-:W-:Y:S01]  /*ab60*/  VIADD R14, R20, 0x6 ;  /* 0x00000006140e7836 */ /* 0x000fe20000000000 */
[----:B------:R-:W-:-:S05]  /*ab70*/  IADD3 R8, P6, PT, R8, 0x20, RZ ;  /* 0x0000002008087810 */ /* 0x000fca0007fde0ff */
[----:B------:R-:W-:Y:S01]  /*ab80*/  IMAD.X R9, RZ, RZ, R9, P6 ;  /* 0x000000ffff097224 */ /* 0x000fe200030e0609 */
[----:B--2---:R-:W-:Y:S01]  /*ab90*/  ISETP.LT.U32.AND P3, PT, R10, 0x21, !P3 ;  /* 0x000000210a00780c */ /* 0x004fe20005f61070 */
[----:B------:R-:W-:-:S03]  /*aba0*/  VIADD R10, R20, 0x4 ;  /* 0x00000004140a7836 */ /* 0x000fc60000000000 */
[----:B------:R-:W-:Y:S02]  /*abb0*/  SEL R26, R26, 0x1, !P3 ;  /* 0x000000011a1a7807 */ /* 0x000fe40005800000 */
[----:B------:R-:W-:Y:S02]  /*abc0*/  SEL R24, R10, R24, !P4 ;  /* 0x000000180a187207 */ /* 0x000fe40006000000 */
[----:B------:R-:W-:-:S04]  /*abd0*/  ISETP.NE.AND P1, PT, R26, RZ, PT ;  /* 0x000000ff1a00720c */ /* 0x000fc80003f25270 */
[----:B---3--:R-:W-:Y:S02]  /*abe0*/  ISETP.LT.U32.AND P1, PT, R12, 0x21, !P1 ;  /* 0x000000210c00780c */ /* 0x008fe40004f21070 */
[----:B------:R-:W-:Y:S01]  /*abf0*/  SEL R12, R13, R24, !P5 ;  /* 0x000000180d0c7207 */ /* 0x000fe20006800000 */
[C---:B------:R-:W-:Y:S01]  /*ac00*/  VIADD R24, R20.reuse, 0x7 ;  /* 0x0000000714187836 */ /* 0x040fe20000000000 */
[----:B------:R-:W-:Y:S01]  /*ac10*/  ISETP.NE.AND P4, PT, R15, R0, PT ;  /* 0x000000000f00720c */ /* 0x000fe20003f85270 */
[----:B------:R-:W-:-:S03]  /*ac20*/  VIADD R20, R20, 0x8 ;  /* 0x0000000814147836 */ /* 0x000fc60000000000 */
[----:B------:R-:W-:Y:S02]  /*ac30*/  SEL R27, R14, R12, !P4 ;  /* 0x0000000c0e1b7207 */ /* 0x000fe40006000000 */
[----:B------:R-:W-:Y:S02]  /*ac40*/  ISETP.NE.AND P4, PT, R20, R21, PT ;  /* 0x000000151400720c */ /* 0x000fe40003f85270 */
[----:B------:R-:W-:Y:S02]  /*ac50*/  ISETP.NE.AND P5, PT, R35, R0, PT ;  /* 0x000000002300720c */ /* 0x000fe40003fa5270 */
[----:B------:R-:W-:Y:S02]  /*ac60*/  @!P2 SEL R13, R10, R11, P0 ;  /* 0x0000000b0a0da207 */ /* 0x000fe40000000000 */
[----:B------:R-:W-:Y:S02]  /*ac70*/  SEL R27, R24, R27, !P5 ;  /* 0x0000001b181b7207 */ /* 0x000fe40006800000 */
[----:B------:R-:W-:-:S02]  /*ac80*/  @!P1 SEL R24, R14, R13, P3 ;  /* 0x0000000d0e189207 */ /* 0x000fc40001800000 */
[----:B------:R-:W-:-:S03]  /*ac90*/  SEL R26, R26, 0x1, !P1 ;  /* 0x000000011a1a7807 */ /* 0x000fc60004800000 */
[----:B------:R-:W-:Y:S05]  /*aca0*/  @P4 BRA `(.L_x_205) ;  /* 0xfffffff800c04947 */ /* 0x000fea000383ffff */
.L_x_204:
[----:B------:R-:W-:Y:S05]  /*acb0*/  BSYNC.RECONVERGENT B1 ;  /* 0x0000000000017941 */ /* 0x000fea0003800200 */
.L_x_203:
        /* <DEDUP_REMOVED lines=12> */
[----:B------:R0:W2:Y:S01]  /*ad80*/  LD.E R8, desc[UR36][R8.64+0x24] ;  /* 0x0000242408087980 */ /* 0x0000a2000c101900 */
[----:B---3--:R-:W-:-:S06]  /*ad90*/  IMAD.WIDE.U32 R10, R29, 0x28, R2 ;  /* 0x000000281d0a7825 */ /* 0x008fcc00078e0002 */
[----:B------:R-:W3:Y:S01]  /*ada0*/  LD.E R10, desc[UR36][R10.64+0x24] ;  /* 0x000024240a0a7980 */ /* 0x000ee2000c101900 */
        /* <DEDUP_REMOVED lines=10> */
[----:B--2---:R-:W-:Y:S01]  /*ae50*/  ISETP.LT.U32.AND P0, PT, R8, 0x21, !P0 ;  /* 0x000000210800780c */ /* 0x004fe20004701070 */
[----:B------:R-:W-:-:S03]  /*ae60*/  VIADD R8, R21, 0x1 ;  /* 0x0000000115087836 */ /* 0x000fc60000000000 */
[----:B------:R-:W-:Y:S02]  /*ae70*/  SEL R26, R26, 0x1, !P0 ;  /* 0x000000011a1a7807 */ /* 0x000fe40004000000 */
[----:B------:R-:W-:Y:S02]  /*ae80*/  SEL R27, R8, R27, !P5 ;  /* 0x0000001b081b7207 */ /* 0x000fe40006800000 */
[----:B------:R-:W-:Y:S02]  /*ae90*/  ISETP.NE.AND P1, PT, R26, RZ, PT ;  /* 0x000000ff1a00720c */ /* 0x000fe40003f25270 */
[----:B------:R-:W-:Y:S02]  /*aea0*/  SEL R27, R9, R27, !P6 ;  /* 0x0000001b091b7207 */ /* 0x000fe40007000000 */
[----:B---3--:R-:W-:-:S04]  /*aeb0*/  ISETP.LT.U32.AND P1, PT, R10, 0x21, !P1 ;  /* 0x000000210a00780c */ /* 0x008fc80004f21070 */
[----:B------:R-:W-:-:S04]  /*aec0*/  SEL R26, R26, 0x1, !P1 ;  /* 0x000000011a1a7807 */ /* 0x000fc80004800000 */
[----:B------:R-:W-:-:S04]  /*aed0*/  ISETP.NE.AND P2, PT, R26, RZ, PT ;  /* 0x000000ff1a00720c */ /* 0x000fc80003f45270 */
[----:B----4-:R-:W-:Y:S02]  /*aee0*/  ISETP.LT.U32.AND P2, PT, R12, 0x21, !P2 ;  /* 0x000000210c00780c */ /* 0x010fe40005741070 */
[C---:B------:R-:W-:Y:S01]  /*aef0*/  @!P1 SEL R8, R21.reuse, R24, P0 ;  /* 0x0000001815089207 */ /* 0x040fe20000000000 */
[C---:B------:R-:W-:Y:S01]  /*af00*/  VIADD R24, R21.reuse, 0x3 ;  /* 0x0000000315187836 */ /* 0x040fe20000000000 */
[----:B------:R-:W-:Y:S01]  /*af10*/  SEL R26, R26, 0x1, !P2 ;  /* 0x000000011a1a7807 */ /* 0x000fe20005000000 */
[----:B------:R-:W-:Y:S01]  /*af20*/  VIADD R21, R21, 0x4 ;  /* 0x0000000415157836 */ /* 0x000fe20000000000 */
[----:B------:R-:W-:Y:S02]  /*af30*/  ISETP.NE.AND P0, PT, R25, R0, PT ;  /* 0x000000001900720c */ /* 0x000fe40003f05270 */
[----:B------:R-:W-:Y:S02]  /*af40*/  ISETP.NE.AND P3, PT, R26, RZ, PT ;  /* 0x000000ff1a00720c */ /* 0x000fe40003f65270 */
[----:B------:R-:W-:-:S02]  /*af50*/  SEL R27, R24, R27, !P0 ;  /* 0x0000001b181b7207 */ /* 0x000fc40004000000 */
[----:B------:R-:W-:-:S04]  /*af60*/  ISETP.LT.U32.AND P3, PT, R14, 0x21, !P3 ;  /* 0x000000210e00780c */ /* 0x000fc80005f61070 */
[----:B------:R-:W-:-:S09]  /*af70*/  SEL R26, R26, 0x1, !P3 ;  /* 0x000000011a1a7807 */ /* 0x000fd20005800000 */
[----:B------:R-:W-:-:S07]  /*af80*/  @!P3 SEL R24, R9, R8, P2 ;  /* 0x000000080918b207 */ /* 0x000fce0001000000 */
.L_x_207:
[----:B------:R-:W-:Y:S05]  /*af90*/  BSYNC.RECONVERGENT B1 ;  /* 0x0000000000017941 */ /* 0x000fea0003800200 */
.L_x_206:
        /* <DEDUP_REMOVED lines=10> */
[----:B------:R-:W-:Y:S02]  /*b040*/  PLOP3.LUT P0, PT, PT, PT, PT, 0x80, 0x8 ;  /* 0x000000000008781c */ /* 0x000fe40003f0f070 */
[----:B------:R-:W-:Y:S02]  /*b050*/  LOP3.LUT R8, R18, 0x1, RZ, 0xc0, !PT ;  /* 0x0000000112087812 */ /* 0x000fe400078ec0ff */
[-C--:B------:R-:W-:Y:S02]  /*b060*/  @P3 ISETP.NE.AND P5, PT, R15, R0.reuse, PT ;  /* 0x000000000f00320c */ /* 0x080fe40003fa5270 */
[----:B------:R-:W-:Y:S02]  /*b070*/  ISETP.NE.U32.AND P4, PT, R8, 0x1, PT ;  /* 0x000000010800780c */ /* 0x000fe40003f85070 */
[----:B------:R-:W-:-:S02]  /*b080*/  @P3 ISETP.NE.AND P6, PT, R17, R0, PT ;  /* 0x000000001100320c */ /* 0x000fc40003fc5270 */
[C---:B0-----:R-:W-:Y:S02]  /*b090*/  @P3 IADD3 R11, PT, PT, R21.reuse, 0x1, RZ ;  /* 0x00000001150b3810 */ /* 0x041fe40007ffe0ff */
        /* <DEDUP_REMOVED lines=20> */
.L_x_202:
[----:B------:R-:W-:Y:S05]  /*b1e0*/  BSYNC.RECONVERGENT B0 ;  /* 0x0000000000007941 */ /* 0x000fea0003800200 */
.L_x_201:
[----:B------:R-:W-:-:S13]  /*b1f0*/  ISETP.GT.U32.AND P0, PT, R24, R27, PT ;  /* 0x0000001b1800720c */ /* 0x000fda0003f04070 */
[----:B------:R-:W-:Y:S05]  /*b200*/  @!P0 BRA `(.L_x_208) ;  /* 0x0000000000e48947 */ /* 0x000fea0003800000 */
[----:B------:R-:W-:-:S05]  /*b210*/  IMAD.WIDE.U32 R4, R27, 0x4, R4 ;  /* 0x000000041b047825 */ /* 0x000fca00078e0004 */
[----:B------:R0:W5:Y:S02]  /*b220*/  LD.E R0, desc[UR36][R4.64+0x2004] ;  /* 0x0020042404007980 */ /* 0x000164000c101900 */
[----:B-----5:R-:W-:Y:S01]  /*b230*/  VIADD R2, R24, 0xffffffff ;  /* 0xffffffff18027836 */ /* 0x020fe20000000000 */
        /* <DEDUP_REMOVED lines=11> */
.L_x_213:
        /* <DEDUP_REMOVED lines=8> */
.L_x_212:
[----:B------:R-:W-:Y:S05]  /*b370*/  BSYNC.RECONVERGENT B1 ;  /* 0x0000000000017941 */ /* 0x000fea0003800200 */
.L_x_211:
[----:B------:R-:W-:Y:S05]  /*b380*/  @!P1 BRA `(.L_x_210) ;  /* 0x0000000000709947 */ /* 0x000fea0003800000 */
[----:B------:R-:W-:-:S07]  /*b390*/  IMAD.IADD R24, R27, 0x1, -R24 ;  /* 0x000000011b187824 */ /* 0x000fce00078e0a18 */
.L_x_214:
        /* <DEDUP_REMOVED lines=27> */
.L_x_210:
[----:B------:R-:W-:Y:S05]  /*b550*/  BSYNC.RECONVERGENT B0 ;  /* 0x0000000000007941 */ /* 0x000fea0003800200 */
.L_x_209:
[----:B------:R-:W1:Y:S02]  /*b560*/  LDG.E.64 R6, desc[UR36][R6.64] ;  /* 0x0000002406067981 */ /* 0x000e64000c1e1b00 */
[----:B-1----:R-:W-:-:S05]  /*b570*/  IMAD.WIDE.U32 R2, R2, 0x4, R6 ;  /* 0x0000000402027825 */ /* 0x002fca00078e0006 */
[----:B------:R1:W-:Y:S01]  /*b580*/  ST.E desc[UR36][R2.64+0x2004], R0 ;  /* 0x0020040002007985 */ /* 0x0003e2000c101924 */
[----:B------:R-:W-:Y:S05]  /*b590*/  BRA `(.L_x_178) ;  /* 0x0000000000b47947 */ /* 0x000fea0003800000 */
.L_x_208:
        /* <DEDUP_REMOVED lines=11> */
.L_x_217:
        /* <DEDUP_REMOVED lines=8> */
.L_x_216:
[----:B------:R-:W-:Y:S05]  /*b6d0*/  BSYNC.RECONVERGENT B0 ;  /* 0x0000000000007941 */ /* 0x000fea0003800200 */
.L_x_215:
[----:B------:R-:W-:Y:S04]  /*b6e0*/  BSSY.RECONVERGENT B0, `(.L_x_218) ;  /* 0x0000015000007945 */ /* 0x000fe80003800200 */
[----:B------:R-:W-:Y:S05]  /*b6f0*/  @P1 BRA `(.L_x_219) ;  /* 0x00000000004c1947 */ /* 0x000fea0003800000 */
.L_x_220:
        /* <DEDUP_REMOVED lines=19> */
.L_x_219:
[----:B------:R-:W-:Y:S05]  /*b830*/  BSYNC.RECONVERGENT B0 ;  /* 0x0000000000007941 */ /* 0x000fea0003800200 */
.L_x_218:
[----:B------:R-:W2:Y:S02]  /*b840*/  LDG.E.64 R6, desc[UR36][R6.64] ;  /* 0x0000002406067981 */ /* 0x000ea4000c1e1b00 */
[----:B--2---:R-:W-:-:S05]  /*b850*/  IMAD.WIDE.U32 R24, R24, 0x4, R6 ;  /* 0x0000000418187825 */ /* 0x004fca00078e0006 */
[----:B-----5:R2:W-:Y:S02]  /*b860*/  ST.E desc[UR36][R24.64+0x2004], R0 ;  /* 0x0020040018007985 */ /* 0x0205e4000c101924 */
.L_x_178:
[----:B------:R-:W-:Y:S05]  /*b870*/  BSYNC.RECONVERGENT B6 ;  /* 0x0000000000067941 */ /* 0x000fea0003800200 */
.L_x_175:
[----:B01---5:R-:W0:Y:S08]  /*b880*/  LDC.64 R2, c[0x4][0x68] ;  /* 0x01001a00ff027b82 */ /* 0x023e300000000a00 */
[----:B------:R-:W1:Y:S01]  /*b890*/  LDC.64 R4, c[0x4][0x8] ;  /* 0x01000200ff047b82 */ /* 0x000e620000000a00 */
[----:B0-----:R0:W5:Y:S04]  /*b8a0*/  LDG.E.U8.CONSTANT R13, desc[UR36][R2.64] ;  /* 0x00000024020d7981 */ /* 0x001168000c1e9100 */
[----:B-1----:R-:W5:Y:S01]  /*b8b0*/  LDG.E.64 R4, desc[UR36][R4.64] ;  /* 0x0000002404047981 */ /* 0x002f62000c1e1b00 */
[----:B------:R-:W-:Y:S04]  /*b8c0*/  BSSY.RECONVERGENT B6, `(.L_x_221) ;  /* 0x00000fe000067945 */ /* 0x000fe80003800200 */
[----:B------:R-:W-:Y:S01]  /*b8d0*/  BSSY.RELIABLE B7, `(.L_x_222) ;  /* 0x0000025000077945 */ /* 0x000fe20003800100 */
[----:B------:R-:W-:-:S02]  /*b8e0*/  IMAD.MOV.U32 R15, RZ, RZ, RZ ;  /* 0x000000ffff0f7224 */ /* 0x000fc400078e00ff */
[----:B0-2---:R-:W-:-:S07]  /*b8f0*/  IMAD.MOV.U32 R0, RZ, RZ, -0x1 ;  /* 0xffffffffff007424 */ /* 0x005fce00078e00ff */
.L_x_228:
[----:B-----5:R-:W-:-:S05]  /*b900*/  IMAD.WIDE.U32 R2, R15, 0x28, R4 ;  /* 0x000000280f027825 */ /* 0x020fca00078e0004 */
[----:B------:R-:W2:Y:S02]  /*b910*/  LD.E.U8 R6, desc[UR36][R2.64] ;  /* 0x0000002402067980 */ /* 0x000ea4000c101100 */
[----:B--2---:R-:W-:-:S13]  /*b920*/  ISETP.NE.AND P0, PT, R13, R6, PT ;  /* 0x000000060d00720c */ /* 0x004fda0003f05270 */
[----:B------:R-:W-:Y:S05]  /*b930*/  @P0 BRA `(.L_x_223) ;  /* 0x0000000000600947 */ /* 0x000fea0003800000 */
[----:B------:R-:W-:Y:S01]  /*b940*/  IMAD.MOV.U32 R11, RZ, RZ, RZ ;  /* 0x000000ffff0b7224 */ /* 0x000fe200078e00ff */
[----:B------:R-:W-:-:S07]  /*b950*/  PRMT R6, R13, 0x7610, R6 ;  /* 0x000076100d067816 */ /* 0x000fce0000000006 */
.L_x_225:
        /* <DEDUP_REMOVED lines=15> */
.L_x_224:
[----:B------:R-:W2:Y:S02]  /*ba50*/  LD.E R6, desc[UR36][R2.64+0x14] ;  /* 0x0000142402067980 */ /* 0x000ea4000c101900 */
[C---:B--2---:R-:W-:Y:S02]  /*ba60*/  ISETP.NE.AND P1, PT, R6.reuse, 0x1, PT ;  /* 0x000000010600780c */ /* 0x044fe40003f25270 */
[----:B------:R-:W-:-:S11]  /*ba70*/  ISETP.NE.AND P0, PT, R6, RZ, PT ;  /* 0x000000ff0600720c */ /* 0x000fd60003f05270 */
[----:B------:R-:W-:Y:S05]  /*ba80*/  @!P1 BREAK.RELIABLE B7 ;  /* 0x0000000000079942 */ /* 0x000fea0003800100 */
[----:B------:R-:W-:Y:S05]  /*ba90*/  @P1 BRA `(.L_x_226) ;  /* 0x0000000000101947 */ /* 0x000fea0003800000 */
[----:B------:R0:W-:Y:S01]  /*baa0*/  ST.E desc[UR36][R2.64+0x18], RZ ;  /* 0x000018ff02007985 */ /* 0x0001e2000c101924 */
[----:B------:R-:W-:Y:S05]  /*bab0*/  BRA `(.L_x_227) ;  /* 0x0000000c00787947 */ /* 0x000fea0003800000 */
.L_x_223:
[----:B------:R-:W2:Y:S02]  /*bac0*/  LD.E R2, desc[UR36][R2.64+0x14] ;  /* 0x0000142402027980 */ /* 0x000ea4000c101900 */
[----:B--2---:R-:W-:-:S13]  /*bad0*/  ISETP.NE.AND P0, PT, R2, RZ, PT ;  /* 0x000000ff0200720c */ /* 0x004fda0003f05270 */
.L_x_226:
[C---:B------:R-:W-:Y:S01]  /*bae0*/  SEL R0, R15.reuse, R0, !P0 ;  /* 0x000000000f007207 */ /* 0x040fe20004000000 */
[----:B------:R-:W-:-:S05]  /*baf0*/  VIADD R15, R15, 0x1 ;  /* 0x000000010f0f7836 */ /* 0x000fca0000000000 */
[----:B------:R-:W-:-:S13]  /*bb00*/  ISETP.NE.AND P0, PT, R15, 0x400, PT ;  /* 0x000004000f00780c */ /* 0x000fda0003f05270 */
[----:B------:R-:W-:Y:S05]  /*bb10*/  @P0 BRA `(.L_x_228) ;  /* 0xfffffffc00780947 */ /* 0x000fea000383ffff */
[----:B------:R-:W-:Y:S05]  /*bb20*/  BSYNC.RELIABLE B7 ;  /* 0x0000000000077941 */ /* 0x000fea0003800100 */
.L_x_222:
[----:B------:R-:W0:Y:S02]  /*bb30*/  LDC.64 R6, c[0x4][0x10] ;  /* 0x01000400ff067b82 */ /* 0x000e240000000a00 */
[----:B0-----:R-:W5:Y:S01]  /*bb40*/  LDG.E.64 R6, desc[UR36][R6.64] ;  /* 0x0000002406067981 */ /* 0x001f62000c1e1b00 */
[----:B------:R-:W-:-:S07]  /*bb50*/  IMAD.MOV.U32 R3, RZ, RZ, RZ ;  /* 0x000000ffff037224 */ /* 0x000fce00078e00ff */
.L_x_244:
        /* <DEDUP_REMOVED lines=51> */
.L_x_245:
[----:B------:R-:W-:Y:S01]  /*be90*/  IMAD.MOV.U32 R15, RZ, RZ, -0x1 ;  /* 0xffffffffff0f7424 */ /* 0x000fe200078e00ff */
[----:B------:R-:W-:Y:S06]  /*bea0*/  BRA `(.L_x_227) ;  /* 0x00000008007c7947 */ /* 0x000fec0003800000 */
.L_x_243:
[----:B------:R-:W-:Y:S01]  /*beb0*/  VIADD R2, R3, 0xf ;  /* 0x0000000f03027836 */ /* 0x000fe20000000000 */
[----:B------:R-:W-:Y:S06]  /*bec0*/  BRA `(.L_x_229) ;  /* 0x0000000000647947 */ /* 0x000fec0003800000 */
.L_x_242:
[----:B------:R-:W-:Y:S01]  /*bed0*/  VIADD R2, R3, 0xe ;  /* 0x0000000e03027836 */ /* 0x000fe20000000000 */
[----:B------:R-:W-:Y:S06]  /*bee0*/  BRA `(.L_x_229) ;  /* 0x00000000005c7947 */ /* 0x000fec0003800000 */
.L_x_241:
[----:B------:R-:W-:Y:S01]  /*bef0*/  VIADD R2, R3, 0xd ;  /* 0x0000000d03027836 */ /* 0x000fe20000000000 */
[----:B------:R-:W-:Y:S06]  /*bf00*/  BRA `(.L_x_229) ;  /* 0x0000000000547947 */ /* 0x000fec0003800000 */
.L_x_240:
[----:B------:R-:W-:Y:S01]  /*bf10*/  VIADD R2, R3, 0xc ;  /* 0x0000000c03027836 */ /* 0x000fe20000000000 */
[----:B------:R-:W-:Y:S06]  /*bf20*/  BRA `(.L_x_229) ;  /* 0x00000000004c7947 */ /* 0x000fec0003800000 */
.L_x_239:
[----:B------:R-:W-:Y:S01]  /*bf30*/  VIADD R2, R3, 0xb ;  /* 0x0000000b03027836 */ /* 0x000fe20000000000 */
[----:B------:R-:W-:Y:S06]  /*bf40*/  BRA `(.L_x_229) ;  /* 0x0000000000447947 */ /* 0x000fec0003800000 */
.L_x_238:
[----:B------:R-:W-:Y:S01]  /*bf50*/  VIADD R2, R3, 0xa ;  /* 0x0000000a03027836 */ /* 0x000fe20000000000 */
[----:B------:R-:W-:Y:S06]  /*bf60*/  BRA `(.L_x_229) ;  /* 0x00000000003c7947 */ /* 0x000fec0003800000 */
.L_x_237:
[----:B------:R-:W-:Y:S01]  /*bf70*/  IADD3 R2, PT, PT, R3, 0x9, RZ ;  /* 0x0000000903027810 */ /* 0x000fe20007ffe0ff */
[----:B------:R-:W-:Y:S06]  /*bf80*/  BRA `(.L_x_229) ;  /* 0x0000000000347947 */ /* 0x000fec0003800000 */
.L_x_236:
[----:B------:R-:W-:Y:S01]  /*bf90*/  VIADD R2, R3, 0x7 ;  /* 0x0000000703027836 */ /* 0x000fe20000000000 */
[----:B------:R-:W-:Y:S06]  /*bfa0*/  BRA `(.L_x_229) ;  /* 0x00000000002c7947 */ /* 0x000fec0003800000 */
.L_x_235:
[----:B------:R-:W-:Y:S01]  /*bfb0*/  VIADD R2, R3, 0x6 ;  /* 0x0000000603027836 */ /* 0x000fe20000000000 */
[----:B------:R-:W-:Y:S06]  /*bfc0*/  BRA `(.L_x_229) ;  /* 0x0000000000247947 */ /* 0x000fec0003800000 */
.L_x_234:
[----:B------:R-:W-:Y:S01]  /*bfd0*/  VIADD R2, R3, 0x5 ;  /* 0x0000000503027836 */ /* 0x000fe20000000000 */
[----:B------:R-:W-:Y:S06]  /*bfe0*/  BRA `(.L_x_229) ;  /* 0x00000000001c7947 */ /* 0x000fec0003800000 */
.L_x_233:
[----:B------:R-:W-:Y:S01]  /*bff0*/  VIADD R2, R3, 0x4 ;  /* 0x0000000403027836 */ /* 0x000fe20000000000 */
[----:B------:R-:W-:Y:S06]  /*c000*/  BRA `(.L_x_229) ;  /* 0x0000000000147947 */ /* 0x000fec0003800000 */
.L_x_232:
[----:B------:R-:W-:Y:S01]  /*c010*/  VIADD R2, R3, 0x3 ;  /* 0x0000000303027836 */ /* 0x000fe20000000000 */
[----:B------:R-:W-:Y:S06]  /*c020*/  BRA `(.L_x_229) ;  /* 0x00000000000c7947 */ /* 0x000fec0003800000 */
.L_x_231:
[----:B------:R-:W-:Y:S01]  /*c030*/  VIADD R2, R3, 0x2 ;  /* 0x0000000203027836 */ /* 0x000fe20000000000 */
[----:B------:R-:W-:Y:S06]  /*c040*/  BRA `(.L_x_229) ;  /* 0x0000000000047947 */ /* 0x000fec0003800000 */
.L_x_230:
[----:B------:R-:W-:-:S07]  /*c050*/  VIADD R2, R3, 0x1 ;  /* 0x0000000103027836 */ /* 0x000fce0000000000 */
.L_x_229:
[----:B------:R-:W-:Y:S01]  /*c060*/  BSSY.RECONVERGENT B0, `(.L_x_246) ;  /* 0x0000050000007945 */ /* 0x000fe20003800200 */
[----:B------:R-:W-:Y:S01]  /*c070*/  CS2R R6, SRZ ;  /* 0x0000000000067805 */ /* 0x000fe2000001ff00 */
[----:B------:R-:W-:-:S07]  /*c080*/  IMAD.MOV.U32 R3, RZ, RZ, RZ ;  /* 0x000000ffff037224 */ /* 0x000fce00078e00ff */
.L_x_247:
        /* <DEDUP_REMOVED lines=78> */
.L_x_246:
[----:B-1----:R-:W0:Y:S01]  /*c570*/  LDC.64 R14, c[0x4][0x8] ;  /* 0x01000200ff0e7b82 */ /* 0x002e220000000a00 */
[----:B-----5:R-:W-:-:S05]  /*c580*/  IMAD.WIDE.U32 R4, R0, 0x28, R4 ;  /* 0x0000002800047825 */ /* 0x020fca00078e0004 */
[----:B------:R1:W-:Y:S04]  /*c590*/  ST.E desc[UR36][R4.64+0x1c], RZ ;  /* 0x00001cff04007985 */ /* 0x0003e8000c101924 */
[----:B0-----:R-:W2:Y:S02]  /*c5a0*/  LDG.E.64 R6, desc[UR36][R14.64] ;  /* 0x000000240e067981 */ /* 0x001ea4000c1e1b00 */
[----:B--2---:R-:W-:-:S05]  /*c5b0*/  IMAD.WIDE.U32 R6, R0, 0x28, R6 ;  /* 0x0000002800067825 */ /* 0x004fca00078e0006 */
[----:B------:R0:W-:Y:S04]  /*c5c0*/  ST.E desc[UR36][R6.64+0x18], RZ ;  /* 0x000018ff06007985 */ /* 0x0001e8000c101924 */
[----:B------:R-:W2:Y:S01]  /*c5d0*/  LDG.E.64 R8, desc[UR36][R14.64] ;  /* 0x000000240e087981 */ /* 0x000ea2000c1e1b00 */
[----:B------:R-:W-:Y:S02]  /*c5e0*/  IMAD.MOV.U32 R3, RZ, RZ, 0x1 ;  /* 0x00000001ff037424 */ /* 0x000fe400078e00ff */
        /* <DEDUP_REMOVED lines=18> */
[----:B------:R2:W-:Y:S04]  /*c710*/  ST.E.U8 desc[UR36][R12.64+0x3], R11 ;  /* 0x0000030b0c007985 */ /* 0x0005e8000c101124 */
[----:B------:R3:W-:Y:S04]  /*c720*/  ST.E.U8 desc[UR36][R12.64+0x5], RZ ;  /* 0x000005ff0c007985 */ /* 0x0007e8000c101124 */
[----:B-1----:R-:W4:Y:S02]  /*c730*/  LDG.E.64 R6, desc[UR36][R4.64] ;  /* 0x0000002404067981 */ /* 0x002f24000c1e1b00 */
[----:B----4-:R-:W-:-:S05]  /*c740*/  LEA.HI R6, P0, R2, R6, RZ, 0x1d ;  /* 0x0000000602067211 */ /* 0x010fca000781e8ff */
[----:B------:R-:W-:-:S05]  /*c750*/  IMAD.X R7, RZ, RZ, R7, P0 ;  /* 0x000000ffff077224 */ /* 0x000fca00000e0607 */
[----:B------:R-:W4:Y:S01]  /*c760*/  LD.E.U8 R8, desc[UR36][R6.64] ;  /* 0x0000002406087980 */ /* 0x000f22000c101100 */
[----:B------:R-:W-:-:S04]  /*c770*/  LOP3.LUT R2, R2, 0x7, RZ, 0xc0, !PT ;  /* 0x0000000702027812 */ /* 0x000fc800078ec0ff */
[----:B------:R-:W-:-:S04]  /*c780*/  ISETP.GT.U32.AND P0, PT, R2, 0xffff, PT ;  /* 0x0000ffff0200780c */ /* 0x000fc80003f04070 */
[----:B------:R-:W-:-:S04]  /*c790*/  SEL R2, R2, 0xffff, !P0 ;  /* 0x0000ffff02027807 */ /* 0x000fc80004000000 */
[----:B------:R-:W-:-:S04]  /*c7a0*/  LOP3.LUT R2, R2, 0xffff, RZ, 0xc0, !PT ;  /* 0x0000ffff02027812 */ /* 0x000fc800078ec0ff */
[----:B------:R-:W-:-:S04]  /*c7b0*/  SHF.L.U32 R3, R3, R2, RZ ;  /* 0x0000000203037219 */ /* 0x000fc800000006ff */
[----:B----4-:R-:W-:-:S05]  /*c7c0*/  LOP3.LUT R15, R8, R3, RZ, 0xfc, !PT ;  /* 0x00000003080f7212 */ /* 0x010fca00078efcff */
[----:B------:R1:W-:Y:S04]  /*c7d0*/  ST.E.U8 desc[UR36][R6.64], R15 ;  /* 0x0000000f06007985 */ /* 0x0003e8000c101124 */
[----:B------:R-:W0:Y:S04]  /*c7e0*/  LDG.E.64 R2, desc[UR36][R4.64] ;  /* 0x0000002404027981 */ /* 0x000e28000c1e1b00 */
[----:B0-----:R-:W4:Y:S02]  /*c7f0*/  LD.E R9, desc[UR36][R2.64+0x1000] ;  /* 0x0010002402097980 */ /* 0x001f24000c101900 */
[----:B----4-:R-:W-:-:S02]  /*c800*/  VIADD R17, R9, 0x1 ;  /* 0x0000000109117836 */ /* 0x010fc40000000000 */
[----:B------:R-:W-:-:S03]  /*c810*/  IMAD.WIDE.U32 R8, R9, 0x4, R2 ;  /* 0x0000000409087825 */ /* 0x000fc600078e0002 */
[----:B------:R4:W-:Y:S04]  /*c820*/  ST.E desc[UR36][R2.64+0x1000], R17 ;  /* 0x0010001102007985 */ /* 0x0009e8000c101924 */
[----:B------:R4:W-:Y:S04]  /*c830*/  ST.E desc[UR36][R8.64+0x1004], R0 ;  /* 0x0010040008007985 */ /* 0x0009e8000c101924 */
[----:B--2---:R-:W3:Y:S04]  /*c840*/  LDG.E.64 R10, desc[UR36][R4.64] ;  /* 0x00000024040a7981 */ /* 0x004ee8000c1e1b00 */
[----:B---3--:R-:W2:Y:S01]  /*c850*/  LD.E R12, desc[UR36][R10.64+0x1000] ;  /* 0x001000240a0c7980 */ /* 0x008ea2000c101900 */
[----:B-1----:R-:W-:-:S02]  /*c860*/  IMAD.MOV.U32 R15, RZ, RZ, R0 ;  /* 0x000000ffff0f7224 */ /* 0x002fc400078e0000 */
[----:B--2---:R-:W-:-:S04]  /*c870*/  VIADD R13, R12, 0xffffffff ;  /* 0xffffffff0c0d7836 */ /* 0x004fc80000000000 */
[----:B------:R-:W-:-:S05]  /*c880*/  IMAD.WIDE.U32 R12, R13, 0x4, R10 ;  /* 0x000000040d0c7825 */ /* 0x000fca00078e000a */
[----:B------:R4:W-:Y:S02]  /*c890*/  ST.E desc[UR36][R12.64+0x2004], R0 ;  /* 0x002004000c007985 */ /* 0x0009e4000c101924 */
.L_x_227:
[----:B------:R-:W-:Y:S05]  /*c8a0*/  BSYNC.RECONVERGENT B6 ;  /* 0x0000000000067941 */ /* 0x000fea0003800200 */
.L_x_221:
[----:B------:R-:W0:Y:S02]  /*c8b0*/  LDC.64 R4, c[0x4][0x8] ;  /* 0x01000200ff047b82 */ /* 0x000e240000000a00 */
[----:B0---4-:R-:W2:Y:S02]  /*c8c0*/  LDG.E.64 R2, desc[UR36][R4.64] ;  /* 0x0000002404027981 */ /* 0x011ea4000c1e1b00 */
[----:B--2---:R-:W-:-:S05]  /*c8d0*/  IMAD.WIDE.U32 R2, R15, 0x28, R2 ;  /* 0x000000280f027825 */ /* 0x004fca00078e0002 */
[----:B------:R-:W2:Y:S01]  /*c8e0*/  LD.E R0, desc[UR36][R2.64+0x18] ;  /* 0x0000182402007980 */ /* 0x000ea2000c101900 */
[----:B------:R-:W-:Y:S01]  /*c8f0*/  BSSY.RECONVERGENT B6, `(.L_x_248) ;  /* 0x00000c8000067945 */ /* 0x000fe20003800200 */
[----:B--2---:R-:W-:-:S13]  /*c900*/  ISETP.NE.AND P0, PT, R0, RZ, PT ;  /* 0x000000ff0000720c */ /* 0x004fda0003f05270 */
        /* <DEDUP_REMOVED lines=13> */
.L_x_250:
[----:B------:R-:W-:Y:S05]  /*c9e0*/  BRA `(.L_x_251) ;  /* 0x0000000800e07947 */ /* 0x000fea0003800000 */
.L_x_249:
[----:B------:R-:W2:Y:S04]  /*c9f0*/  LD.E R18, desc[UR36][R2.64+0x24] ;  /* 0x0000242402127980 */ /* 0x000ea8000c101900 */
[----:B------:R0:W5:Y:S01]  /*ca00*/  LD.E R17, desc[UR36][R2.64+0x20] ;  /* 0x0000202402117980 */ /* 0x000162000c101900 */
[----:B------:R-:W-:Y:S01]  /*ca10*/  BSSY.RECONVERGENT B11, `(.L_x_252) ;  /* 0x000000b0000b7945 */ /* 0x000fe20003800200 */
[----:B--2---:R-:W-:-:S13]  /*ca20*/  ISETP.GT.U32.AND P0, PT, R18, 0x1f, PT ;  /* 0x0000001f1200780c */ /* 0x004fda0003f04070 */
[----:B0-----:R-:W-:Y:S05]  /*ca30*/  @P0 BRA `(.L_x_253) ;  /* 0x0000000000200947 */ /* 0x001fea0003800000 */
[----:B------:R-:W-:Y:S01]  /*ca40*/  MOV R0, 0x0 ;  /* 0x0000000000007802 */ /* 0x000fe20000000f00 */
[----:B------:R-:W0:Y:S01]  /*ca50*/  LDCU.64 UR4, c[0x4][0x40] ;  /* 0x01000800ff0477ac */ /* 0x000e220008000a00 */
[----:B------:R-:W-:Y:S02]  /*ca60*/  CS2R R6, SRZ ;  /* 0x0000000000067805 */ /* 0x000fe4000001ff00 */
[----:B------:R1:W2:Y:S01]  /*ca70*/  LDC.64 R2, c[0x4][R0] ;  /* 0x0100000000027b82 */ /* 0x0002a20000000a00 */
[----:B0-----:R-:W-:Y:S02]  /*ca80*/  IMAD.U32 R4, RZ, RZ, UR4 ;  /* 0x00000004ff047e24 */ /* 0x001fe4000f8e00ff */
[----:B-1----:R-:W-:-:S07]  /*ca90*/  IMAD.U32 R5, RZ, RZ, UR5 ;  /* 0x00000005ff057e24 */ /* 0x002fce000f8e00ff */
[----:B------:R-:W-:-:S07]  /*caa0*/  LEPC R20, `(.L_x_253) ;  /* 0x000000001014794e */ /* 0x000fce0000000000 */
[----:B--2--5:R-:W-:Y:S05]  /*cab0*/  CALL.ABS.NOINC R2 ;  /* 0x0000000002007343 */ /* 0x024fea0003c00000 */
.L_x_253:
[----:B------:R-:W-:Y:S05]  /*cac0*/  BSYNC.RECONVERGENT B11 ;  /* 0x00000000000b7941 */ /* 0x000fea0003800200 */
.L_x_252:
[----:B------:R-:W-:-:S13]  /*cad0*/  ISETP.NE.AND P0, PT, R18, RZ, PT ;  /* 0x000000ff1200720c */ /* 0x000fda0003f05270 */
[----:B------:R-:W-:Y:S05]  /*cae0*/  @!P0 BRA `(.L_x_251) ;  /* 0x0000000800a08947 */ /* 0x000fea0003800000 */
[C---:B------:R-:W-:Y:S01]  /*caf0*/  ISETP.GE.U32.AND P0, PT, R18.reuse, 0x10, PT ;  /* 0x000000101200780c */ /* 0x040fe20003f06070 */
[----:B-----5:R-:W-:Y:S01]  /*cb00*/  IMAD.SHL.U32 R0, R17, 0x400, RZ ;  /* 0x0000040011007824 */ /* 0x020fe200078e00ff */
[----:B------:R-:W-:Y:S01]  /*cb10*/  VIMNMX.U32 R4, PT, PT, R18, 0x20, PT ;  /* 0x0000002012047848 */ /* 0x000fe20003fe0000 */
[----:B------:R-:W-:Y:S01]  /*cb20*/  BSSY.RECONVERGENT B0, `(.L_x_254) ;  /* 0x000003c000007945 */ /* 0x000fe20003800200 */
[----:B------:R-:W-:Y:S02]  /*cb30*/  IMAD.MOV.U32 R5, RZ, RZ, RZ ;  /* 0x000000ffff057224 */ /* 0x000fe400078e00ff */
[----:B------:R-:W-:Y:S02]  /*cb40*/  LOP3.LUT R16, R4, 0xf, RZ, 0xc0, !PT ;  /* 0x0000000f04107812 */ /* 0x000fe400078ec0ff */
[----:B------:R-:W-:Y:S02]  /*cb50*/  IADD3 R6, PT, PT, R0, 0x9000, RZ ;  /* 0x0000900000067810 */ /* 0x000fe40007ffe0ff */
[----:B------:R-:W-:-:S03]  /*cb60*/  ISETP.NE.AND P1, PT, R16, RZ, PT ;  /* 0x000000ff1000720c */ /* 0x000fc60003f25270 */
[----:B------:R-:W-:Y:S10]  /*cb70*/  @!P0 BRA `(.L_x_255) ;  /* 0x0000000000d88947 */ /* 0x000ff40003800000 */
[----:B------:R-:W0:Y:S01]  /*cb80*/  LDCU.64 UR4, c[0x0][0x388] ;  /* 0x00007100ff0477ac */ /* 0x000e220008000a00 */
[----:B------:R-:W-:Y:S01]  /*cb90*/  LOP3.LUT R5, R4, 0x30, RZ, 0xc0, !PT ;  /* 0x0000003004057812 */ /* 0x000fe200078ec0ff */
[----:B------:R-:W1:Y:S04]  /*cba0*/  LDCU.64 UR6, c[0x4][0x18] ;  /* 0x01000300ff0677ac */ /* 0x000e680008000a00 */
[----:B------:R-:W-:Y:S01]  /*cbb0*/  IMAD.MOV R7, RZ, RZ, -R5 ;  /* 0x000000ffff077224 */ /* 0x000fe200078e0a05 */
[----:B0-----:R-:W-:Y:S01]  /*cbc0*/  UIADD3 UR4, UP0, UPT, UR4, 0x7, URZ ;  /* 0x0000000704047890 */ /* 0x001fe2000ff1e0ff */
[----:B-1----:R-:W-:-:S03]  /*cbd0*/  IADD3 R12, P0, PT, R6, UR6, RZ ;  /* 0x00000006060c7c10 */ /* 0x002fc6000ff1e0ff */
[----:B------:R-:W-:Y:S02]  /*cbe0*/  UIADD3.X UR5, UPT, UPT, URZ, UR5, URZ, UP0, !UPT ;  /* 0x00000005ff057290 */ /* 0x000fe400087fe4ff */
[----:B------:R-:W-:Y:S01]  /*cbf0*/  IMAD.U32 R10, RZ, RZ, UR4 ;  /* 0x00000004ff0a7e24 */ /* 0x000fe2000f8e00ff */
[----:B------:R-:W-:-:S03]  /*cc00*/  IADD3 R12, P2, PT, R12, 0x7, RZ ;  /* 0x000000070c0c7810 */ /* 0x000fc60007f5e0ff */
[----:B------:R-:W-:Y:S01]  /*cc10*/  IMAD.U32 R21, RZ, RZ, UR5 ;  /* 0x00000005ff157e24 */ /* 0x000fe2000f8e00ff */
[----:B------:R-:W-:-:S09]  /*cc20*/  IADD3.X R11, PT, PT, RZ, UR7, RZ, P2, P0 ;  /* 0x00000007ff0b7c10 */ /* 0x000fd200097e04ff */
.L_x_256:
[----:B------:R-:W-:Y:S02]  /*cc30*/  IMAD.MOV.U32 R2, RZ, RZ, R12 ;  /* 0x000000ffff027224 */ /* 0x000fe400078e000c */
[----:B------:R-:W-:-:S05]  /*cc40*/  IMAD.MOV.U32 R3, RZ, RZ, R11 ;  /* 0x000000ffff037224 */ /* 0x000fca00078e000b */
[----:B------:R-:W2:Y:S01]  /*cc50*/  LDG.E.U8 R11, desc[UR36][R2.64+-0x7] ;  /* 0xfffff924020b7981 */ /* 0x000ea2000c1e1100 */
[----:B-1----:R-:W-:Y:S02]  /*cc60*/  IMAD.MOV.U32 R8, RZ, RZ, R10 ;  /* 0x000000ffff087224 */ /* 0x002fe400078e000a */
[----:B------:R-:W-:-:S05]  /*cc70*/  IMAD.MOV.U32 R9, RZ, RZ, R21 ;  /* 0x000000ffff097224 */ /* 0x000fca00078e0015 */
[----:B--2---:R0:W-:Y:S04]  /*cc80*/  STG.E.U8 desc[UR36][R8.64+-0x7], R11 ;  /* 0xfffff90b08007986 */ /* 0x0041e8000c101124 */
[----:B------:R-:W2:Y:S04]  /*cc90*/  LDG.E.U8 R13, desc[UR36][R2.64+-0x6] ;  /* 0xfffffa24020d7981 */ /* 0x000ea8000c1e1100 */
[----:B--2---:R1:W-:Y:S04]  /*cca0*/  STG.E.U8 desc[UR36][R8.64+-0x6], R13 ;  /* 0xfffffa0d08007986 */ /* 0x0043e8000c101124 */
[----:B------:R-:W2:Y:S04]  /*ccb0*/  LDG.E.U8 R15, desc[UR36][R2.64+-0x5] ;  /* 0xfffffb24020f7981 */ /* 0x000ea8000c1e1100 */
[----:B--2---:R2:W-:Y:S04]  /*ccc0*/  STG.E.U8 desc[UR36][R8.64+-0x5], R15 ;  /* 0xfffffb0f08007986 */ /* 0x0045e8000c101124 */
[----:B------:R-:W3:Y:S04]  /*ccd0*/  LDG.E.U8 R17, desc[UR36][R2.64+-0x4] ;  /* 0xfffffc2402117981 */ /* 0x000ee8000c1e1100 */
[----:B---3--:R3:W-:Y:S04]  /*cce0*/  STG.E.U8 desc[UR36][R8.64+-0x4], R17 ;  /* 0xfffffc1108007986 */ /* 0x0087e8000c101124 */
[----:B------:R-:W4:Y:S04]  /*ccf0*/  LDG.E.U8 R21, desc[UR36][R2.64+-0x3] ;  /* 0xfffffd2402157981 */ /* 0x000f28000c1e1100 */
[----:B----4-:R4:W-:Y:S04]  /*cd00*/  STG.E.U8 desc[UR36][R8.64+-0x3], R21 ;  /* 0xfffffd1508007986 */ /* 0x0109e8000c101124 */
[----:B------:R-:W5:Y:S04]  /*cd10*/  LDG.E.U8 R23, desc[UR36][R2.64+-0x2] ;  /* 0xfffffe2402177981 */ /* 0x000f68000c1e1100 */
[----:B-----5:R5:W-:Y:S04]  /*cd20*/  STG.E.U8 desc[UR36][R8.64+-0x2], R23 ;  /* 0xfffffe1708007986 */ /* 0x020be8000c101124 */
[----:B0-----:R-:W2:Y:S04]  /*cd30*/  LDG.E.U8 R11, desc[UR36][R2.64+-0x1] ;  /* 0xffffff24020b7981 */ /* 0x001ea8000c1e1100 */
[----:B--2---:R0:W-:Y:S04]  /*cd40*/  STG.E.U8 desc[UR36][R8.64+-0x1], R11 ;  /* 0xffffff0b08007986 */ /* 0x0041e8000c101124 */
[----:B-1----:R-:W2:Y:S04]  /*cd50*/  LDG.E.U8 R13, desc[UR36][R2.64] ;  /* 0x00000024020d7981 */ /* 0x002ea8000c1e1100 */
[----:B--2---:R1:W-:Y:S04]  /*cd60*/  STG.E.U8 desc[UR36][R8.64], R13 ;  /* 0x0000000d08007986 */ /* 0x0043e8000c101124 */
[----:B------:R-:W2:Y:S04]  /*cd70*/  LDG.E.U8 R15, desc[UR36][R2.64+0x1] ;  /* 0x00000124020f7981 */ /* 0x000ea8000c1e1100 */
[----:B--2---:R2:W-:Y:S04]  /*cd80*/  STG.E.U8 desc[UR36][R8.64+0x1], R15 ;  /* 0x0000010f08007986 */ /* 0x0045e8000c101124 */
[----:B---3--:R-:W3:Y:S04]  /*cd90*/  LDG.E.U8 R17, desc[UR36][R2.64+0x2] ;  /* 0x0000022402117981 */ /* 0x008ee8000c1e1100 */
[----:B---3--:R3:W-:Y:S04]  /*cda0*/  STG.E.U8 desc[UR36][R8.64+0x2], R17 ;  /* 0x0000021108007986 */ /* 0x0087e8000c101124 */
[----:B----4-:R-:W4:Y:S04]  /*cdb0*/  LDG.E.U8 R21, desc[UR36][R2.64+0x3] ;  /* 0x0000032402157981 */ /* 0x010f28000c1e1100 */
[----:B----4-:R-:W-:Y:S04]  /*cdc0*/  STG.E.U8 desc[UR36][R8.64+0x3], R21 ;  /* 0x0000031508007986 */ /* 0x010fe8000c101124 */
[----:B-----5:R-:W4:Y:S04]  /*cdd0*/  LDG.E.U8 R23, desc[UR36][R2.64+0x4] ;  /* 0x0000042402177981 */ /* 0x020f28000c1e1100 */
[----:B----4-:R-:W-:Y:S04]  /*cde0*/  STG.E.U8 desc[UR36][R8.64+0x4], R23 ;  /* 0x0000041708007986 */ /* 0x010fe8000c101124 */
[----:B0-----:R-:W4:Y:S04]  /*cdf0*/  LDG.E.U8 R11, desc[UR36][R2.64+0x5] ;  /* 0x00000524020b7981 */ /* 0x001f28000c1e1100 */
[----:B----4-:R0:W-:Y:S04]  /*ce00*/  STG.E.U8 desc[UR36][R8.64+0x5], R11 ;  /* 0x0000050b08007986 */ /* 0x0101e8000c101124 */
[----:B-1----:R-:W4:Y:S04]  /*ce10*/  LDG.E.U8 R13, desc[UR36][R2.64+0x6] ;  /* 0x00000624020d7981 */ /* 0x002f28000c1e1100 */
[----:B----4-:R1:W-:Y:S04]  /*ce20*/  STG.E.U8 desc[UR36][R8.64+0x6], R13 ;  /* 0x0000060d08007986 */ /* 0x0103e8000c101124 */
[----:B--2---:R-:W2:Y:S04]  /*ce30*/  LDG.E.U8 R15, desc[UR36][R2.64+0x7] ;  /* 0x00000724020f7981 */ /* 0x004ea8000c1e1100 */
[----:B--2---:R1:W-:Y:S04]  /*ce40*/  STG.E.U8 desc[UR36][R8.64+0x7], R15 ;  /* 0x0000070f08007986 */ /* 0x0043e8000c101124 */
[----:B---3--:R-:W2:Y:S01]  /*ce50*/  LDG.E.U8 R17, desc[UR36][R2.64+0x8] ;  /* 0x0000082402117981 */ /* 0x008ea2000c1e1100 */
[----:B------:R-:W-:Y:S01]  /*ce60*/  VIADD R7, R7, 0x10 ;  /* 0x0000001007077836 */ /* 0x000fe20000000000 */
[----:B------:R-:W-:-:S02]  /*ce70*/  IADD3 R12, P2, PT, R2, 0x10, RZ ;  /* 0x00000010020c7810 */ /* 0x000fc40007f5e0ff */
[----:B------:R-:W-:Y:S02]  /*ce80*/  IADD3 R10, P3, PT, R8, 0x10, RZ ;  /* 0x00000010080a7810 */ /* 0x000fe40007f7e0ff */
[----:B------:R-:W-:Y:S01]  /*ce90*/  ISETP.NE.AND P0, PT, R7, RZ, PT ;  /* 0x000000ff0700720c */ /* 0x000fe20003f05270 */
[----:B0-----:R-:W-:Y:S02]  /*cea0*/  IMAD.X R11, RZ, RZ, R3, P2 ;  /* 0x000000ffff0b7224 */ /* 0x001fe400010e0603 */
[----:B------:R-:W-:Y:S01]  /*ceb0*/  IMAD.X R21, RZ, RZ, R9, P3 ;  /* 0x000000ffff157224 */ /* 0x000fe200018e0609 */
[----:B--2---:R1:W-:Y:S09]  /*cec0*/  STG.E.U8 desc[UR36][R8.64+0x8], R17 ;  /* 0x0000081108007986 */ /* 0x0043f2000c101124 */
[----:B------:R-:W-:Y:S05]  /*ced0*/  @P0 BRA `(.L_x_256) ;  /* 0xfffffffc00540947 */ /* 0x000fea000383ffff */
.L_x_255:
[----:B------:R-:W-:Y:S05]  /*cee0*/  BSYNC.RECONVERGENT B0 ;  /* 0x0000000000007941 */ /* 0x000fea0003800200 */
.L_x_254:
[----:B------:R-:W-:Y:S05]  /*cef0*/  @!P1 BRA `(.L_x_251) ;  /* 0x00000004009c9947 */ /* 0x000fea0003800000 */
[----:B------:R-:W-:Y:S01]  /*cf00*/  ISETP.GE.U32.AND P1, PT, R16, 0x8, PT ;  /* 0x000000081000780c */ /* 0x000fe20003f26070 */
[----:B------:R-:W-:Y:S01]  /*cf10*/  BSSY.RECONVERGENT B0, `(.L_x_257) ;  /* 0x0000031000007945 */ /* 0x000fe20003800200 */
[----:B------:R-:W-:-:S04]  /*cf20*/  LOP3.LUT R14, R4, 0x7, RZ, 0xc0, !PT ;  /* 0x00000007040e7812 */ /* 0x000fc800078ec0ff */
[----:B------:R-:W-:-:S07]  /*cf30*/  ISETP.NE.AND P0, PT, R14, RZ, PT ;  /* 0x000000ff0e00720c */ /* 0x000fce0003f05270 */
[----:B------:R-:W-:Y:S06]  /*cf40*/  @!P1 BRA `(.L_x_258) ;  /* 0x0000000000b49947 */ /* 0x000fec0003800000 */
[----:B------:R-:W1:Y:S01]  /*cf50*/  LDCU.64 UR4, c[0x4][0x18] ;  /* 0x01000300ff0477ac */ /* 0x000e620008000a00 */
[----:B------:R-:W-:Y:S01]  /*cf60*/  IMAD.IADD R7, R6, 0x1, R5 ;  /* 0x0000000106077824 */ /* 0x000fe200078e0205 */
[----:B------:R-:W0:Y:S04]  /*cf70*/  LDCU.64 UR6, c[0x0][0x388] ;  /* 0x00007100ff0677ac */ /* 0x000e280008000a00 */
[----:B-1----:R-:W-:-:S05]  /*cf80*/  IADD3 R8, P1, PT, R7, UR4, RZ ;  /* 0x0000000407087c10 */ /* 0x002fca000ff3e0ff */
[----:B------:R-:W-:-:S05]  /*cf90*/  IMAD.X R9, RZ, RZ, UR5, P1 ;  /* 0x00000005ff097e24 */ /* 0x000fca00088e06ff */
[----:B------:R-:W2:Y:S01]  /*cfa0*/  LDG.E.U8 R15, desc[UR36][R8.64] ;  /* 0x00000024080f7981 */ /* 0x000ea2000c1e1100 */
[----:B------:R-:W-:Y:S01]  /*cfb0*/  VIADD R10, R7, 0x1 ;  /* 0x00000001070a7836 */ /* 0x000fe20000000000 */
[----:B0-----:R-:W-:-:S04]  /*cfc0*/  IADD3 R2, P1, PT, R5, UR6, RZ ;  /* 0x0000000605027c10 */ /* 0x001fc8000ff3e0ff */
[----:B------:R-:W-:Y:S01]  /*cfd0*/  IADD3 R10, P2, PT, R10, UR4, RZ ;  /* 0x000000040a0a7c10 */ /* 0x000fe2000ff5e0ff */
[----:B------:R-:W-:-:S04]  /*cfe0*/  IMAD.X R3, RZ, RZ, UR7, P1 ;  /* 0x00000007ff037e24 */ /* 0x000fc800088e06ff */
[----:B------:R-:W-:Y:S02]  /*cff0*/  IMAD.X R11, RZ, RZ, UR5, P2 ;  /* 0x00000005ff0b7e24 */ /* 0x000fe400090e06ff */
[----:B------:R-:W-:Y:S01]  /*d000*/  VIADD R12, R7, 0x2 ;  /* 0x00000002070c7836 */ /* 0x000fe20000000000 */
[----:B--2---:R0:W-:Y:S04]  /*d010*/  STG.E.U8 desc[UR36][R2.64], R15 ;  /* 0x0000000f02007986 */ /* 0x0041e8000c101124 */
[----:B------:R-:W2:Y:S01]  /*d020*/  LDG.E.U8 R17, desc[UR36][R10.64] ;  /* 0x000000240a117981 */ /* 0x000ea2000c1e1100 */
[----:B------:R-:W-:-:S05]  /*d030*/  IADD3 R12, P1, PT, R12, UR4, RZ ;  /* 0x000000040c0c7c10 */ /* 0x000fca000ff3e0ff */
        /* <DEDUP_REMOVED lines=8> */
[----:B0-----:R-:W3:Y:S01]  /*d0c0*/  LDG.E.U8 R15, desc[UR36][R8.64] ;  /* 0x00000024080f7981 */ /* 0x001ee2000c1e1100 */
[----:B------:R-:W-:-:S05]  /*d0d0*/  IADD3 R10, P1, PT, R10, UR4, RZ ;  /* 0x000000040a0a7c10 */ /* 0x000fca000ff3e0ff */
[----:B------:R-:W-:Y:S02]  /*d0e0*/  IMAD.X R11, RZ, RZ, UR5, P1 ;  /* 0x00000005ff0b7e24 */ /* 0x000fe400088e06ff */
[----:B------:R-:W-:Y:S01]  /*d0f0*/  VIADD R12, R7, 0x5 ;  /* 0x00000005070c7836 */ /* 0x000fe20000000000 */
[----:B---3--:R2:W-:Y:S04]  /*d100*/  STG.E.U8 desc[UR36][R2.64+0x3], R15 ;  /* 0x0000030f02007986 */ /* 0x0085e8000c101124 */
[----:B-1----:R-:W3:Y:S01]  /*d110*/  LDG.E.U8 R17, desc[UR36][R10.64] ;  /* 0x000000240a117981 */ /* 0x002ee2000c1e1100 */
[----:B------:R-:W-:-:S05]  /*d120*/  IADD3 R12, P1, PT, R12, UR4, RZ ;  /* 0x000000040c0c7c10 */ /* 0x000fca000ff3e0ff */
[----:B------:R-:W-:Y:S02]  /*d130*/  IMAD.X R13, RZ, RZ, UR5, P1 ;  /* 0x00000005ff0d7e24 */ /* 0x000fe400088e06ff */
[----:B------:R-:W-:Y:S01]  /*d140*/  VIADD R8, R7, 0x6 ;  /* 0x0000000607087836 */ /* 0x000fe20000000000 */
[----:B---3--:R2:W-:Y:S04]  /*d150*/  STG.E.U8 desc[UR36][R2.64+0x4], R17 ;  /* 0x0000041102007986 */ /* 0x0085e8000c101124 */
[----:B------:R-:W3:Y:S01]  /*d160*/  LDG.E.U8 R13, desc[UR36][R12.64] ;  /* 0x000000240c0d7981 */ /* 0x000ee2000c1e1100 */
[----:B------:R-:W-:-:S05]  /*d170*/  IADD3 R8, P1, PT, R8, UR4, RZ ;  /* 0x0000000408087c10 */ /* 0x000fca000ff3e0ff */
[----:B------:R-:W-:Y:S02]  /*d180*/  IMAD.X R9, RZ, RZ, UR5, P1 ;  /* 0x00000005ff097e24 */ /* 0x000fe400088e06ff */
[----:B------:R-:W-:Y:S01]  /*d190*/  VIADD R7, R7, 0x7 ;  /* 0x0000000707077836 */ /* 0x000fe20000000000 */
[----:B---3--:R2:W-:Y:S04]  /*d1a0*/  STG.E.U8 desc[UR36][R2.64+0x5], R13 ;  /* 0x0000050d02007986 */ /* 0x0085e8000c101124 */
[----:B------:R-:W3:Y:S01]  /*d1b0*/  LDG.E.U8 R9, desc[UR36][R8.64] ;  /* 0x0000002408097981 */ /* 0x000ee2000c1e1100 */
[----:B------:R-:W-:-:S05]  /*d1c0*/  IADD3 R10, P1, PT, R7, UR4, RZ ;  /* 0x00000004070a7c10 */ /* 0x000fca000ff3e0ff */
[----:B------:R-:W-:Y:S01]  /*d1d0*/  IMAD.X R11, RZ, RZ, UR5, P1 ;  /* 0x00000005ff0b7e24 */ /* 0x000fe200088e06ff */
[----:B---3--:R2:W-:Y:S05]  /*d1e0*/  STG.E.U8 desc[UR36][R2.64+0x6], R9 ;  /* 0x0000060902007986 */ /* 0x0085ea000c101124 */
[----:B------:R-:W3:Y:S01]  /*d1f0*/  LDG.E.U8 R11, desc[UR36][R10.64] ;  /* 0x000000240a0b7981 */ /* 0x000ee2000c1e1100 */
[----:B------:R-:W-:-:S03]  /*d200*/  VIADD R5, R5, 0x8 ;  /* 0x0000000805057836 */ /* 0x000fc60000000000 */
[----:B---3--:R2:W-:Y:S04]  /*d210*/  STG.E.U8 desc[UR36][R2.64+0x7], R11 ;  /* 0x0000070b02007986 */ /* 0x0085e8000c101124 */
.L_x_258:
[----:B------:R-:W-:Y:S05]  /*d220*/  BSYNC.RECONVERGENT B0 ;  /* 0x0000000000007941 */ /* 0x000fea0003800200 */
.L_x_257:
[----:B------:R-:W-:Y:S05]  /*d230*/  @!P0 BRA `(.L_x_251) ;  /* 0x0000000000cc8947 */ /* 0x000fea0003800000 */
[----:B------:R-:W-:Y:S01]  /*d240*/  ISETP.GE.U32.AND P0, PT, R14, 0x4, PT ;  /* 0x000000040e00780c */ /* 0x000fe20003f06070 */
[----:B------:R-:W-:Y:S01]  /*d250*/  BSSY.RECONVERGENT B0, `(.L_x_259) ;  /* 0x000001d000007945 */ /* 0x000fe20003800200 */
[----:B------:R-:W-:-:S04]  /*d260*/  LOP3.LUT R4, R4, 0x3, RZ, 0xc0, !PT ;  /* 0x0000000304047812 */ /* 0x000fc800078ec0ff */
[----:B------:R-:W-:-:S07]  /*d270*/  ISETP.NE.AND P1, PT, R4, RZ, PT ;  /* 0x000000ff0400720c */ /* 0x000fce0003f25270 */
[----:B------:R-:W-:Y:S06]  /*d280*/  @!P0 BRA `(.L_x_260) ;  /* 0x0000000000648947 */ /* 0x000fec0003800000 */
[----:B------:R-:W0:Y:S01]  /*d290*/  LDCU.64 UR4, c[0x4][0x18] ;  /* 0x01000300ff0477ac */ /* 0x000e220008000a00 */
[----:B------:R-:W-:Y:S01]  /*d2a0*/  IMAD.IADD R12, R6, 0x1, R5 ;  /* 0x00000001060c7824 */ /* 0x000fe200078e0205 */
[----:B------:R-:W3:Y:S04]  /*d2b0*/  LDCU.64 UR6, c[0x0][0x388] ;  /* 0x00007100ff0677ac */ /* 0x000ee80008000a00 */
[----:B0-----:R-:W-:-:S05]  /*d2c0*/  IADD3 R6, P0, PT, R12, UR4, RZ ;  /* 0x000000040c067c10 */ /* 0x001fca000ff1e0ff */
[----:B------:R-:W-:-:S05]  /*d2d0*/  IMAD.X R7, RZ, RZ, UR5, P0 ;  /* 0x00000005ff077e24 */ /* 0x000fca00080e06ff */
[----:B-12---:R-:W2:Y:S01]  /*d2e0*/  LDG.E.U8 R13, desc[UR36][R6.64] ;  /* 0x00000024060d7981 */ /* 0x006ea2000c1e1100 */
[----:B------:R-:W-:Y:S01]  /*d2f0*/  VIADD R8, R12, 0x1 ;  /* 0x000000010c087836 */ /* 0x000fe20000000000 */
[----:B---3--:R-:W-:-:S04]  /*d300*/  IADD3 R2, P0, PT, R5, UR6, RZ ;  /* 0x0000000605027c10 */ /* 0x008fc8000ff1e0ff */
        /* <DEDUP_REMOVED lines=12> */
[----:B------:R-:W-:Y:S01]  /*d3d0*/  IMAD.X R7, RZ, RZ, UR5, P0 ;  /* 0x00000005ff077e24 */ /* 0x000fe200080e06ff */
[----:B--2---:R0:W-:Y:S05]  /*d3e0*/  STG.E.U8 desc[UR36][R2.64+0x2], R11 ;  /* 0x0000020b02007986 */ /* 0x0041ea000c101124 */
[----:B------:R-:W2:Y:S01]  /*d3f0*/  LDG.E.U8 R7, desc[UR36][R6.64] ;  /* 0x0000002406077981 */ /* 0x000ea2000c1e1100 */
[----:B------:R-:W-:-:S03]  /*d400*/  VIADD R5, R5, 0x4 ;  /* 0x0000000405057836 */ /* 0x000fc60000000000 */
[----:B--2---:R0:W-:Y:S04]  /*d410*/  STG.E.U8 desc[UR36][R2.64+0x3], R7 ;  /* 0x0000030702007986 */ /* 0x0041e8000c101124 */
.L_x_260:
[----:B------:R-:W-:Y:S05]  /*d420*/  BSYNC.RECONVERGENT B0 ;  /* 0x0000000000007941 */ /* 0x000fea0003800200 */
.L_x_259:
[----:B------:R-:W-:Y:S05]  /*d430*/  @!P1 BRA `(.L_x_251) ;  /* 0x00000000004c9947 */ /* 0x000fea0003800000 */
[----:B------:R-:W3:Y:S01]  /*d440*/  LDCU.64 UR4, c[0x0][0x388] ;  /* 0x00007100ff0477ac */ /* 0x000ee20008000a00 */
[C---:B------:R-:W-:Y:S01]  /*d450*/  LOP3.LUT R0, R5.reuse, R0, RZ, 0xfc, !PT ;  /* 0x0000000005007212 */ /* 0x040fe200078efcff */
[----:B------:R-:W-:Y:S01]  /*d460*/  IMAD.MOV R4, RZ, RZ, -R4 ;  /* 0x000000ffff047224 */ /* 0x000fe200078e0a04 */
[----:B---3--:R-:W-:-:S05]  /*d470*/  IADD3 R6, P0, PT, R5, UR4, RZ ;  /* 0x0000000405067c10 */ /* 0x008fca000ff1e0ff */
[----:B0-----:R-:W-:-:S08]  /*d480*/  IMAD.X R7, RZ, RZ, UR5, P0 ;  /* 0x00000005ff077e24 */ /* 0x001fd000080e06ff */
.L_x_261:
[----:B------:R-:W0:Y:S01]  /*d490*/  LDCU.64 UR4, c[0x4][0x18] ;  /* 0x01000300ff0477ac */ /* 0x000e220008000a00 */
[----:B--23--:R-:W-:-:S05]  /*d4a0*/  VIADD R2, R0, 0x9000 ;  /* 0x0000900000027836 */ /* 0x00cfca0000000000 */
[----:B0-----:R-:W-:-:S05]  /*d4b0*/  IADD3 R2, P0, PT, R2, UR4, RZ ;  /* 0x0000000402027c10 */ /* 0x001fca000ff1e0ff */
[----:B------:R-:W-:-:S05]  /*d4c0*/  IMAD.X R3, RZ, RZ, UR5, P0 ;  /* 0x00000005ff037e24 */ /* 0x000fca00080e06ff */
[----:B------:R0:W2:Y:S01]  /*d4d0*/  LDG.E.U8 R5, desc[UR36][R2.64] ;  /* 0x0000002402057981 */ /* 0x0000a2000c1e1100 */
[----:B------:R-:W-:Y:S02]  /*d4e0*/  VIADD R4, R4, 0x1 ;  /* 0x0000000104047836 */ /* 0x000fe40000000000 */
[----:B------:R-:W-:-:S03]  /*d4f0*/  VIADD R0, R0, 0x1 ;  /* 0x0000000100007836 */ /* 0x000fc60000000000 */
[----:B------:R-:W-:Y:S01]  /*d500*/  ISETP.NE.AND P0, PT, R4, RZ, PT ;  /* 0x000000ff0400720c */ /* 0x000fe20003f05270 */
[----:B0-----:R-:W-:Y:S01]  /*d510*/  IMAD.MOV.U32 R2, RZ, RZ, R6 ;  /* 0x000000ffff027224 */ /* 0x001fe200078e0006 */
[----:B------:R-:W-:Y:S02]  /*d520*/  MOV R3, R7 ;  /* 0x0000000700037202 */ /* 0x000fe40000000f00 */
[----:B------:R-:W-:-:S05]  /*d530*/  IADD3 R6, P1, PT, R6, 0x1, RZ ;  /* 0x0000000106067810 */ /* 0x000fca0007f3e0ff */
[----:B------:R-:W-:Y:S01]  /*d540*/  IMAD.X R7, RZ, RZ, R7, P1 ;  /* 0x000000ffff077224 */ /* 0x000fe200008e0607 */
[----:B--2---:R3:W-:Y:S03]  /*d550*/  STG.E.U8 desc[UR36][R2.64], R5 ;  /* 0x0000000502007986 */ /* 0x0047e6000c101124 */
[----:B------:R-:W-:Y:S05]  /*d560*/  @P0 BRA `(.L_x_261) ;  /* 0xfffffffc00c80947 */ /* 0x000fea000383ffff */
.L_x_251:
[----:B------:R-:W-:Y:S05]  /*d570*/  BSYNC.RECONVERGENT B6 ;  /* 0x0000000000067941 */ /* 0x000fea0003800200 */
.L_x_248:
[----:B------:R-:W-:Y:S01]  /*d580*/  MOV R0, 0x0 ;  /* 0x0000000000007802 */ /* 0x000fe20000000f00 */
[----:B------:R-:W4:Y:S01]  /*d590*/  LDCU.64 UR4, c[0x4][0x48] ;  /* 0x01000900ff0477ac */ /* 0x000f220008000a00 */
[----:B0-----:R-:W-:Y:S02]  /*d5a0*/  CS2R R6, SRZ ;  /* 0x0000000000067805 */ /* 0x001fe4000001ff00 */
[----:B--23--:R0:W2:Y:S01]  /*d5b0*/  LDC.64 R2, c[0x4][R0] ;  /* 0x0100000000027b82 */ /* 0x00c0a20000000a00 */
[----:B----4-:R-:W-:Y:S02]  /*d5c0*/  IMAD.U32 R4, RZ, RZ, UR4 ;  /* 0x00000004ff047e24 */ /* 0x010fe4000f8e00ff */
[----:B0-----:R-:W-:-:S07]  /*d5d0*/  IMAD.U32 R5, RZ, RZ, UR5 ;  /* 0x00000005ff057e24 */ /* 0x001fce000f8e00ff */
[----:B------:R-:W-:-:S07]  /*d5e0*/  LEPC R20, `(.L_x_262) ;  /* 0x000000001014794e */ /* 0x000fce0000000000 */
[----:B-12--5:R-:W-:Y:S05]  /*d5f0*/  CALL.ABS.NOINC R2 ;  /* 0x0000000002007343 */ /* 0x026fea0003c00000 */
.L_x_262:
[----:B------:R-:W0:Y:S02]  /*d600*/  LDC.64 R2, c[0x4][0x10] ;  /* 0x01000400ff027b82 */ /* 0x000e240000000a00 */
[----:B0-----:R-:W2:Y:S04]  /*d610*/  LDG.E.64 R26, desc[UR36][R2.64] ;  /* 0x00000024021a7981 */ /* 0x001ea8000c1e1b00 */
[----:B--2---:R-:W2:Y:S01]  /*d620*/  LD.E R26, desc[UR36][R26.64+0x1000] ;  /* 0x001000241a1a7980 */ /* 0x004ea2000c101900 */
[----:B------:R-:W-:Y:S01]  /*d630*/  BSSY.RECONVERGENT B6, `(.L_x_263) ;  /* 0x000022e000067945 */ /* 0x000fe20003800200 */
[----:B--2---:R-:W-:-:S05]  /*d640*/  VIADD R25, R26, 0xffffffff ;  /* 0xffffffff1a197836 */ /* 0x004fca0000000000 */
[----:B------:R-:W-:-:S13]  /*d650*/  ISETP.GE.AND P0, PT, R25, RZ, PT ;  /* 0x000000ff1900720c */ /* 0x000fda0003f06270 */
[----:B------:R-:W-:Y:S05]  /*d660*/  @!P0 BRA `(.L_x_264) ;  /* 0x0000002000a88947 */ /* 0x000fea0003800000 */
[----:B------:R-:W-:Y:S01]  /*d670*/  ISETP.GE.U32.AND P0, PT, R25, 0xf, PT ;  /* 0x0000000f1900780c */ /* 0x000fe20003f06070 */
[----:B------:R-:W-:-:S12]  /*d680*/  BSSY.RECONVERGENT B11, `(.L_x_265) ;  /* 0x00001320000b7945 */ /* 0x000fd80003800200 */
[----:B------:R-:W-:Y:S05]  /*d690*/  @!P0 BRA `(.L_x_266) ;  /* 0x0000001000c08947 */ /* 0x000fea0003800000 */
[----:B------:R-:W-:Y:S01]  /*d6a0*/  BSSY.RECONVERGENT B0, `(.L_x_267) ;  /* 0x000012e000007945 */ /* 0x000fe20003800200 */
[C---:B------:R-:W-:Y:S01]  /*d6b0*/  LOP3.LUT R24, R26.reuse, 0xfffffff0, RZ, 0xc0, !PT ;  /* 0xfffffff01a187812 */ /* 0x040fe200078ec0ff */
[----:B------:R-:W-:Y:S02]  /*d6c0*/  VIADD R25, R26, 0xfffffff8 ;  /* 0xfffffff81a197836 */ /* 0x000fe40000000000 */
[----:B------:R-:W0:Y:S05]  /*d6d0*/  BMOV.32.CLEAR R23, B0 ;  /* 0x0000000000177355 */ /* 0x000e2a0000100000 */
[----:B------:R-:W-:-:S07]  /*d6e0*/  IMAD.MOV R24, RZ, RZ, -R24 ;  /* 0x000000ffff187224 */ /* 0x000fce00078e0a18 */
.L_x_284:
[----:B------:R-:W1:Y:S02]  /*d6f0*/  LDC.64 R2, c[0x4][0x10] ;  /* 0x01000400ff027b82 */ /* 0x000e640000000a00 */
[----:B-1----:R-:W2:Y:S06]  /*d700*/  LDG.E.64 R6, desc[UR36][R2.64] ;  /* 0x0000002402067981 */ /* 0x002eac000c1e1b00 */
[----:B------:R-:W1:Y:S01]  /*d710*/  LDC.64 R4, c[0x4][0x8] ;  /* 0x01000200ff047b82 */ /* 0x000e620000000a00 */
[----:B------:R-:W-:Y:S01]  /*d720*/  VIADD R9, R25, 0x7 ;  /* 0x0000000719097836 */ /* 0x000fe20000000000 */
[----:B------:R-:W3:Y:S03]  /*d730*/  LDCU UR4, c[0x0][0x2f8] ;  /* 0x00005f00ff0477ac */ /* 0x000ee60008000800 */
[----:B--2---:R-:W-:-:S02]  /*d740*/  IMAD.WIDE.U32 R6, R9, 0x4, R6 ;  /* 0x0000000409067825 */ /* 0x004fc400078e0006 */
[----:B-1----:R-:W2:Y:S04]  /*d750*/  LDG.E.64 R8, desc[UR36][R4.64] ;  /* 0x0000002404087981 */ /* 0x002ea8000c1e1b00 */
[----:B------:R1:W2:Y:S01]  /*d760*/  LD.E R7, desc[UR36][R6.64+0x1004] ;  /* 0x0010042406077980 */ /* 0x0002a2000c101900 */
[----:B---3--:R-:W-:Y:S01]  /*d770*/  VIADD R16, R22, -UR4 ;  /* 0x8000000416107c36 */ /* 0x008fe20008000000 */
[----:B------:R-:W-:Y:S01]  /*d780*/  MOV R17, 0x0 ;  /* 0x0000000000117802 */ /* 0x000fe20000000f00 */
[----:B------:R-:W3:Y:S01]  /*d790*/  LDCU.64 UR4, c[0x4][0x50] ;  /* 0x01000a00ff0477ac */ /* 0x000ee20008000a00 */
[----:B------:R-:W-:Y:S02]  /*d7a0*/  VIADD R24, R24, 0x10 ;  /* 0x0000001018187836 */ /* 0x000fe40000000000 */
[----:B------:R4:W0:Y:S03]  /*d7b0*/  LDC.64 R2, c[0x4][R17] ;  /* 0x0100000011027b82 */ /* 0x0008260000000a00 */
[----:B------:R-:W-:Y:S01]  /*d7c0*/  ISETP.NE.AND P0, PT, R24, RZ, PT ;  /* 0x000000ff1800720c */ /* 0x000fe20003f05270 */
[----:B-1----:R-:W-:-:S03]  /*d7d0*/  IMAD.MOV.U32 R6, RZ, RZ, R22 ;  /* 0x000000ffff067224 */ /* 0x002fc600078e0016 */
[----:B------:R-:W-:Y:S01]  /*d7e0*/  P2R R27, PR, RZ, 0x1 ;  /* 0x00000001ff1b7803 */ /* 0x000fe20000000000 */
[----:B---3--:R-:W-:Y:S02]  /*d7f0*/  IMAD.U32 R4, RZ, RZ, UR4 ;  /* 0x00000004ff047e24 */ /* 0x008fe4000f8e00ff */
[----:B------:R-:W-:Y:S02]  /*d800*/  IMAD.U32 R5, RZ, RZ, UR5 ;  /* 0x00000005ff057e24 */ /* 0x000fe4000f8e00ff */
[----:B--2---:R-:W-:-:S04]  /*d810*/  IMAD.WIDE.U32 R8, R7, 0x28, R8 ;  /* 0x0000002807087825 */ /* 0x004fc800078e0008 */
[----:B------:R-:W-:Y:S01]  /*d820*/  IMAD.MOV.U32 R7, RZ, RZ, R19 ;  /* 0x000000ffff077224 */ /* 0x000fe200078e0013 */
[----:B------:R4:W-:Y:S01]  /*d830*/  STL.64 [R16], R8 ;  /* 0x0000000810007387 */ /* 0x0009e20000100a00 */
[----:B0-----:R-:W-:Y:S05]  /*d840*/  BMOV.32.CLEAR RZ, B0 ;  /* 0x0000000000ff7355 */ /* 0x001fea0000100000 */
[----:B------:R-:W-:-:S07]  /*d850*/  LEPC R20, `(.L_x_268) ;  /* 0x000000001014794e */ /* 0x000fce0000000000 */
[----:B----4-:R-:W-:Y:S05]  /*d860*/  CALL.ABS.NOINC R2 ;  /* 0x0000000002007343 */ /* 0x010fea0003c00000 */
.L_x_268:
[----:B------:R-:W0:Y:S08]  /*d870*/  LDC.64 R6, c[0x4][0x10] ;  /* 0x01000400ff067b82 */ /* 0x000e300000000a00 */
[----:B------:R-:W1:Y:S01]  /*d880*/  LDC.64 R12, c[0x4][0x8] ;  /* 0x01000200ff0c7b82 */ /* 0x000e620000000a00 */
[----:B------:R-:W-:Y:S01]  /*d890*/  VIADD R9, R25, 0x6 ;  /* 0x0000000619097836 */ /* 0x000fe20000000000 */
[----:B------:R-:W2:Y:S01]  /*d8a0*/  LDCU.64 UR4, c[0x4][0x50] ;  /* 0x01000a00ff0477ac */ /* 0x000ea20008000a00 */
[----:B0-----:R-:W3:Y:S04]  /*d8b0*/  LDG.E.64 R6, desc[UR36][R6.64] ;  /* 0x0000002406067981 */ /* 0x001ee8000c1e1b00 */
[----:B-1----:R-:W4:Y:S01]  /*d8c0*/  LDG.E.64 R10, desc[UR36][R12.64] ;  /* 0x000000240c0a7981 */ /* 0x002f22000c1e1b00 */
[----:B---3--:R-:W-:-:S06]  /*d8d0*/  IMAD.WIDE.U32 R8, R9, 0x4, R6 ;  /* 0x0000000409087825 */ /* 0x008fcc00078e0006 */
[----:B------:R-:W4:Y:S01]  /*d8e0*/  LD.E R9, desc[UR36][R8.64+0x1004] ;  /* 0x0010042408097980 */ /* 0x000f22000c101900 */
[----:B------:R0:W1:Y:S01]  /*d8f0*/  LDC.64 R2, c[0x4][R17] ;  /* 0x0100000011027b82 */ /* 0x0000620000000a00 */
[----:B--2---:R-:W-:Y:S02]  /*d900*/  IMAD.U32 R4, RZ, RZ, UR4 ;  /* 0x00000004ff047e24 */ /* 0x004fe4000f8e00ff */
[----:B------:R-:W-:Y:S02]  /*d910*/  IMAD.U32 R5, RZ, RZ, UR5 ;  /* 0x00000005ff057e24 */ /* 0x000fe4000f8e00ff */
[----:B------:R-:W-:Y:S02]  /*d920*/  IMAD.MOV.U32 R6, RZ, RZ, R22 ;  /* 0x000000ffff067224 */ /* 0x000fe400078e0016 */
[----:B------:R-:W-:Y:S02]  /*d930*/  IMAD.MOV.U32 R7, RZ, RZ, R19 ;  /* 0x000000ffff077224 */ /* 0x000fe400078e0013 */
[----:B----4-:R-:W-:-:S05]  /*d940*/  IMAD.WIDE.U32 R10, R9, 0x28, R10 ;  /* 0x00000028090a7825 */ /* 0x010fca00078e000a */
[----:B------:R0:W-:Y:S01]  /*d950*/  STL.64 [R16], R10 ;  /* 0x0000000a10007387 */ /* 0x0001e20000100a00 */
[----:B-1----:R-:W-:Y:S05]  /*d960*/  BMOV.32.CLEAR RZ, B0 ;  /* 0x0000000000ff7355 */ /* 0x002fea0000100000 */
[----:B------:R-:W-:-:S07]  /*d970*/  LEPC R20, `(.L_x_269) ;  /* 0x000000001014794e */ /* 0x000fce0000000000 */
[----:B0-----:R-:W-:Y:S05]  /*d980*/  CALL.ABS.NOINC R2 ;  /* 0x0000000002007343 */ /* 0x001fea0003c00000 */
.L_x_269:
        /* <DEDUP_REMOVED lines=18> */
.L_x_270:
        /* <DEDUP_REMOVED lines=18> */
.L_x_271:
        /* <DEDUP_REMOVED lines=18> */
.L_x_272:
        /* <DEDUP_REMOVED lines=18> */
.L_x_273:
        /* <DEDUP_REMOVED lines=9> */
[----:B--2---:R-:W-:Y:S01]  /*dea0*/  IMAD.U32 R4, RZ, RZ, UR4 ;  /* 0x00000004ff047e24 */ /* 0x004fe2000f8e00ff */
[----:B------:R-:W-:Y:S01]  /*deb0*/  MOV R6, R22 ;  /* 0x0000001600067202 */ /* 0x000fe20000000f00 */
[----:B------:R-:W-:Y:S02]  /*dec0*/  IMAD.U32 R5, RZ, RZ, UR5 ;  /* 0x00000005ff057e24 */ /* 0x000fe4000f8e00ff */
[----:B------:R-:W-:Y:S02]  /*ded0*/  IMAD.MOV.U32 R7, RZ, RZ, R19 ;  /* 0x000000ffff077224 */ /* 0x000fe400078e0013 */
[----:B----4-:R-:W-:-:S05]  /*dee0*/  IMAD.WIDE.U32 R10, R9, 0x28, R10 ;  /* 0x00000028090a7825 */ /* 0x010fca00078e000a */
[----:B------:R0:W-:Y:S01]  /*def0*/  STL.64 [R16], R10 ;  /* 0x0000000a10007387 */ /* 0x0001e20000100a00 */
[----:B-1----:R-:W-:Y:S05]  /*df00*/  BMOV.32.CLEAR RZ, B0 ;  /* 0x0000000000ff7355 */ /* 0x002fea0000100000 */
[----:B------:R-:W-:-:S07]  /*df10*/  LEPC R20, `(.L_x_274) ;  /* 0x000000001014794e */ /* 0x000fce0000000000 */
[----:B0-----:R-:W-:Y:S05]  /*df20*/  CALL.ABS.NOINC R2 ;  /* 0x0000000002007343 */ /* 0x001fea0003c00000 */
.L_x_274:
[----:B------:R-:W0:Y:S01]  /*df30*/  LDC.64 R6, c[0x4][0x10] ;  /* 0x01000400ff067b82 */ /* 0x000e220000000a00 */
[----:B------:R-:W1:Y:S01]  /*df40*/  LDCU.64 UR4, c[0x4][0x50] ;  /* 0x01000a00ff0477ac */ /* 0x000e620008000a00 */
[----:B0-----:R-:W2:Y:S06]  /*df50*/  LDG.E.64 R6, desc[UR36][R6.64] ;  /* 0x0000002406067981 */ /* 0x001eac000c1e1b00 */
[----:B------:R-:W0:Y:S02]  /*df60*/  LDC.64 R12, c[0x4][0x8] ;  /* 0x01000200ff0c7b82 */ /* 0x000e240000000a00 */
[----:B0-----:R-:W3:Y:S01]  /*df70*/  LDG.E.64 R10, desc[UR36][R12.64] ;  /* 0x000000240c0a7981 */ /* 0x001ee2000c1e1b00 */
[----:B--2---:R-:W-:-:S06]  /*df80*/  IMAD.WIDE.U32 R8, R25, 0x4, R6 ;  /* 0x0000000419087825 */ /* 0x004fcc00078e0006 */
[----:B------:R-:W3:Y:S01]  /*df90*/  LD.E R9, desc[UR36][R8.64+0x1004] ;  /* 0x0010042408097980 */ /* 0x000ee2000c101900 */
[----:B------:R0:W2:Y:S01]  /*dfa0*/  LDC.64 R2, c[0x4][R17] ;  /* 0x0100000011027b82 */ /* 0x0000a20000000a00 */
[----:B-1----:R-:W-:Y:S02]  /*dfb0*/  IMAD.U32 R4, RZ, RZ, UR4 ;  /* 0x00000004ff047e24 */ /* 0x002fe4000f8e00ff */
[----:B------:R-:W-:Y:S02]  /*dfc0*/  IMAD.U32 R5, RZ, RZ, UR5 ;  /* 0x00000005ff057e24 */ /* 0x000fe4000f8e00ff */
[----:B------:R-:W-:Y:S02]  /*dfd0*/  VIADD R18, R25, 0xfffffff8 ;  /* 0xfffffff819127836 */ /* 0x000fe40000000000 */
[----:B------:R-:W-:Y:S02]  /*dfe0*/  IMAD.MOV.U32 R6, RZ, RZ, R22 ;  /* 0x000000ffff067224 */ /* 0x000fe400078e0016 */
[----:B------:R-:W-:-:S02]  /*dff0*/  IMAD.MOV.U32 R7, RZ, RZ, R19 ;  /* 0x000000ffff077224 */ /* 0x000fc400078e0013 */
[----:B---3--:R-:W-:-:S05]  /*e000*/  IMAD.WIDE.U32 R10, R9, 0x28, R10 ;  /* 0x00000028090a7825 */ /* 0x008fca00078e000a */
[----:B------:R0:W-:Y:S01]  /*e010*/  STL.64 [R16], R10 ;  /* 0x0000000a10007387 */ /* 0x0001e20000100a00 */
[----:B--2---:R-:W-:Y:S05]  /*e020*/  BMOV.32.CLEAR RZ, B0 ;  /* 0x0000000000ff7355 */ /* 0x004fea0000100000 */
[----:B------:R-:W-:-:S07]  /*e030*/  LEPC R20, `(.L_x_275) ;  /* 0x000000001014794e */ /* 0x000fce0000000000 */
[----:B0-----:R-:W-:Y:S05]  /*e040*/  CALL.ABS.NOINC R2 ;  /* 0x0000000002007343 */ /* 0x001fea0003c00000 */
.L_x_275:
        /* <DEDUP_REMOVED lines=18> */
.L_x_276:
        /* <DEDUP_REMOVED lines=18> */
.L_x_277:
        /* <DEDUP_REMOVED lines=18> */
.L_x_278:
        /* <DEDUP_REMOVED lines=18> */
.L_x_279:
        /* <DEDUP_REMOVED lines=18> */
.L_x_280:
        /* <DEDUP_REMOVED lines=18> */
.L_x_281:
        /* <DEDUP_REMOVED lines=18> */
.L_x_282:
        /* <DEDUP_REMOVED lines=8> */
[----:B-1----:R-:W-:Y:S01]  /*e8b0*/  IMAD.U32 R4, RZ, RZ, UR4 ;  /* 0x00000004ff047e24 */ /* 0x002fe2000f8e00ff */
[----:B------:R-:W-:Y:S01]  /*e8c0*/  MOV R6, R22 ;  /* 0x0000001600067202 */ /* 0x000fe20000000f00 */
[----:B------:R-:W-:Y:S02]  /*e8d0*/  IMAD.U32 R5, RZ, RZ, UR5 ;  /* 0x00000005ff057e24 */ /* 0x000fe4000f8e00ff */
[----:B------:R-:W-:Y:S02]  /*e8e0*/  IMAD.MOV.U32 R7, RZ, RZ, R19 ;  /* 0x000000ffff077224 */ /* 0x000fe400078e0013 */
[----:B---3--:R-:W-:-:S05]  /*e8f0*/  IMAD.WIDE.U32 R10, R9, 0x28, R10 ;  /* 0x00000028090a7825 */ /* 0x008fca00078e000a */
[----:B------:R0:W-:Y:S01]  /*e900*/  STL.64 [R16], R10 ;  /* 0x0000000a10007387 */ /* 0x0001e20000100a00 */
[----:B--2---:R-:W-:Y:S05]  /*e910*/  BMOV.32.CLEAR RZ, B0 ;  /* 0x0000000000ff7355 */ /* 0x004fea0000100000 */
[----:B------:R-:W-:-:S07]  /*e920*/  LEPC R20, `(.L_x_283) ;  /* 0x000000001014794e */ /* 0x000fce0000000000 */
[----:B0-----:R-:W-:Y:S05]  /*e930*/  CALL.ABS.NOINC R2 ;  /* 0x0000000002007343 */ /* 0x001fea0003c00000 */
.L_x_283:
[----:B------:R-:W-:Y:S01]  /*e940*/  ISETP.NE.AND P6, PT, R27, RZ, PT ;  /* 0x000000ff1b00720c */ /* 0x000fe20003fc5270 */
[----:B------:R-:W-:-:S12]  /*e950*/  VIADD R25, R25, 0xfffffff0 ;  /* 0xfffffff019197836 */ /* 0x000fd80000000000 */
[----:B------:R-:W-:Y:S05]  /*e960*/  @P6 BRA `(.L_x_284) ;  /* 0xffffffec00606947 */ /* 0x000fea000383ffff */
[----:B------:R0:W-:Y:S05]  /*e970*/  BMOV.32 B0, R23 ;  /* 0x0000001700007356 */ /* 0x0001ea0000000000 */
[----:B------:R-:W-:Y:S05]  /*e980*/  BSYNC.RECONVERGENT B0 ;  /* 0x0000000000007941 */ /* 0x000fea0003800200 */
.L_x_267:
[----:B------:R-:W-:-:S07]  /*e990*/  VIADD R25, R25, 0x7 ;  /* 0x0000000719197836 */ /* 0x000fce0000000000 */
.L_x_266:
[----:B------:R-:W-:Y:S05]  /*e9a0*/  BSYNC.RECONVERGENT B11 ;  /* 0x00000000000b7941 */ /* 0x000fea0003800200 */
.L_x_265:
[----:B------:R-:W-:-:S13]  /*e9b0*/  LOP3.LUT P0, R0, R26, 0xf, RZ, 0xc0, !PT ;  /* 0x0000000f1a007812 */ /* 0x000fda000780c0ff */
[----:B------:R-:W-:Y:S05]  /*e9c0*/  @!P0 BRA `(.L_x_264) ;  /* 0x0000000c00d08947 */ /* 0x000fea0003800000 */
[----:B------:R-:W-:Y:S01]  /*e9d0*/  ISETP.GE.U32.AND P0, PT, R0, 0x8, PT ;  /* 0x000000080000780c */ /* 0x000fe20003f06070 */
[----:B------:R-:W-:Y:S01]  /*e9e0*/  BSSY.RECONVERGENT B11, `(.L_x_285) ;  /* 0x000008c0000b7945 */ /* 0x000fe20003800200 */
[----:B------:R-:W-:-:S11]  /*e9f0*/  LOP3.LUT R16, R26, 0x7, RZ, 0xc0, !PT ;  /* 0x000000071a107812 */ /* 0x000fd600078ec0ff */
[----:B------:R-:W-:Y:S05]  /*ea00*/  @!P0 BRA `(.L_x_286) ;  /* 0x0000000800248947 */ /* 0x000fea0003800000 */
[----:B------:R-:W1:Y:S08]  /*ea10*/  LDC.64 R6, c[0x4][0x10] ;  /* 0x01000400ff067b82 */ /* 0x000e700000000a00 */
[----:B------:R-:W2:Y:S01]  /*ea20*/  LDC.64 R14, c[0x4][0x8] ;  /* 0x01000200ff0e7b82 */ /* 0x000ea20000000a00 */
[----:B------:R-:W-:Y:S01]  /*ea30*/  MOV R2, 0x0 ;  /* 0x0000000000027802 */ /* 0x000fe20000000f00 */
[----:B------:R-:W3:Y:S01]  /*ea40*/  LDCU.64 UR4, c[0x4][0x50] ;  /* 0x01000a00ff0477ac */ /* 0x000ee20008000a00 */
[----:B-1----:R-:W4:Y:S04]  /*ea50*/  LDG.E.64 R6, desc[UR36][R6.64] ;  /* 0x0000002406067981 */ /* 0x002f28000c1e1b00 */
[----:B--2---:R-:W2:Y:S01]  /*ea60*/  LDG.E.64 R12, desc[UR36][R14.64] ;  /* 0x000000240e0c7981 */ /* 0x004ea2000c1e1b00 */
[----:B----4-:R-:W-:-:S06]  /*ea70*/  IMAD.WIDE.U32 R10, R25, 0x4, R6 ;  /* 0x00000004190a7825 */ /* 0x010fcc00078e0006 */
[----:B------:R-:W2:Y:S01]  /*ea80*/  LD.E R11, desc[UR36][R10.64+0x1004] ;  /* 0x001004240a0b7980 */ /* 0x000ea2000c101900 */
[----:B------:R1:W4:Y:S01]  /*ea90*/  LDC.64 R8, c[0x4][R2] ;  /* 0x0100000002087b82 */ /* 0x0003220000000a00 */
[----:B---3--:R-:W-:Y:S02]  /*eaa0*/  IMAD.U32 R4, RZ, RZ, UR4 ;  /* 0x00000004ff047e24 */ /* 0x008fe4000f8e00ff */
[----:B------:R-:W-:Y:S02]  /*eab0*/  IMAD.U32 R5, RZ, RZ, UR5 ;  /* 0x00000005ff057e24 */ /* 0x000fe4000f8e00ff */
[----:B------:R-:W-:Y:S02]  /*eac0*/  IMAD.MOV.U32 R6, RZ, RZ, R22 ;  /* 0x000000ffff067224 */ /* 0x000fe400078e0016 */
[----:B------:R-:W-:Y:S02]  /*ead0*/  IMAD.MOV.U32 R7, RZ, RZ, R19 ;  /* 0x000000ffff077224 */ /* 0x000fe400078e0013 */
[----:B--2---:R-:W-:-:S05]  /*eae0*/  IMAD.WIDE.U32 R12, R11, 0x28, R12 ;  /* 0x000000280b0c7825 */ /* 0x004fca00078e000c */
[----:B----4-:R1:W-:Y:S02]  /*eaf0*/  STL.64 [R1], R12 ;  /* 0x0000000c01007387 */ /* 0x0103e40000100a00 */
[----:B------:R-:W-:-:S07]  /*eb00*/  LEPC R20, `(.L_x_287) ;  /* 0x000000001014794e */ /* 0x000fce0000000000 */
[----:B01----:R-:W-:Y:S05]  /*eb10*/  CALL.ABS.NOINC R8 ;  /* 0x0000000008007343 */ /* 0x003fea0003c00000 */
.L_x_287:
        /* <DEDUP_REMOVED lines=14> */
[----:B-1----:R0:W-:Y:S02]  /*ec00*/  STL.64 [R1], R12 ;  /* 0x0000000c01007387 */ /* 0x0021e40000100a00 */
[----:B------:R-:W-:-:S07]  /*ec10*/  LEPC R20, `(.L_x_288) ;  /* 0x000000001014794e */ /* 0x000fce0000000000 */
[----:B0-----:R-:W-:Y:S05]  /*ec20*/  CALL.ABS.NOINC R8 ;  /* 0x0000000008007343 */ /* 0x001fea0003c00000 */
.L_x_288:
        /* <DEDUP_REMOVED lines=17> */
.L_x_289:
        /* <DEDUP_REMOVED lines=17> */
.L_x_290:
        /* <DEDUP_REMOVED lines=17> */
.L_x_291:
        /* <DEDUP_REMOVED lines=17> */
.L_x_292:
        /* <DEDUP_REMOVED lines=17> */
.L_x_293:
        /* <DEDUP_REMOVED lines=8> */
[----:B------:R-:W0:Y:S01]  /*f200*/  LDC.64 R2, c[0x4][R2] ;  /* 0x0100000002027b82 */ /* 0x000e220000000a00 */
[----:B--2---:R-:W-:Y:S02]  /*f210*/  IMAD.U32 R4, RZ, RZ, UR4 ;  /* 0x00000004ff047e24 */ /* 0x004fe4000f8e00ff */
[----:B------:R-:W-:Y:S02]  /*f220*/  IMAD.U32 R5, RZ, RZ, UR5 ;  /* 0x00000005ff057e24 */ /* 0x000fe4000f8e00ff */
[----:B------:R-:W-:Y:S02]  /*f230*/  IMAD.MOV.U32 R6, RZ, RZ, R22 ;  /* 0x000000ffff067224 */ /* 0x000fe400078e0016 */
[----:B------:R-:W-:Y:S02]  /*f240*/  IMAD.MOV.U32 R7, RZ, RZ, R19 ;  /* 0x000000ffff077224 */ /* 0x000fe400078e0013 */
[----:B----4-:R-:W-:-:S05]  /*f250*/  IMAD.WIDE.U32 R10, R9, 0x28, R10 ;  /* 0x00000028090a7825 */ /* 0x010fca00078e000a */
[----:B0-----:R1:W-:Y:S02]  /*f260*/  STL.64 [R1], R10 ;  /* 0x0000000a01007387 */ /* 0x0013e40000100a00 */
[----:B------:R-:W-:-:S07]  /*f270*/  LEPC R20, `(.L_x_294) ;  /* 0x000000001014794e */ /* 0x000fce0000000000 */
[----:B-1----:R-:W-:Y:S05]  /*f280*/  CALL.ABS.NOINC R2 ;  /* 0x0000000002007343 */ /* 0x002fea0003c00000 */
.L_x_294:
[----:B------:R-:W-:-:S07]  /*f290*/  VIADD R25, R25, 0xfffffff8 ;  /* 0xfffffff819197836 */ /* 0x000fce0000000000 */
.L_x_286:
[----:B------:R-:W-:Y:S05]  /*f2a0*/  BSYNC.RECONVERGENT B11 ;  /* 0x00000000000b7941 */ /* 0x000fea0003800200 */
.L_x_285:
[----:B------:R-:W-:-:S13]  /*f2b0*/  ISETP.NE.AND P0, PT, R16, RZ, PT ;  /* 0x000000ff1000720c */ /* 0x000fda0003f05270 */
        /* <DEDUP_REMOVED lines=14> */
[----:B---3--:R-:W-:Y:S01]  /*f3a0*/  MOV R4, UR4 ;  /* 0x0000000400047c02 */ /* 0x008fe20008000f00 */
[----:B------:R-:W-:Y:S02]  /*f3b0*/  IMAD.U32 R5, RZ, RZ, UR5 ;  /* 0x00000005ff057e24 */ /* 0x000fe4000f8e00ff */
[----:B------:R-:W-:Y:S02]  /*f3c0*/  IMAD.MOV.U32 R6, RZ, RZ, R22 ;  /* 0x000000ffff067224 */ /* 0x000fe400078e0016 */
[----:B------:R-:W-:Y:S02]  /*f3d0*/  IMAD.MOV.U32 R7, RZ, RZ, R19 ;  /* 0x000000ffff077224 */ /* 0x000fe400078e0013 */
[----:B--2---:R-:W-:-:S05]  /*f3e0*/  IMAD.WIDE.U32 R10, R9, 0x28, R10 ;  /* 0x00000028090a7825 */ /* 0x004fca00078e000a */
[----:B----4-:R1:W-:Y:S02]  /*f3f0*/  STL.64 [R1], R10 ;  /* 0x0000000a01007387 */ /* 0x0103e40000100a00 */
[----:B------:R-:W-:-:S07]  /*f400*/  LEPC R20, `(.L_x_297) ;  /* 0x000000001014794e */ /* 0x000fce0000000000 */
[----:B01----:R-:W-:Y:S05]  /*f410*/  CALL.ABS.NOINC R14 ;  /* 0x000000000e007343 */ /* 0x003fea0003c00000 */
.L_x_297:
        /* <DEDUP_REMOVED lines=17> */
.L_x_298:
        /* <DEDUP_REMOVED lines=17> */
.L_x_299:
        /* <DEDUP_REMOVED lines=17> */
.L_x_300:
[----:B------:R-:W-:-:S07]  /*f750*/  VIADD R25, R25, 0xfffffffc ;  /* 0xfffffffc19197836 */ /* 0x000fce0000000000 */
.L_x_296:
[----:B------:R-:W-:Y:S05]  /*f760*/  BSYNC.RECONVERGENT B11 ;  /* 0x00000000000b7941 */ /* 0x000fea0003800200 */
.L_x_295:
[----:B------:R-:W-:-:S13]  /*f770*/  ISETP.NE.AND P0, PT, R26, RZ, PT ;  /* 0x000000ff1a00720c */ /* 0x000fda0003f05270 */
[----:B------:R-:W-:Y:S05]  /*f780*/  @!P0 BRA `(.L_x_264) ;  /* 0x0000000000608947 */ /* 0x000fea0003800000 */
[----:B------:R-:W-:-:S07]  /*f790*/  IMAD.MOV R2, RZ, RZ, -R26 ;  /* 0x000000ffff027224 */ /* 0x000fce00078e0a1a */
.L_x_302:
[----:B------:R-:W1:Y:S01]  /*f7a0*/  LDC.64 R4, c[0x4][0x10] ;  /* 0x01000400ff047b82 */ /* 0x000e620000000a00 */
[----:B------:R-:W2:Y:S01]  /*f7b0*/  LDCU.64 UR4, c[0x4][0x50] ;  /* 0x01000a00ff0477ac */ /* 0x000ea20008000a00 */
[----:B-1----:R-:W3:Y:S06]  /*f7c0*/  LDG.E.64 R8, desc[UR36][R4.64] ;  /* 0x0000002404087981 */ /* 0x002eec000c1e1b00 */
[----:B------:R-:W1:Y:S02]  /*f7d0*/  LDC.64 R6, c[0x4][0x8] ;  /* 0x01000200ff067b82 */ /* 0x000e640000000a00 */
[----:B-1----:R-:W4:Y:S01]  /*f7e0*/  LDG.E.64 R6, desc[UR36][R6.64] ;  /* 0x0000002406067981 */ /* 0x002f22000c1e1b00 */
[----:B---3--:R-:W-:-:S06]  /*f7f0*/  IMAD.WIDE.U32 R8, R25, 0x4, R8 ;  /* 0x0000000419087825 */ /* 0x008fcc00078e0008 */
[----:B------:R-:W4:Y:S01]  /*f800*/  LD.E R9, desc[UR36][R8.64+0x1004] ;  /* 0x0010042408097980 */ /* 0x000f22000c101900 */
[----:B------:R-:W-:Y:S01]  /*f810*/  VIADD R2, R2, 0x1 ;  /* 0x0000000102027836 */ /* 0x000fe20000000000 */
[----:B------:R-:W-:-:S04]  /*f820*/  MOV R0, 0x0 ;  /* 0x0000000000007802 */ /* 0x000fc80000000f00 */
[----:B------:R-:W-:Y:S01]  /*f830*/  ISETP.NE.AND P0, PT, R2, RZ, PT ;  /* 0x000000ff0200720c */ /* 0x000fe20003f05270 */
[----:B------:R1:W3:Y:S01]  /*f840*/  LDC.64 R12, c[0x4][R0] ;  /* 0x01000000000c7b82 */ /* 0x0002e20000000a00 */
[----:B--2---:R-:W-:Y:S02]  /*f850*/  IMAD.U32 R4, RZ, RZ, UR4 ;  /* 0x00000004ff047e24 */ /* 0x004fe4000f8e00ff */
[----:B------:R-:W-:Y:S01]  /*f860*/  IMAD.U32 R5, RZ, RZ, UR5 ;  /* 0x00000005ff057e24 */ /* 0x000fe2000f8e00ff */
[----:B-1----:R-:W-:Y:S01]  /*f870*/  P2R R0, PR, RZ, 0x1 ;  /* 0x00000001ff007803 */ /* 0x002fe20000000000 */
[----:B----4-:R-:W-:-:S05]  /*f880*/  IMAD.WIDE.U32 R10, R9, 0x28, R6 ;  /* 0x00000028090a7825 */ /* 0x010fca00078e0006 */
[----:B------:R1:W-:Y:S01]  /*f890*/  STL.64 [R1], R10 ;  /* 0x0000000a01007387 */ /* 0x0003e20000100a00 */
[----:B------:R-:W-:Y:S02]  /*f8a0*/  IMAD.MOV.U32 R6, RZ, RZ, R22 ;  /* 0x000000ffff067224 */ /* 0x000fe400078e0016 */
[----:B---3--:R-:W-:-:S07]  /*f8b0*/  IMAD.MOV.U32 R7, RZ, RZ, R19 ;  /* 0x000000ffff077224 */ /* 0x008fce00078e0013 */
[----:B------:R-:W-:-:S07]  /*f8c0*/  LEPC R20, `(.L_x_301) ;  /* 0x000000001014794e */ /* 0x000fce0000000000 */
[----:B01----:R-:W-:Y:S05]  /*f8d0*/  CALL.ABS.NOINC R12 ;  /* 0x000000000c007343 */ /* 0x003fea0003c00000 */
.L_x_301:
[----:B------:R-:W-:Y:S01]  /*f8e0*/  ISETP.NE.AND P6, PT, R2, RZ, PT ;  /* 0x000000ff0200720c */ /* 0x000fe20003fc5270 */
[----:B------:R-:W-:-:S12]  /*f8f0*/  VIADD R25, R25, 0xffffffff ;  /* 0xffffffff19197836 */ /* 0x000fd80000000000 */
[----:B------:R-:W-:Y:S05]  /*f900*/  @P6 BRA `(.L_x_302) ;  /* 0xfffffffc00a46947 */ /* 0x000fea000383ffff */
.L_x_264:
[----:B------:R-:W-:Y:S05]  /*f910*/  BSYNC.RECONVERGENT B6 ;  /* 0x0000000000067941 */ /* 0x000fea0003800200 */
.L_x_263:
[----:B------:R-:W-:Y:S01]  /*f920*/  MOV R0, 0x0 ;  /* 0x0000000000007802 */ /* 0x000fe20000000f00 */
[----:B------:R-:W1:Y:S01]  /*f930*/  LDCU.64 UR4, c[0x4][0x58] ;  /* 0x01000b00ff0477ac */ /* 0x000e620008000a00 */
[----:B------:R-:W-:Y:S02]  /*f940*/  CS2R R6, SRZ ;  /* 0x0000000000067805 */ /* 0x000fe4000001ff00 */
[----:B------:R2:W3:Y:S01]  /*f950*/  LDC.64 R2, c[0x4][R0] ;  /* 0x0100000000027b82 */ /* 0x0004e20000000a00 */
[----:B-1----:R-:W-:Y:S02]  /*f960*/  IMAD.U32 R4, RZ, RZ, UR4 ;  /* 0x00000004ff047e24 */ /* 0x002fe4000f8e00ff */
[----:B--2---:R-:W-:-:S07]  /*f970*/  IMAD.U32 R5, RZ, RZ, UR5 ;  /* 0x00000005ff057e24 */ /* 0x004fce000f8e00ff */
[----:B------:R-:W-:-:S07]  /*f980*/  LEPC R20, `(.L_x_303) ;  /* 0x000000001014794e */ /* 0x000fce0000000000 */
[----:B0--3--:R-:W-:Y:S05]  /*f990*/  CALL.ABS.NOINC R2 ;  /* 0x0000000002007343 */ /* 0x009fea0003c00000 */
.L_x_303:
[----:B------:R-:W0:Y:S02]  /*f9a0*/  LDC.64 R4, c[0x4][0x10] ;  /* 0x01000400ff047b82 */ /* 0x000e240000000a00 */
[----:B0-----:R-:W2:Y:S04]  /*f9b0*/  LDG.E.64 R4, desc[UR36][R4.64] ;  /* 0x0000002404047981 */ /* 0x001ea8000c1e1b00 */
[----:B--2---:R-:W2:Y:S01]  /*f9c0*/  LD.E R0, desc[UR36][R4.64+0x1000] ;  /* 0x0010002404007980 */ /* 0x004ea2000c101900 */
[----:B------:R-:W-:Y:S01]  /*f9d0*/  BSSY.RECONVERGENT B6, `(.L_x_304) ;  /* 0x000001b000067945 */ /* 0x000fe20003800200 */
[----:B--2---:R-:W-:-:S13]  /*f9e0*/  ISETP.NE.AND P0, PT, R0, RZ, PT ;  /* 0x000000ff0000720c */ /* 0x004fda0003f05270 */
[----:B------:R-:W-:Y:S05]  /*f9f0*/  @!P0 BRA `(.L_x_305) ;  /* 0x0000000000608947 */ /* 0x000fea0003800000 */
[----:B------:R-:W-:-:S07]  /*fa00*/  IMAD.MOV.U32 R16, RZ, RZ, RZ ;  /* 0x000000ffff107224 */ /* 0x000fce00078e00ff */
.L_x_307:
[----:B------:R-:W0:Y:S01]  /*fa10*/  LDC.64 R10, c[0x4][0x8] ;  /* 0x01000200ff0a7b82 */ /* 0x000e220000000a00 */
[----:B------:R-:W-:Y:S01]  /*fa20*/  IMAD.WIDE.U32 R2, R16, 0x4, R4 ;  /* 0x0000000410027825 */ /* 0x000fe200078e0004 */
[----:B------:R-:W-:Y:S01]  /*fa30*/  MOV R12, 0x0 ;  /* 0x00000000000c7802 */ /* 0x000fe20000000f00 */
[----:B------:R-:W1:Y:S04]  /*fa40*/  LDCU.64 UR4, c[0x4][0x60] ;  /* 0x01000c00ff0477ac */ /* 0x000e680008000a00 */
[----:B------:R-:W2:Y:S04]  /*fa50*/  LD.E R3, desc[UR36][R2.64+0x2004] ;  /* 0x0020042402037980 */ /* 0x000ea8000c101900 */
[----:B0-----:R-:W2:Y:S02]  /*fa60*/  LDG.E.64 R8, desc[UR36][R10.64] ;  /* 0x000000240a087981 */ /* 0x001ea4000c1e1b00 */
[----:B--2---:R-:W-:-:S05]  /*fa70*/  IMAD.WIDE.U32 R8, R3, 0x28, R8 ;  /* 0x0000002803087825 */ /* 0x004fca00078e0008 */
[----:B------:R-:W2:Y:S01]  /*fa80*/  LD.E R0, desc[UR36][R8.64+0x24] ;  /* 0x0000242408007980 */ /* 0x000ea2000c101900 */
[----:B------:R-:W0:Y:S01]  /*fa90*/  LDC.64 R12, c[0x4][R12] ;  /* 0x010000000c0c7b82 */ /* 0x000e220000000a00 */
[----:B-1----:R-:W-:Y:S02]  /*faa0*/  IMAD.U32 R4, RZ, RZ, UR4 ;  /* 0x00000004ff047e24 */ /* 0x002fe4000f8e00ff */
[----:B------:R1:W-:Y:S01]  /*fab0*/  STL.64 [R1], R8 ;  /* 0x0000000801007387 */ /* 0x0003e20000100a00 */
[----:B------:R-:W-:Y:S02]  /*fac0*/  IMAD.U32 R5, RZ, RZ, UR5 ;  /* 0x00000005ff057e24 */ /* 0x000fe4000f8e00ff */
[----:B------:R-:W-:Y:S02]  /*fad0*/  IMAD.MOV.U32 R6, RZ, RZ, R22 ;  /* 0x000000ffff067224 */ /* 0x000fe400078e0016 */
[----:B------:R-:W-:Y:S01]  /*fae0*/  IMAD.MOV.U32 R7, RZ, RZ, R19 ;  /* 0x000000ffff077224 */ /* 0x000fe200078e0013 */
[----:B0-2---:R1:W-:Y:S06]  /*faf0*/  STL [R1+0x8], R0 ;  /* 0x0000080001007387 */ /* 0x0053ec0000100800 */
[----:B------:R-:W-:-:S07]  /*fb00*/  LEPC R20, `(.L_x_306) ;  /* 0x000000001014794e */ /* 0x000fce0000000000 */
[----:B-1----:R-:W-:Y:S05]  /*fb10*/  CALL.ABS.NOINC R12 ;  /* 0x000000000c007343 */ /* 0x002fea0003c00000 */
.L_x_306:
[----:B------:R-:W0:Y:S02]  /*fb20*/  LDC.64 R4, c[0x4][0x10] ;  /* 0x01000400ff047b82 */ /* 0x000e240000000a00 */
[----:B0-----:R-:W2:Y:S01]  /*fb30*/  LDG.E.64 R4, desc[UR36][R4.64] ;  /* 0x0000002404047981 */ /* 0x001ea2000c1e1b00 */
[----:B------:R-:W-:-:S03]  /*fb40*/  VIADD R16, R16, 0x1 ;  /* 0x0000000110107836 */ /* 0x000fc60000000000 */
[----:B--2---:R-:W2:Y:S02]  /*fb50*/  LD.E R3, desc[UR36][R4.64+0x1000] ;  /* 0x0010002404037980 */ /* 0x004ea4000c101900 */
[----:B--2---:R-:W-:-:S13]  /*fb60*/  ISETP.GE.U32.AND P0, PT, R16, R3, PT ;  /* 0x000000031000720c */ /* 0x004fda0003f06070 */
[----:B------:R-:W-:Y:S05]  /*fb70*/  @!P0 BRA `(.L_x_307) ;  /* 0xfffffffc00a48947 */ /* 0x000fea000383ffff */
.L_x_305:
[----:B------:R-:W-:Y:S05]  /*fb80*/  BSYNC.RECONVERGENT B6 ;  /* 0x0000000000067941 */ /* 0x000fea0003800200 */
.L_x_304:
[----:B------:R-:W0:Y:S08]  /*fb90*/  LDC.64 R8, c[0x4][0x70] ;  /* 0x01001c00ff087b82 */ /* 0x000e300000000a00 */
[----:B------:R-:W1:Y:S01]  /*fba0*/  LDC.64 R6, c[0x4][0x8] ;  /* 0x01000200ff067b82 */ /* 0x000e620000000a00 */
[----:B0-----:R0:W5:Y:S04]  /*fbb0*/  LDG.E.U8.CONSTANT R17, desc[UR36][R8.64] ;  /* 0x0000002408117981 */ /* 0x001168000c1e9100 */
[----:B-1----:R-:W5:Y:S01]  /*fbc0*/  LDG.E.64 R6, desc[UR36][R6.64] ;  /* 0x0000002406067981 */ /* 0x002f62000c1e1b00 */
[----:B------:R-:W-:Y:S04]  /*fbd0*/  BSSY.RECONVERGENT B11, `(.L_x_308) ;  /* 0x00001000000b7945 */ /* 0x000fe80003800200 */
[----:B------:R-:W-:Y:S01]  /*fbe0*/  BSSY.RELIABLE B6, `(.L_x_309) ;  /* 0x0000026000067945 */ /* 0x000fe20003800100 */
[----:B------:R-:W-:-:S02]  /*fbf0*/  IMAD.MOV.U32 R0, RZ, RZ, RZ ;  /* 0x000000ffff007224 */ /* 0x000fc400078e00ff */
[----:B0-----:R-:W-:-:S07]  /*fc00*/  IMAD.MOV.U32 R3, RZ, RZ, -0x1 ;  /* 0xffffffffff037424 */ /* 0x001fce00078e00ff */
.L_x_315:
[----:B-----5:R-:W-:-:S05]  /*fc10*/  IMAD.WIDE.U32 R8, R0, 0x28, R6 ;  /* 0x0000002800087825 */ /* 0x020fca00078e0006 */
[----:B------:R-:W2:Y:S02]  /*fc20*/  LD.E.U8 R2, desc[UR36][R8.64] ;  /* 0x0000002408027980 */ /* 0x000ea4000c101100 */
[----:B--2---:R-:W-:-:S13]  /*fc30*/  ISETP.NE.AND P0, PT, R17, R2, PT ;  /* 0x000000021100720c */ /* 0x004fda0003f05270 */
[----:B------:R-:W-:Y:S05]  /*fc40*/  @P0 BRA `(.L_x_310) ;  /* 0x0000000000640947 */ /* 0x000fea0003800000 */
[----:B------:R-:W-:Y:S01]  /*fc50*/  IMAD.MOV.U32 R15, RZ, RZ, RZ ;  /* 0x000000ffff0f7224 */ /* 0x000fe200078e00ff */
[----:B------:R-:W-:-:S07]  /*fc60*/  PRMT R10, R17, 0x7610, R10 ;  /* 0x00007610110a7816 */ /* 0x000fce000000000a */
.L_x_312:
        /* <DEDUP_REMOVED lines=15> */
.L_x_311:
        /* <DEDUP_REMOVED lines=8> */
.L_x_310:
[----:B------:R-:W2:Y:S02]  /*fde0*/  LD.E R8, desc[UR36][R8.64+0x14] ;  /* 0x0000142408087980 */ /* 0x000ea4000c101900 */
[----:B--2---:R-:W-:-:S13]  /*fdf0*/  ISETP.NE.AND P0, PT, R8, RZ, PT ;  /* 0x000000ff0800720c */ /* 0x004fda0003f05270 */
.L_x_313:
[C---:B------:R-:W-:Y:S01]  /*fe00*/  SEL R3, R0.reuse, R3, !P0 ;  /* 0x0000000300037207 */ /* 0x040fe20004000000 */
[----:B------:R-:W-:-:S05]  /*fe10*/  VIADD R0, R0, 0x1 ;  /* 0x0000000100007836 */ /* 0x000fca0000000000 */
[----:B------:R-:W-:-:S13]  /*fe20*/  ISETP.NE.AND P0, PT, R0, 0x400, PT ;  /* 0x000004000000780c */ /* 0x000fda0003f05270 */
[----:B------:R-:W-:Y:S05]  /*fe30*/  @P0 BRA `(.L_x_315) ;  /* 0xfffffffc00740947 */ /* 0x000fea000383ffff */
[----:B------:R-:W-:Y:S05]  /*fe40*/  BSYNC.RELIABLE B6 ;  /* 0x0000000000067941 */ /* 0x000fea0003800100 */
.L_x_309:
[----:B------:R-:W-:-:S07]  /*fe50*/  IMAD.MOV.U32 R11, RZ, RZ, RZ ;  /* 0x000000ffff0b7224 */ /* 0x000fce00078e00ff */
.L_x_331:
[----:B------:R-:W-:-:S04]  /*fe60*/  LEA.HI R8, P0, R11, R4, RZ, 0x1d ;  /* 0x000000040b087211 */ /* 0x000fc8000781e8ff */
[----:B------:R-:W-:-:S05]  /*fe70*/  IADD3.X R9, PT, PT, RZ, R5, RZ, P0, !PT ;  /* 0x00000005ff097210 */ /* 0x000fca00007fe4ff */
        /* <DEDUP_REMOVED lines=49> */
.L_x_332:
[----:B------:R-:W-:Y:S01]  /*10190*/  IMAD.MOV.U32 R0, RZ, RZ, -0x1 ;  /* 0xffffffffff007424 */ /* 0x000fe200078e00ff */
[----:B------:R-:W-:Y:S06]  /*101a0*/  BRA `(.L_x_314) ;  /* 0x0000000800887947 */ /* 0x000fec0003800000 */
.L_x_330:
[----:B------:R-:W-:Y:S01]  /*101b0*/  VIADD R0, R11, 0xf ;  /* 0x0000000f0b007836 */ /* 0x000fe20000000000 */
[----:B------:R-:W-:Y:S06]  /*101c0*/  BRA `(.L_x_316) ;  /* 0x0000000000647947 */ /* 0x000fec0003800000 */
.L_x_329:
[----:B------:R-:W-:Y:S01]  /*101d0*/  VIADD R0, R11, 0xe ;  /* 0x0000000e0b007836 */ /* 0x000fe20000000000 */
[----:B------:R-:W-:Y:S06]  /*101e0*/  BRA `(.L_x_316) ;  /* 0x00000000005c7947 */ /* 0x000fec0003800000 */
.L_x_328:
[----:B------:R-:W-:Y:S01]  /*101f0*/  VIADD R0, R11, 0xd ;  /* 0x0000000d0b007836 */ /* 0x000fe20000000000 */
[----:B------:R-:W-:Y:S06]  /*10200*/  BRA `(.L_x_316) ;  /* 0x0000000000547947 */ /* 0x000fec0003800000 */
.L_x_327:
[----:B------:R-:W-:Y:S01]  /*10210*/  VIADD R0, R11, 0xc ;  /* 0x0000000c0b007836 */ /* 0x000fe20000000000 */
[----:B------:R-:W-:Y:S06]  /*10220*/  BRA `(.L_x_316) ;  /* 0x00000000004c7947 */ /* 0x000fec0003800000 */
.L_x_326:
[----:B------:R-:W-:Y:S01]  /*10230*/  VIADD R0, R11, 0xb ;  /* 0x0000000b0b007836 */ /* 0x000fe20000000000 */
[----:B------:R-:W-:Y:S06]  /*10240*/  BRA `(.L_x_316) ;  /* 0x0000000000447947 */ /* 0x000fec0003800000 */
.L_x_325:
[----:B------:R-:W-:Y:S01]  /*10250*/  VIADD R0, R11, 0xa ;  /* 0x0000000a0b007836 */ /* 0x000fe20000000000 */
[----:B------:R-:W-:Y:S06]  /*10260*/  BRA `(.L_x_316) ;  /* 0x00000000003c7947 */ /* 0x000fec0003800000 */
.L_x_324:
[----:B------:R-:W-:Y:S01]  /*10270*/  VIADD R0, R11, 0x9 ;  /* 0x000000090b007836 */ /* 0x000fe20000000000 */
[----:B------:R-:W-:Y:S06]  /*10280*/  BRA `(.L_x_316) ;  /* 0x0000000000347947 */ /* 0x000fec0003800000 */
.L_x_323:
[----:B------:R-:W-:Y:S01]  /*10290*/  VIADD R0, R11, 0x7 ;  /* 0x000000070b007836 */ /* 0x000fe20000000000 */
[----:B------:R-:W-:Y:S06]  /*102a0*/  BRA `(.L_x_316) ;  /* 0x00000000002c7947 */ /* 0x000fec0003800000 */
.L_x_322:
[----:B------:R-:W-:Y:S01]  /*102b0*/  VIADD R0, R11, 0x6 ;  /* 0x000000060b007836 */ /* 0x000fe20000000000 */
[----:B------:R-:W-:Y:S06]  /*102c0*/  BRA `(.L_x_316) ;  /* 0x0000000000247947 */ /* 0x000fec0003800000 */
.L_x_321:
[----:B------:R-:W-:Y:S01]  /*102d0*/  VIADD R0, R11, 0x5 ;  /* 0x000000050b007836 */ /* 0x000fe20000000000 */
[----:B------:R-:W-:Y:S06]  /*102e0*/  BRA `(.L_x_316) ;  /* 0x00000000001c7947 */ /* 0x000fec0003800000 */
.L_x_320:
[----:B------:R-:W-:Y:S01]  /*102f0*/  VIADD R0, R11, 0x4 ;  /* 0x000000040b007836 */ /* 0x000fe20000000000 */
[----:B------:R-:W-:Y:S06]  /*10300*/  BRA `(.L_x_316) ;  /* 0x0000000000147947 */ /* 0x000fec0003800000 */
.L_x_319:
[----:B------:R-:W-:Y:S01]  /*10310*/  VIADD R0, R11, 0x3 ;  /* 0x000000030b007836 */ /* 0x000fe20000000000 */
[----:B------:R-:W-:Y:S06]  /*10320*/  BRA `(.L_x_316) ;  /* 0x00000000000c7947 */ /* 0x000fec0003800000 */
.L_x_318:
[----:B------:R-:W-:Y:S01]  /*10330*/  VIADD R0, R11, 0x2 ;  /* 0x000000020b007836 */ /* 0x000fe20000000000 */
[----:B------:R-:W-:Y:S06]  /*10340*/  BRA `(.L_x_316) ;  /* 0x0000000000047947 */ /* 0x000fec0003800000 */
.L_x_317:
[----:B------:R-:W-:-:S07]  /*10350*/  VIADD R0, R11, 0x1 ;  /* 0x000000010b007836 */ /* 0x000fce0000000000 */
.L_x_316:
[----:B------:R-:W-:Y:S01]  /*10360*/  BSSY.RECONVERGENT B0, `(.L_x_333) ;  /* 0x0000051000007945 */ /* 0x000fe20003800200 */
[----:B------:R-:W-:Y:S02]  /*10370*/  IMAD.MOV.U32 R2, RZ, RZ, RZ ;  /* 0x000000ffff027224 */ /* 0x000fe400078e00ff */
[----:B------:R-:W-:Y:S02]  /*10380*/  IMAD.MOV.U32 R5, RZ, RZ, RZ ;  /* 0x000000ffff057224 */ /* 0x000fe400078e00ff */
[----:B------:R-:W-:-:S07]  /*10390*/  IMAD.MOV.U32 R9, RZ, RZ, RZ ;  /* 0x000000ffff097224 */ /* 0x000fce00078e00ff */
.L_x_334:
        /* <DEDUP_REMOVED lines=78> */
.L_x_333:
[----:B------:R-:W0:Y:S01]  /*10880*/  LDC.64 R4, c[0x4][0x8] ;  /* 0x01000200ff047b82 */ /* 0x000e220000000a00 */
[----:B-----5:R-:W-:-:S05]  /*10890*/  IMAD.WIDE.U32 R6, R3, 0x28, R6 ;  /* 0x0000002803067825 */ /* 0x020fca00078e0006 */
[----:B------:R2:W-:Y:S04]  /*108a0*/  ST.E desc[UR36][R6.64+0x1c], RZ ;  /* 0x00001cff06007985 */ /* 0x0005e8000c101924 */
[----:B0-----:R-:W3:Y:S01]  /*108b0*/  LDG.E.64 R8, desc[UR36][R4.64] ;  /* 0x0000002404087981 */ /* 0x001ee2000c1e1b00 */
[----:B------:R-:W-:Y:S02]  /*108c0*/  IMAD.MOV.U32 R2, RZ, RZ, 0x1 ;  /* 0x00000001ff027424 */ /* 0x000fe400078e00ff */
[----:B---3--:R-:W-:-:S05]  /*108d0*/  IMAD.WIDE.U32 R8, R3, 0x28, R8 ;  /* 0x0000002803087825 */ /* 0x008fca00078e0008 */
[----:B------:R-:W-:Y:S04]  /*108e0*/  ST.E desc[UR36][R8.64+0x18], R2 ;  /* 0x0000180208007985 */ /* 0x000fe8000c101924 */
[----:B-1----:R-:W3:Y:S02]  /*108f0*/  LDG.E.64 R10, desc[UR36][R4.64] ;  /* 0x00000024040a7981 */ /* 0x002ee4000c1e1b00 */
[----:B---3--:R-:W-:-:S05]  /*10900*/  IMAD.WIDE.U32 R10, R3, 0x28, R10 ;  /* 0x00000028030a7825 */ /* 0x008fca00078e000a */
[----:B------:R-:W-:Y:S04]  /*10910*/  ST.E desc[UR36][R10.64+0x14], R2 ;  /* 0x000014020a007985 */ /* 0x000fe8000c101924 */
[----:B------:R-:W3:Y:S01]  /*10920*/  LDG.E.64 R12, desc[UR36][R4.64] ;  /* 0x00000024040c7981 */ /* 0x000ee2000c1e1b00 */
[----:B--2---:R-:W0:Y:S01]  /*10930*/  LDC.64 R6, c[0x4][0x10] ;  /* 0x01000400ff067b82 */ /* 0x004e220000000a00 */
[----:B------:R-:W-:Y:S02]  /*10940*/  IMAD.MOV.U32 R16, RZ, RZ, 0x62 ;  /* 0x00000062ff107424 */ /* 0x000fe400078e00ff */
[----:B---3--:R-:W-:-:S05]  /*10950*/  IMAD.WIDE.U32 R12, R3, 0x28, R12 ;  /* 0x00000028030c7825 */ /* 0x008fca00078e000c */
[----:B------:R1:W-:Y:S04]  /*10960*/  ST.E desc[UR36][R12.64+0x20], R0 ;  /* 0x000020000c007985 */ /* 0x0003e8000c101924 */
[----:B------:R2:W3:Y:S01]  /*10970*/  LDG.E.64 R14, desc[UR36][R4.64] ;  /* 0x00000024040e7981 */ /* 0x0004e2000c1e1b00 */
[----:B------:R-:W-:Y:S02]  /*10980*/  IMAD.MOV.U32 R17, RZ, RZ, 0x74 ;  /* 0x00000074ff117424 */ /* 0x000fe400078e00ff */
[----:B------:R-:W-:-:S03]  /*10990*/  IMAD.MOV.U32 R18, RZ, RZ, 0x78 ;  /* 0x00000078ff127424 */ /* 0x000fc600078e00ff */
[----:B-1----:R-:W-:Y:S02]  /*109a0*/  PRMT R13, R17, 0x7610, R13 ;  /* 0x00007610110d7816 */ /* 0x002fe4000000000d */
[----:B--2---:R-:W-:Y:S01]  /*109b0*/  PRMT R5, R16, 0x7610, R5 ;  /* 0x0000761010057816 */ /* 0x004fe20000000005 */
[----:B------:R-:W-:Y:S01]  /*109c0*/  HFMA2 R16, -RZ, RZ, 0, 2.74181365966796875e-06 ;  /* 0x0000002eff107431 */ /* 0x000fe200000001ff */
[----:B------:R-:W-:-:S04]  /*109d0*/  PRMT R12, R18, 0x7610, R12 ;  /* 0x00007610120c7816 */ /* 0x000fc8000000000c */
[----:B------:R-:W-:Y:S01]  /*109e0*/  PRMT R11, R16, 0x7610, R11 ;  /* 0x00007610100b7816 */ /* 0x000fe2000000000b */
[----:B---3--:R-:W-:-:S05]  /*109f0*/  IMAD.WIDE.U32 R8, R3, 0x28, R14 ;  /* 0x0000002803087825 */ /* 0x008fca00078e000e */
[----:B------:R0:W-:Y:S04]  /*10a00*/  ST.E.U8 desc[UR36][R8.64], R5 ;  /* 0x0000000508007985 */ /* 0x0001e8000c101124 */
[----:B------:R1:W-:Y:S04]  /*10a10*/  ST.E.U8 desc[UR36][R8.64+0x1], R11 ;  /* 0x0000010b08007985 */ /* 0x0003e8000c101124 */
[----:B------:R-:W-:Y:S04]  /*10a20*/  ST.E.U8 desc[UR36][R8.64+0x2], R13 ;  /* 0x0000020d08007985 */ /* 0x000fe8000c101124 */
[----:B------:R-:W-:Y:S04]  /*10a30*/  ST.E.U8 desc[UR36][R8.64+0x4], R13 ;  /* 0x0000040d08007985 */ /* 0x000fe8000c101124 */
[----:B------:R-:W-:Y:S04]  /*10a40*/  ST.E.U8 desc[UR36][R8.64+0x3], R12 ;  /* 0x0000030c08007985 */ /* 0x000fe8000c101124 */
[----:B------:R2:W-:Y:S04]  /*10a50*/  ST.E.U8 desc[UR36][R8.64+0x5], RZ ;  /* 0x000005ff08007985 */ /* 0x0005e8000c101124 */
[----:B0-----:R-:W3:Y:S02]  /*10a60*/  LDG.E.64 R4, desc[UR36][R6.64] ;  /* 0x0000002406047981 */ /* 0x001ee4000c1e1b00 */
[----:B---3--:R-:W-:-:S05]  /*10a70*/  LEA.HI R4, P0, R0, R4, RZ, 0x1d ;  /* 0x0000000400047211 */ /* 0x008fca000781e8ff */
[----:B------:R-:W-:-:S05]  /*10a80*/  IMAD.X R5, RZ, RZ, R5, P0 ;  /* 0x000000ffff057224 */ /* 0x000fca00000e0605 */
[----:B------:R-:W3:Y:S01]  /*10a90*/  LD.E.U8 R10, desc[UR36][R4.64] ;  /* 0x00000024040a7980 */ /* 0x000ee2000c101100 */
[----:B------:R-:W-:-:S04]  /*10aa0*/  LOP3.LUT R0, R0, 0x7, RZ, 0xc0, !PT ;  /* 0x0000000700007812 */ /* 0x000fc800078ec0ff */
[----:B------:R-:W-:-:S04]  /*10ab0*/  ISETP.GT.U32.AND P0, PT, R0, 0xffff, PT ;  /* 0x0000ffff0000780c */ /* 0x000fc80003f04070 */
[----:B------:R-:W-:-:S04]  /*10ac0*/  SEL R0, R0, 0xffff, !P0 ;  /* 0x0000ffff00007807 */ /* 0x000fc80004000000 */
[----:B-1----:R-:W-:-:S04]  /*10ad0*/  LOP3.LUT R11, R0, 0xffff, RZ, 0xc0, !PT ;  /* 0x0000ffff000b7812 */ /* 0x002fc800078ec0ff */
[----:B------:R-:W-:-:S04]  /*10ae0*/  SHF.L.U32 R11, R2, R11, RZ ;  /* 0x0000000b020b7219 */ /* 0x000fc800000006ff */
[----:B---3--:R-:W-:-:S05]  /*10af0*/  LOP3.LUT R17, R10, R11, RZ, 0xfc, !PT ;  /* 0x0000000b0a117212 */ /* 0x008fca00078efcff */
[----:B------:R1:W-:Y:S04]  /*10b00*/  ST.E.U8 desc[UR36][R4.64], R17 ;  /* 0x0000001104007985 */ /* 0x0003e8000c101124 */
[----:B--2---:R-:W2:Y:S04]  /*10b10*/  LDG.E.64 R8, desc[UR36][R6.64] ;  /* 0x0000002406087981 */ /* 0x004ea8000c1e1b00 */
[----:B--2---:R-:W2:Y:S02]  /*10b20*/  LD.E R11, desc[UR36][R8.64+0x1000] ;  /* 0x00100024080b7980 */ /* 0x004ea4000c101900 */
[----:B--2---:R-:W-:-:S02]  /*10b30*/  VIADD R21, R11, 0x1 ;  /* 0x000000010b157836 */ /* 0x004fc40000000000 */
[----:B------:R-:W-:-:S03]  /*10b40*/  IMAD.WIDE.U32 R10, R11, 0x4, R8 ;  /* 0x000000040b0a7825 */ /* 0x000fc600078e0008 */
[----:B------:R1:W-:Y:S04]  /*10b50*/  ST.E desc[UR36][R8.64+0x1000], R21 ;  /* 0x0010001508007985 */ /* 0x0003e8000c101924 */
[----:B------:R1:W-:Y:S04]  /*10b60*/  ST.E desc[UR36][R10.64+0x1004], R3 ;  /* 0x001004030a007985 */ /* 0x0003e8000c101924 */
[----:B------:R-:W2:Y:S04]  /*10b70*/  LDG.E.64 R12, desc[UR36][R6.64] ;  /* 0x00000024060c7981 */ /* 0x000ea8000c1e1b00 */
[----:B--2---:R-:W2:Y:S02]  /*10b80*/  LD.E R0, desc[UR36][R12.64+0x1000] ;  /* 0x001000240c007980 */ /* 0x004ea4000c101900 */
[----:B--2---:R-:W-:-:S02]  /*10b90*/  VIADD R15, R0, 0xffffffff ;  /* 0xffffffff000f7836 */ /* 0x004fc40000000000 */
[----:B------:R-:W-:Y:S02]  /*10ba0*/  IMAD.MOV.U32 R0, RZ, RZ, R3 ;  /* 0x000000ffff007224 */ /* 0x000fe400078e0003 */
[----:B------:R-:W-:-:S05]  /*10bb0*/  IMAD.WIDE.U32 R14, R15, 0x4, R12 ;  /* 0x000000040f0e7825 */ /* 0x000fca00078e000c */
[----:B------:R1:W-:Y:S02]  /*10bc0*/  ST.E desc[UR36][R14.64+0x2004], R3 ;  /* 0x002004030e007985 */ /* 0x0003e4000c101924 */
.L_x_314:
[----:B------:R-:W-:Y:S05]  /*10bd0*/  BSYNC.RECONVERGENT B11 ;  /* 0x00000000000b7941 */ /* 0x000fea0003800200 */
.L_x_308:
[----:B-1----:R-:W1:Y:S02]  /*10be0*/  LDC.64 R4, c[0x4][0x8] ;  /* 0x01000200ff047b82 */ /* 0x002e640000000a00 */
        /* <DEDUP_REMOVED lines=9> */
[----:B------:R-:W-:Y:S02]  /*10c80*/  IMAD.MOV.U32 R6, RZ, RZ, R22 ;  /* 0x000000ffff067224 */ /* 0x000fe400078e0016 */
[----:B0-----:R-:W-:Y:S01]  /*10c90*/  IMAD.X R3, RZ, RZ, R11, P0 ;  /* 0x000000ffff037224 */ /* 0x001fe200000e060b */
[----:B------:R0:W2:Y:S01]  /*10ca0*/  LDC.64 R8, c[0x4][R0] ;  /* 0x0100000000087b82 */ /* 0x0000a20000000a00 */
[----:B------:R-:W-:-:S03]  /*10cb0*/  IMAD.MOV.U32 R7, RZ, RZ, R19 ;  /* 0x000000ffff077224 */ /* 0x000fc600078e0013 */
[----:B------:R0:W-:Y:S01]  /*10cc0*/  STL.64 [R1], R2 ;  /* 0x0000000201007387 */ /* 0x0001e20000100a00 */
[----:B-1----:R-:W-:Y:S02]  /*10cd0*/  IMAD.U32 R4, RZ, RZ, UR4 ;  /* 0x00000004ff047e24 */ /* 0x002fe4000f8e00ff */
[----:B------:R-:W-:-:S07]  /*10ce0*/  IMAD.U32 R5, RZ, RZ, UR5 ;  /* 0x00000005ff057e24 */ /* 0x000fce000f8e00ff */
[----:B------:R-:W-:-:S07]  /*10cf0*/  LEPC R20, `(.L_x_337) ;  /* 0x000000001014794e */ /* 0x000fce0000000000 */
[----:B0-2---:R-:W-:Y:S05]  /*10d00*/  CALL.ABS.NOINC R8 ;  /* 0x0000000008007343 */ /* 0x005fea0003c00000 */
.L_x_337:
[----:B------:R-:W-:Y:S05]  /*10d10*/  BRA `(.L_x_338) ;  /* 0x0000001c007c7947 */ /* 0x000fea0003800000 */
.L_x_336:
        /* <DEDUP_REMOVED lines=38> */
.L_x_356:
        /* <DEDUP_REMOVED lines=12> */
.L_x_341:
[----:B------:R-:W-:Y:S05]  /*11040*/  BSYNC.RECONVERGENT B1 ;  /* 0x0000000000017941 */ /* 0x000fea0003800200 */
.L_x_340:
        /* <DEDUP_REMOVED lines=12> */
.L_x_343:
[----:B------:R-:W-:Y:S05]  /*11110*/  BSYNC.RECONVERGENT B1 ;  /* 0x0000000000017941 */ /* 0x000fea0003800200 */
.L_x_342:
        /* <DEDUP_REMOVED lines=12> */
.L_x_345:
[----:B------:R-:W-:Y:S05]  /*111e0*/  BSYNC.RECONVERGENT B1 ;  /* 0x0000000000017941 */ /* 0x000fea0003800200 */
.L_x_344:
        /* <DEDUP_REMOVED lines=12> */
.L_x_347:
[----:B------:R-:W-:Y:S05]  /*112b0*/  BSYNC.RECONVERGENT B1 ;  /* 0x0000000000017941 */ /* 0x000fea0003800200 */
.L_x_346:
        /* <DEDUP_REMOVED lines=12> */
.L_x_349:
[----:B------:R-:W-:Y:S05]  /*11380*/  BSYNC.RECONVERGENT B1 ;  /* 0x0000000000017941 */ /* 0x000fea0003800200 */
.L_x_348:
        /* <DEDUP_REMOVED lines=12> */
.L_x_351:
[----:B------:R-:W-:Y:S05]  /*11450*/  BSYNC.RECONVERGENT B1 ;  /* 0x0000000000017941 */ /* 0x000fea0003800200 */
.L_x_350:
        /* <DEDUP_REMOVED lines=12> */
.L_x_353:
[----:B------:R-:W-:Y:S05]  /*11520*/  BSYNC.RECONVERGENT B1 ;  /* 0x0000000000017941 */ /* 0x000fea0003800200 */
.L_x_352:
        /* <DEDUP_REMOVED lines=15> */
.L_x_355:
[----:B------:R-:W-:Y:S05]  /*11620*/  BSYNC.RECONVERGENT B1 ;  /* 0x0000000000017941 */ /* 0x000fea0003800200 */
.L_x_354:
[----:B------:R-:W-:-:S05]  /*11630*/  IADD3 R7, P0, PT, R7, 0x140, RZ ;  /* 0x0000014007077810 */ /* 0x000fca0007f1e0ff */
[----:B------:R-:W-:Y:S01]  /*11640*/  IMAD.X R9, RZ, RZ, R9, P0 ;  /* 0x000000ffff097224 */ /* 0x000fe200000e0609 */
[----:B------:R-:W-:Y:S07]  /*11650*/  @P1 BRA `(.L_x_356) ;  /* 0xfffffff800481947 */ /* 0x000fee000383ffff */
[----:B------:R-:W-:Y:S05]  /*11660*/  BSYNC.RECONVERGENT B0 ;  /* 0x0000000000007941 */ /* 0x000fea0003800200 */
.L_x_339:
        /* <DEDUP_REMOVED lines=13> */
.L_x_360:
        /* <DEDUP_REMOVED lines=17> */
.L_x_359:
[----:B------:R-:W-:Y:S02]  /*11850*/  IMAD.MOV.U32 R8, RZ, RZ, R16 ;  /* 0x000000ffff087224 */ /* 0x000fe400078e0010 */
[----:B------:R-:W-:-:S07]  /*11860*/  IMAD.MOV.U32 R9, RZ, RZ, RZ ;  /* 0x000000ffff097224 */ /* 0x000fce00078e00ff */
.L_x_358:
[----:B------:R-:W-:Y:S05]  /*11870*/  BSYNC.RECONVERGENT B0 ;  /* 0x0000000000007941 */ /* 0x000fea0003800200 */
.L_x_357:
        /* <DEDUP_REMOVED lines=13> */
[C---:B------:R-:W-:Y:S01]  /*11950*/  ISETP.GE.U32.AND P0, PT, R14.reuse, 0x8, PT ;  /* 0x000000080e00780c */ /* 0x040fe20003f06070 */
[----:B------:R-:W-:Y:S01]  /*11960*/  BSSY.RECONVERGENT B1, `(.L_x_363) ;  /* 0x000005f000017945 */ /* 0x000fe20003800200 */
[----:B------:R-:W-:Y:S01]  /*11970*/  LOP3.LUT R16, R14, 0x7, RZ, 0xc0, !PT ;  /* 0x000000070e107812 */ /* 0x000fe200078ec0ff */
[----:B------:R-:W-:Y:S01]  /*11980*/  IMAD.MOV.U32 R27, RZ, RZ, -0x1 ;  /* 0xffffffffff1b7424 */ /* 0x000fe200078e00ff */
[----:B------:R-:W-:Y:S01]  /*11990*/  MOV R18, R14 ;  /* 0x0000000e00127202 */ /* 0x000fe20000000f00 */
[----:B------:R-:W-:Y:S01]  /*119a0*/  IMAD.MOV.U32 R17, RZ, RZ, RZ ;  /* 0x000000ffff117224 */ /* 0x000fe200078e00ff */
[----:B------:R-:W-:Y:S01]  /*119b0*/  ISETP.NE.AND P5, PT, R16, RZ, PT ;  /* 0x000000ff1000720c */ /* 0x000fe20003fa5270 */
[----:B------:R-:W-:-:S06]  /*119c0*/  IMAD.MOV.U32 R24, RZ, RZ, RZ ;  /* 0x000000ffff187224 */ /* 0x000fcc00078e00ff */
[----:B------:R-:W-:Y:S06]  /*119d0*/  @!P0 BRA `(.L_x_364) ;  /* 0x00000004005c8947 */ /* 0x000fec0003800000 */
[----:B------:R-:W-:Y:S01]  /*119e0*/  IADD3 R8, P0, PT, R4, 0x2020, RZ ;  /* 0x0000202004087810 */ /* 0x000fe20007f1e0ff */
[----:B------:R-:W-:Y:S01]  /*119f0*/  IMAD.MOV.U32 R27, RZ, RZ, -0x1 ;  /* 0xffffffffff1b7424 */ /* 0x000fe200078e00ff */
[----:B------:R-:W-:Y:S01]  /*11a00*/  LOP3.LUT R17, R14, 0xfffffff8, RZ, 0xc0, !PT ;  /* 0xfffffff80e117812 */ /* 0x000fe200078ec0ff */
[----:B------:R-:W-:Y:S02]  /*11a10*/  IMAD.MOV.U32 R15, RZ, RZ, RZ ;  /* 0x000000ffff0f7224 */ /* 0x000fe400078e00ff */
[----:B------:R-:W-:Y:S02]  /*11a20*/  IMAD.MOV.U32 R18, RZ, RZ, R14 ;  /* 0x000000ffff127224 */ /* 0x000fe400078e000e */
[----:B------:R-:W-:Y:S02]  /*11a30*/  IMAD.MOV.U32 R24, RZ, RZ, RZ ;  /* 0x000000ffff187224 */ /* 0x000fe400078e00ff */
[----:B------:R-:W-:-:S07]  /*11a40*/  IMAD.X R9, RZ, RZ, R5, P0 ;  /* 0x000000ffff097224 */ /* 0x000fce00000e0605 */
.L_x_365:
        /* <DEDUP_REMOVED lines=11> */
[----:B------:R-:W-:-:S03]  /*11b00*/  ISETP.NE.AND P1, PT, R24, RZ, PT ;  /* 0x000000ff1800720c */ /* 0x000fc60003f25270 */
[----:B------:R-:W4:Y:S01]  /*11b10*/  LD.E R21, desc[UR36][R8.64+-0x8] ;  /* 0xfffff82408157980 */ /* 0x000f22000c101900 */
[----:B--2---:R-:W-:Y:S01]  /*11b20*/  ISETP.LT.U32.AND P1, PT, R12, 0xd, !P1 ;  /* 0x0000000d0c00780c */ /* 0x004fe20004f21070 */
[----:B------:R-:W-:-:S06]  /*11b30*/  IMAD.WIDE.U32 R12, R25, 0x28, R2 ;  /* 0x00000028190c7825 */ /* 0x000fcc00078e0002 */
[----:B------:R-:W2:Y:S01]  /*11b40*/  LD.E R12, desc[UR36][R12.64+0x24] ;  /* 0x000024240c0c7980 */ /* 0x000ea2000c101900 */
[----:B------:R-:W-:-:S04]  /*11b50*/  SEL R24, R24, 0x1, !P1 ;  /* 0x0000000118187807 */ /* 0x000fc80004800000 */
[----:B------:R-:W-:-:S04]  /*11b60*/  ISETP.NE.AND P2, PT, R24, RZ, PT ;  /* 0x000000ff1800720c */ /* 0x000fc80003f45270 */
[----:B---3--:R-:W-:-:S04]  /*11b70*/  ISETP.LT.U32.AND P2, PT, R20, 0xd, !P2 ;  /* 0x0000000d1400780c */ /* 0x008fc80005741070 */
[----:B------:R-:W-:-:S04]  /*11b80*/  SEL R24, R24, 0x1, !P2 ;  /* 0x0000000118187807 */ /* 0x000fc80005000000 */
[----:B------:R-:W-:-:S04]  /*11b90*/  ISETP.NE.AND P0, PT, R24, RZ, PT ;  /* 0x000000ff1800720c */ /* 0x000fc80003f05270 */
[----:B----4-:R-:W-:Y:S01]  /*11ba0*/  ISETP.LT.U32.AND P0, PT, R10, 0xd, !P0 ;  /* 0x0000000d0a00780c */ /* 0x010fe20004701070 */
[----:B------:R-:W-:Y:S01]  /*11bb0*/  IMAD.WIDE.U32 R10, R35, 0x28, R2 ;  /* 0x00000028230a7825 */ /* 0x000fe200078e0002 */
[-C--:B------:R-:W-:Y:S02]  /*11bc0*/  ISETP.NE.AND P6, PT, R33, R0.reuse, PT ;  /* 0x000000002100720c */ /* 0x080fe40003fc5270 */
[----:B------:R-:W3:Y:S04]  /*11bd0*/  LD.E R33, desc[UR36][R8.64+-0x4] ;  /* 0xfffffc2408217980 */ /* 0x000ee8000c101900 */
[----:B------:R-:W4:Y:S01]  /*11be0*/  LD.E R10, desc[UR36][R10.64+0x24] ;  /* 0x000024240a0a7980 */ /* 0x000f22000c101900 */
[----:B------:R-:W-:Y:S02]  /*11bf0*/  SEL R26, R24, 0x1, !P0 ;  /* 0x00000001181a7807 */ /* 0x000fe40004000000 */
[----:B------:R-:W-:-:S02]  /*11c00*/  ISETP.NE.AND P3, PT, R37, R0, PT ;  /* 0x000000002500720c */ /* 0x000fc40003f65270 */
[----:B------:R-:W-:Y:S01]  /*11c10*/  ISETP.NE.AND P4, PT, R26, RZ, PT ;  /* 0x000000ff1a00720c */ /* 0x000fe20003f85270 */
[C---:B------:R-:W-:Y:S01]  /*11c20*/  VIADD R20, R15.reuse, 0x1 ;  /* 0x000000010f147836 */ /* 0x040fe20000000000 */
[----:B------:R-:W-:-:S04]  /*11c30*/  SEL R27, R15, R27, !P3 ;  /* 0x0000001b0f1b7207 */ /* 0x000fc80005800000 */
[----:B------:R-:W-:Y:S02]  /*11c40*/  SEL R24, R20, R27, !P6 ;  /* 0x0000001b14187207 */ /* 0x000fe40007000000 */
[----:B------:R-:W3:Y:S01]  /*11c50*/  LD.E R27, desc[UR36][R8.64] ;  /* 0x00000024081b7980 */ /* 0x000ee2000c101900 */
[----:B--2---:R-:W-:Y:S01]  /*11c60*/  ISETP.LT.U32.AND P4, PT, R12, 0xd, !P4 ;  /* 0x0000000d0c00780c */ /* 0x004fe20006781070 */
[----:B------:R-:W-:-:S06]  /*11c70*/  IMAD.WIDE.U32 R12, R21, 0x28, R2 ;  /* 0x00000028150c7825 */ /* 0x000fcc00078e0002 */
[----:B------:R-:W2:Y:S01]  /*11c80*/  LD.E R12, desc[UR36][R12.64+0x24] ;  /* 0x000024240c0c7980 */ /* 0x000ea2000c101900 */
[----:B------:R-:W-:Y:S02]  /*11c90*/  SEL R26, R26, 0x1, !P4 ;  /* 0x000000011a1a7807 */ /* 0x000fe40006000000 */
[----:B------:R-:W-:Y:S02]  /*11ca0*/  @!P2 SEL R20, R15, R18, P1 ;  /* 0x000000120f14a207 */ /* 0x000fe40000800000 */
[----:B------:R-:W-:-:S04]  /*11cb0*/  ISETP.NE.AND P2, PT, R26, RZ, PT ;  /* 0x000000ff1a00720c */ /* 0x000fc80003f45270 */
[----:B----4-:R-:W-:Y:S01]  /*11cc0*/  ISETP.LT.U32.AND P2, PT, R10, 0xd, !P2 ;  /* 0x0000000d0a00780c */ /* 0x010fe20005741070 */
[----:B---3--:R-:W-:-:S06]  /*11cd0*/  IMAD.WIDE.U32 R10, R33, 0x28, R2 ;  /* 0x00000028210a7825 */ /* 0x008fcc00078e0002 */
[----:B------:R0:W3:Y:S01]  /*11ce0*/  LD.E R10, desc[UR36][R10.64+0x24] ;  /* 0x000024240a0a7980 */ /* 0x0000e2000c101900 */
[----:B------:R-:W-:-:S04]  /*11cf0*/  SEL R26, R26, 0x1, !P2 ;  /* 0x000000011a1a7807 */ /* 0x000fc80005000000 */
[----:B------:R-:W-:-:S04]  /*11d00*/  ISETP.NE.AND P3, PT, R26, RZ, PT ;  /* 0x000000ff1a00720c */ /* 0x000fc80003f65270 */
[----:B--2---:R-:W-:Y:S01]  /*11d10*/  ISETP.LT.U32.AND P3, PT, R12, 0xd, !P3 ;  /* 0x0000000d0c00780c */ /* 0x004fe20005f61070 */
[----:B------:R-:W-:-:S06]  /*11d20*/  IMAD.WIDE.U32 R12, R27, 0x28, R2 ;  /* 0x000000281b0c7825 */ /* 0x000fcc00078e0002 */
[----:B------:R1:W2:Y:S01]  /*11d30*/  LD.E R12, desc[UR36][R12.64+0x24] ;  /* 0x000024240c0c7980 */ /* 0x0002a2000c101900 */
[-C--:B------:R-:W-:Y:S01]  /*11d40*/  ISETP.NE.AND P1, PT, R23, R0.reuse, PT ;  /* 0x000000001700720c */ /* 0x080fe20003f25270 */
[C---:B------:R-:W-:Y:S01]  /*11d50*/  VIADD R23, R15.reuse, 0x2 ;  /* 0x000000020f177836 */ /* 0x040fe20000000000 */
[----:B------:R-:W-:Y:S01]  /*11d60*/  SEL R26, R26, 0x1, !P3 ;  /* 0x000000011a1a7807 */ /* 0x000fe20005800000 */
[----:B0-----:R-:W-:Y:S01]  /*11d70*/  VIADD R11, R15, 0x3 ;  /* 0x000000030f0b7836 */ /* 0x001fe20000000000 */
[----:B------:R-:W-:Y:S02]  /*11d80*/  ISETP.NE.AND P6, PT, R25, R0, PT ;  /* 0x000000001900720c */ /* 0x000fe40003fc5270 */
[----:B------:R-:W-:Y:S02]  /*11d90*/  SEL R24, R23, R24, !P1 ;  /* 0x0000001817187207 */ /* 0x000fe40004800000 */
[----:B------:R-:W-:Y:S02]  /*11da0*/  ISETP.NE.AND P1, PT, R26, RZ, PT ;  /* 0x000000ff1a00720c */ /* 0x000fe40003f25270 */
[----:B------:R-:W-:-:S02]  /*11db0*/  SEL R24, R11, R24, !P6 ;  /* 0x000000180b187207 */ /* 0x000fc40007000000 */
[----:B------:R-:W-:Y:S02]  /*11dc0*/  @!P4 SEL R11, R23, R20, P0 ;  /* 0x00000014170bc207 */ /* 0x000fe40000000000 */
[-C--:B------:R-:W-:Y:S01]  /*11dd0*/  ISETP.NE.AND P4, PT, R35, R0.reuse, PT ;  /* 0x000000002300720c */ /* 0x080fe20003f85270 */
[C---:B-1----:R-:W-:Y:S01]  /*11de0*/  VIADD R13, R15.reuse, 0x5 ;  /* 0x000000050f0d7836 */ /* 0x042fe20000000000 */
[----:B---3--:R-:W-:Y:S01]  /*11df0*/  ISETP.LT.U32.AND P1, PT, R10, 0xd, !P1 ;  /* 0x0000000d0a00780c */ /* 0x008fe20004f21070 */
[----:B------:R-:W-:Y:S01]  /*11e00*/  VIADD R10, R15, 0x4 ;  /* 0x000000040f0a7836 */ /* 0x000fe20000000000 */
[----:B------:R-:W-:-:S04]  /*11e10*/  ISETP.NE.AND P6, PT, R21, R0, PT ;  /* 0x000000001500720c */ /* 0x000fc80003fc5270 */
[----:B------:R-:W-:Y:S01]  /*11e20*/  SEL R24, R10, R24, !P4 ;  /* 0x000000180a187207 */ /* 0x000fe20006000000 */
[----:B------:R-:W-:Y:S01]  /*11e30*/  VIADD R18, R15, 0x7 ;  /* 0x000000070f127836 */ /* 0x000fe20000000000 */
[----:B------:R-:W-:Y:S02]  /*11e40*/  SEL R26, R26, 0x1, !P1 ;  /* 0x000000011a1a7807 */ /* 0x000fe40004800000 */
[----:B------:R-:W-:Y:S02]  /*11e50*/  SEL R24, R13, R24, !P6 ;  /* 0x000000180d187207 */ /* 0x000fe40007000000 */
[----:B------:R-:W-:Y:S01]  /*11e60*/  @!P3 SEL R13, R10, R11, P2 ;  /* 0x0000000b0a0db207 */ /* 0x000fe20001000000 */
[C---:B------:R-:W-:Y:S02]  /*11e70*/  VIADD R10, R15.reuse, 0x6 ;  /* 0x000000060f0a7836 */ /* 0x040fe40000000000 */
[----:B------:R-:W-:Y:S01]  /*11e80*/  VIADD R15, R15, 0x8 ;  /* 0x000000080f0f7836 */ /* 0x000fe20000000000 */
[----:B------:R-:W-:-:S04]  /*11e90*/  ISETP.NE.AND P0, PT, R26, RZ, PT ;  /* 0x000000ff1a00720c */ /* 0x000fc80003f05270 */
[----:B------:R-:W-:Y:S02]  /*11ea0*/  ISETP.NE.AND P3, PT, R15, R17, PT ;  /* 0x000000110f00720c */ /* 0x000fe40003f65270 */
[-C--:B------:R-:W-:Y:S02]  /*11eb0*/  ISETP.NE.AND P4, PT, R33, R0.reuse, PT ;  /* 0x000000002100720c */ /* 0x080fe40003f85270 */
[----:B------:R-:W-:Y:S02]  /*11ec0*/  ISETP.NE.AND P2, PT, R27, R0, PT ;  /* 0x000000001b00720c */ /* 0x000fe40003f45270 */
[----:B------:R-:W-:Y:S02]  /*11ed0*/  IADD3 R8, P6, PT, R8, 0x20, RZ ;  /* 0x0000002008087810 */ /* 0x000fe40007fde0ff */
[----:B------:R-:W-:-:S03]  /*11ee0*/  SEL R27, R10, R24, !P4 ;  /* 0x000000180a1b7207 */ /* 0x000fc60006000000 */
[----:B------:R-:W-:Y:S01]  /*11ef0*/  IMAD.X R9, RZ, RZ, R9, P6 ;  /* 0x000000ffff097224 */ /* 0x000fe200030e0609 */
[----:B------:R-:W-:Y:S02]  /*11f00*/  SEL R27, R18, R27, !P2 ;  /* 0x0000001b121b7207 */ /* 0x000fe40005000000 */
[----:B--2---:R-:W-:-:S04]  /*11f10*/  ISETP.LT.U32.AND P0, PT, R12, 0xd, !P0 ;  /* 0x0000000d0c00780c */ /* 0x004fc80004701070 */
[----:B------:R-:W-:-:S09]  /*11f20*/  SEL R24, R26, 0x1, !P0 ;  /* 0x000000011a187807 */ /* 0x000fd20004000000 */
[----:B------:R-:W-:Y:S01]  /*11f30*/  @!P0 SEL R18, R10, R13, P1 ;  /* 0x0000000d0a128207 */ /* 0x000fe20000800000 */
[----:B------:R-:W-:Y:S06]  /*11f40*/  @P3 BRA `(.L_x_365) ;  /* 0xfffffff800c03947 */ /* 0x000fec000383ffff */
.L_x_364:
[----:B------:R-:W-:Y:S05]  /*11f50*/  BSYNC.RECONVERGENT B1 ;  /* 0x0000000000017941 */ /* 0x000fea0003800200 */
.L_x_363:
[----:B------:R-:W-:Y:S05]  /*11f60*/  @!P5 BRA `(.L_x_362) ;  /* 0x000000040044d947 */ /* 0x000fea0003800000 */
[----:B------:R-:W-:Y:S01]  /*11f70*/  ISETP.GE.U32.AND P0, PT, R16, 0x4, PT ;  /* 0x000000041000780c */ /* 0x000fe20003f06070 */
[----:B------:R-:W-:Y:S01]  /*11f80*/  BSSY.RECONVERGENT B1, `(.L_x_366) ;  /* 0x000002b000017945 */ /* 0x000fe20003800200 */
[----:B------:R-:W-:-:S04]  /*11f90*/  LOP3.LUT R26, R14, 0x3, RZ, 0xc0, !PT ;  /* 0x000000030e1a7812 */ /* 0x000fc800078ec0ff */
[----:B------:R-:W-:-:S07]  /*11fa0*/  ISETP.NE.AND P4, PT, R26, RZ, PT ;  /* 0x000000ff1a00720c */ /* 0x000fce0003f85270 */
[----:B------:R-:W-:Y:S06]  /*11fb0*/  @!P0 BRA `(.L_x_367) ;  /* 0x00000000009c8947 */ /* 0x000fec0003800000 */
        /* <DEDUP_REMOVED lines=39> */
.L_x_367:
[----:B------:R-:W-:Y:S05]  /*12230*/  BSYNC.RECONVERGENT B1 ;  /* 0x0000000000017941 */ /* 0x000fea0003800200 */
.L_x_366:
        /* <DEDUP_REMOVED lines=16> */
[----:B--2---:R-:W-:-:S04]  /*12340*/  @P3 ISETP.LT.U32.AND P1, PT, R10, 0xd, !P1 ;  /* 0x0000000d0a00380c */ /* 0x004fc80004f21070 */
[----:B------:R-:W-:-:S04]  /*12350*/  @P3 SEL R16, R24, 0x1, !P1 ;  /* 0x0000000118103807 */ /* 0x000fc80004800000 */
[----:B------:R-:W-:-:S04]  /*12360*/  @P3 ISETP.NE.AND P2, PT, R16, RZ, PT ;  /* 0x000000ff1000320c */ /* 0x000fc80003f45270 */
[----:B---3--:R-:W-:Y:S02]  /*12370*/  @P3 ISETP.LT.U32.AND P2, PT, R8, 0xd, !P2 ;  /* 0x0000000d0800380c */ /* 0x008fe40005741070 */
[----:B------:R-:W-:Y:S02]  /*12380*/  @P3 SEL R8, R17, R27, !P5 ;  /* 0x0000001b11083207 */ /* 0x000fe40006800000 */
[----:B------:R-:W-:Y:S02]  /*12390*/  @P3 PLOP3.LUT P0, PT, P2, PT, PT, 0x80, 0x8 ;  /* 0x000000000008381c */ /* 0x000fe4000170f070 */
[----:B------:R-:W-:-:S11]  /*123a0*/  @P3 SEL R27, R11, R8, !P6 ;  /* 0x000000080b1b3207 */ /* 0x000fd60007000000 */
        /* <DEDUP_REMOVED lines=13> */
.L_x_362:
[----:B------:R-:W-:Y:S05]  /*12480*/  BSYNC.RECONVERGENT B0 ;  /* 0x0000000000007941 */ /* 0x000fea0003800200 */
.L_x_361:
        /* <DEDUP_REMOVED lines=16> */
.L_x_373:
        /* <DEDUP_REMOVED lines=8> */
.L_x_372:
[----:B------:R-:W-:Y:S05]  /*12610*/  BSYNC.RECONVERGENT B1 ;  /* 0x0000000000017941 */ /* 0x000fea0003800200 */
.L_x_371:
[----:B------:R-:W-:Y:S05]  /*12620*/  @!P1 BRA `(.L_x_370) ;  /* 0x0000000000709947 */ /* 0x000fea0003800000 */
[----:B------:R-:W-:-:S07]  /*12630*/  IMAD.IADD R18, R27, 0x1, -R18 ;  /* 0x000000011b127824 */ /* 0x000fce00078e0a12 */
.L_x_374:
        /* <DEDUP_REMOVED lines=27> */
.L_x_370:
[----:B------:R-:W-:Y:S05]  /*127f0*/  BSYNC.RECONVERGENT B0 ;  /* 0x0000000000007941 */ /* 0x000fea0003800200 */
.L_x_369:
[----:B------:R-:W1:Y:S02]  /*12800*/  LDG.E.64 R6, desc[UR36][R6.64] ;  /* 0x0000002406067981 */ /* 0x000e64000c1e1b00 */
[----:B-1----:R-:W-:-:S05]  /*12810*/  IMAD.WIDE.U32 R4, R4, 0x4, R6 ;  /* 0x0000000404047825 */ /* 0x002fca00078e0006 */
[----:B-----5:R1:W-:Y:S01]  /*12820*/  ST.E desc[UR36][R4.64+0x2004], R0 ;  /* 0x0020040004007985 */ /* 0x0203e2000c101924 */
[----:B------:R-:W-:Y:S05]  /*12830*/  BRA `(.L_x_338) ;  /* 0x0000000000b47947 */ /* 0x000fea0003800000 */
.L_x_368:
        /* <DEDUP_REMOVED lines=11> */
.L_x_377:
        /* <DEDUP_REMOVED lines=8> */
.L_x_376:
[----:B------:R-:W-:Y:S05]  /*12970*/  BSYNC.RECONVERGENT B0 ;  /* 0x0000000000007941 */ /* 0x000fea0003800200 */
.L_x_375:
[----:B------:R-:W-:Y:S04]  /*12980*/  BSSY.RECONVERGENT B0, `(.L_x_378) ;  /* 0x0000015000007945 */ /* 0x000fe80003800200 */
[----:B------:R-:W-:Y:S05]  /*12990*/  @P1 BRA `(.L_x_379) ;  /* 0x00000000004c1947 */ /* 0x000fea0003800000 */
.L_x_380:
        /* <DEDUP_REMOVED lines=19> */
.L_x_379:
[----:B------:R-:W-:Y:S05]  /*12ad0*/  BSYNC.RECONVERGENT B0 ;  /* 0x0000000000007941 */ /* 0x000fea0003800200 */
.L_x_378:
[----:B------:R-:W0:Y:S02]  /*12ae0*/  LDG.E.64 R6, desc[UR36][R6.64] ;  /* 0x0000002406067981 */ /* 0x000e24000c1e1b00 */
[----:B01----:R-:W-:-:S05]  /*12af0*/  IMAD.WIDE.U32 R2, R18, 0x4, R6 ;  /* 0x0000000412027825 */ /* 0x003fca00078e0006 */
[----:B-----5:R2:W-:Y:S02]  /*12b00*/  ST.E desc[UR36][R2.64+0x2004], R0 ;  /* 0x0020040002007985 */ /* 0x0205e4000c101924 */
.L_x_338:
[----:B------:R-:W-:Y:S05]  /*12b10*/  BSYNC.RECONVERGENT B11 ;  /* 0x00000000000b7941 */ /* 0x000fea0003800200 */
.L_x_335:
[----:B-12---:R-:W-:Y:S01]  /*12b20*/  MOV R0, 0x0 ;  /* 0x0000000000007802 */ /* 0x006fe20000000f00 */
[----:B------:R-:W1:Y:S01]  /*12b30*/  LDCU.64 UR4, c[0x4][0x58] ;  /* 0x01000b00ff0477ac */ /* 0x000e620008000a00 */
[----:B------:R-:W-:Y:S02]  /*12b40*/  CS2R R6, SRZ ;  /* 0x0000000000067805 */ /* 0x000fe4000001ff00 */
[----:B0----5:R0:W2:Y:S01]  /*12b50*/  LDC.64 R2, c[0x4][R0] ;  /* 0x0100000000027b82 */ /* 0x0210a20000000a00 */
[----:B-1----:R-:W-:Y:S01]  /*12b60*/  MOV R4, UR4 ;  /* 0x0000000400047c02 */ /* 0x002fe20008000f00 */
[----:B0-----:R-:W-:-:S07]  /*12b70*/  IMAD.U32 R5, RZ, RZ, UR5 ;  /* 0x00000005ff057e24 */ /* 0x001fce000f8e00ff */
[----:B------:R-:W-:-:S07]  /*12b80*/  LEPC R20, `(.L_x_381) ;  /* 0x000000001014794e */ /* 0x000fce0000000000 */
[----:B--2---:R-:W-:Y:S05]  /*12b90*/  CALL.ABS.NOINC R2 ;  /* 0x0000000002007343 */ /* 0x004fea0003c00000 */
.L_x_381:
[----:B------:R-:W0:Y:S02]  /*12ba0*/  LDC.64 R2, c[0x4][0x10] ;  /* 0x01000400ff027b82 */ /* 0x000e240000000a00 */
[----:B0-----:R-:W2:Y:S04]  /*12bb0*/  LDG.E.64 R2, desc[UR36][R2.64] ;  /* 0x0000002402027981 */ /* 0x001ea8000c1e1b00 */
[----:B--2---:R-:W2:Y:S01]  /*12bc0*/  LD.E R0, desc[UR36][R2.64+0x1000] ;  /* 0x0010002402007980 */ /* 0x004ea2000c101900 */
[----:B------:R-:W-:Y:S01]  /*12bd0*/  BSSY.RECONVERGENT B11, `(.L_x_382) ;  /* 0x000001b0000b7945 */ /* 0x000fe20003800200 */
[----:B--2---:R-:W-:-:S13]  /*12be0*/  ISETP.NE.AND P0, PT, R0, RZ, PT ;  /* 0x000000ff0000720c */ /* 0x004fda0003f05270 */
[----:B------:R-:W-:Y:S05]  /*12bf0*/  @!P0 BRA `(.L_x_383) ;  /* 0x0000000000608947 */ /* 0x000fea0003800000 */
[----:B------:R-:W-:-:S07]  /*12c00*/  IMAD.MOV.U32 R16, RZ, RZ, RZ ;  /* 0x000000ffff107224 */ /* 0x000fce00078e00ff */
.L_x_385:
        /* <DEDUP_REMOVED lines=17> */
.L_x_384:
[----:B------:R-:W0:Y:S02]  /*12d20*/  LDC.64 R2, c[0x4][0x10] ;  /* 0x01000400ff027b82 */ /* 0x000e240000000a00 */
[----:B0-----:R-:W2:Y:S01]  /*12d30*/  LDG.E.64 R2, desc[UR36][R2.64] ;  /* 0x0000002402027981 */ /* 0x001ea2000c1e1b00 */
[----:B------:R-:W-:-:S03]  /*12d40*/  VIADD R16, R16, 0x1 ;  /* 0x0000000110107836 */ /* 0x000fc60000000000 */
[----:B--2---:R-:W2:Y:S02]  /*12d50*/  LD.E R5, desc[UR36][R2.64+0x1000] ;  /* 0x0010002402057980 */ /* 0x004ea4000c101900 */
[----:B--2---:R-:W-:-:S13]  /*12d60*/  ISETP.GE.U32.AND P0, PT, R16, R5, PT ;  /* 0x000000051000720c */ /* 0x004fda0003f06070 */
[----:B------:R-:W-:Y:S05]  /*12d70*/  @!P0 BRA `(.L_x_385) ;  /* 0xfffffffc00a48947 */ /* 0x000fea000383ffff */
.L_x_383:
[----:B------:R-:W-:Y:S05]  /*12d80*/  BSYNC.RECONVERGENT B11 ;  /* 0x00000000000b7941 */ /* 0x000fea0003800200 */
.L_x_382:
        /* <DEDUP_REMOVED lines=8> */
.L_x_386:
        /* <DEDUP_REMOVED lines=8> */
[----:B------:R-:W-:Y:S01]  /*12e90*/  BSSY.RECONVERGENT B0, `(.L_x_389) ;  /* 0x0000134000007945 */ /* 0x000fe20003800200 */
[----:B------:R-:W-:-:S03]  /*12ea0*/  LOP3.LUT R26, R27, 0xf, RZ, 0xc0, !PT ;  /* 0x0000000f1b1a7812 */ /* 0x000fc600078ec0ff */
[----:B------:R-:W0:Y:S08]  /*12eb0*/  BMOV.32.CLEAR R25, B0 ;  /* 0x0000000000197355 */ /* 0x000e300000100000 */
[----:B0-----:R-:W-:Y:S05]  /*12ec0*/  @!P0 BRA `(.L_x_390) ;  /* 0x0000001000bc8947 */ /* 0x001fea0003800000 */
[----:B------:R-:W-:Y:S05]  /*12ed0*/  BMOV.32.CLEAR RZ, B0 ;  /* 0x0000000000ff7355 */ /* 0x000fea0000100000 */
[----:B------:R-:W-:Y:S01]  /*12ee0*/  BSSY.RECONVERGENT B0, `(.L_x_391) ;  /* 0x000012c000007945 */ /* 0x000fe20003800200 */
[C---:B------:R-:W-:Y:S01]  /*12ef0*/  LOP3.LUT R18, R27.reuse, 0xfffffff0, RZ, 0xc0, !PT ;  /* 0xfffffff01b127812 */ /* 0x040fe200078ec0ff */
[----:B------:R-:W-:Y:S02]  /*12f00*/  VIADD R24, R27, 0xfffffff8 ;  /* 0xfffffff81b187836 */ /* 0x000fe40000000000 */
[----:B------:R-:W0:Y:S05]  /*12f10*/  BMOV.32.CLEAR R23, B0 ;  /* 0x0000000000177355 */ /* 0x000e2a0000100000 */
[----:B------:R-:W-:-:S07]  /*12f20*/  IMAD.MOV R18, RZ, RZ, -R18 ;  /* 0x000000ffff127224 */ /* 0x000fce00078e0a12 */
.L_x_408:
[----:B------:R-:W1:Y:S08]  /*12f30*/  LDC.64 R4, c[0x4][0x10] ;  /* 0x01000400ff047b82 */ /* 0x000e700000000a00 */
[----:B------:R-:W2:Y:S01]  /*12f40*/  LDC.64 R6, c[0x4][0x8] ;  /* 0x01000200ff067b82 */ /* 0x000ea20000000a00 */
[----:B------:R-:W-:Y:S01]  /*12f50*/  VIADD R3, R24, 0x7 ;  /* 0x0000000718037836 */ /* 0x000fe20000000000 */
[----:B------:R-:W-:Y:S01]  /*12f60*/  MOV R17, 0x0 ;  /* 0x0000000000117802 */ /* 0x000fe20000000f00 */
[----:B------:R-:W3:Y:S01]  /*12f70*/  LDCU.64 UR4, c[0x4][0x50] ;  /* 0x01000a00ff0477ac */ /* 0x000ee20008000a00 */
[----:B-1----:R-:W4:Y:S04]  /*12f80*/  LDG.E.64 R8, desc[UR36][R4.64] ;  /* 0x0000002404087981 */ /* 0x002f28000c1e1b00 */
[----:B--2---:R-:W2:Y:S01]  /*12f90*/  LDG.E.64 R6, desc[UR36][R6.64] ;  /* 0x0000002406067981 */ /* 0x004ea2000c1e1b00 */
[----:B----4-:R-:W-:-:S06]  /*12fa0*/  IMAD.WIDE.U32 R8, R3, 0x4, R8 ;  /* 0x0000000403087825 */ /* 0x010fcc00078e0008 */
[----:B------:R-:W2:Y:S01]  /*12fb0*/  LD.E R9, desc[UR36][R8.64+0x1004] ;  /* 0x0010042408097980 */ /* 0x000ea2000c101900 */
[----:B------:R1:W4:Y:S01]  /*12fc0*/  LDC.64 R2, c[0x4][R17] ;  /* 0x0100000011027b82 */ /* 0x0003220000000a00 */
[----:B------:R-:W-:-:S05]  /*12fd0*/  VIADD R18, R18, 0x10 ;  /* 0x0000001012127836 */ /* 0x000fca0000000000 */
[----:B------:R-:W-:Y:S01]  /*12fe0*/  ISETP.NE.AND P0, PT, R18, RZ, PT ;  /* 0x000000ff1200720c */ /* 0x000fe20003f05270 */
[----:B---3--:R-:W-:Y:S02]  /*12ff0*/  IMAD.U32 R4, RZ, RZ, UR4 ;  /* 0x00000004ff047e24 */ /* 0x008fe4000f8e00ff */
[----:B------:R-:W-:Y:S01]  /*13000*/  IMAD.U32 R5, RZ, RZ, UR5 ;  /* 0x00000005ff057e24 */ /* 0x000fe2000f8e00ff */
[----:B------:R-:W-:Y:S01]  /*13010*/  P2R R33, PR, RZ, 0x1 ;  /* 0x00000001ff217803 */ /* 0x000fe20000000000 */
[----:B--2---:R-:W-:-:S05]  /*13020*/  IMAD.WIDE.U32 R10, R9, 0x28, R6 ;  /* 0x00000028090a7825 */ /* 0x004fca00078e0006 */
[----:B------:R1:W-:Y:S01]  /*13030*/  STL.64 [R1], R10 ;  /* 0x0000000a01007387 */ /* 0x0003e20000100a00 */
[----:B------:R-:W-:Y:S02]  /*13040*/  IMAD.MOV.U32 R6, RZ, RZ, R22 ;  /* 0x000000ffff067224 */ /* 0x000fe400078e0016 */
[----:B------:R-:W-:Y:S01]  /*13050*/  IMAD.MOV.U32 R7, RZ, RZ, R19 ;  /* 0x000000ffff077224 */ /* 0x000fe200078e0013 */
[----:B----4-:R-:W-:Y:S06]  /*13060*/  BMOV.32.CLEAR RZ, B0 ;  /* 0x0000000000ff7355 */ /* 0x010fec0000100000 */
[----:B------:R-:W-:-:S07]  /*13070*/  LEPC R20, `(.L_x_392) ;  /* 0x000000001014794e */ /* 0x000fce0000000000 */
[----:B01----:R-:W-:Y:S05]  /*13080*/  CALL.ABS.NOINC R2 ;  /* 0x0000000002007343 */ /* 0x003fea0003c00000 */
.L_x_392:
        /* <DEDUP_REMOVED lines=18> */
.L_x_393:
        /* <DEDUP_REMOVED lines=18> */
.L_x_394:
        /* <DEDUP_REMOVED lines=18> */
.L_x_395:
        /* <DEDUP_REMOVED lines=18> */
.L_x_396:
        /* <DEDUP_REMOVED lines=18> */
.L_x_397:
        /* <DEDUP_REMOVED lines=18> */
.L_x_398:
        /* <DEDUP_REMOVED lines=18> */
.L_x_399:
        /* <DEDUP_REMOVED lines=18> */
.L_x_400:
        /* <DEDUP_REMOVED lines=18> */
.L_x_401:
        /* <DEDUP_REMOVED lines=18> */
.L_x_402:
        /* <DEDUP_REMOVED lines=18> */
.L_x_403:
        /* <DEDUP_REMOVED lines=18> */
.L_x_404:
        /* <DEDUP_REMOVED lines=18> */
.L_x_405:
        /* <DEDUP_REMOVED lines=10> */
[----:B------:R-:W-:Y:S01]  /*13fd0*/  MOV R5, UR5 ;  /* 0x0000000500057c02 */ /* 0x000fe20008000f00 */
[----:B------:R-:W-:Y:S02]  /*13fe0*/  IMAD.MOV.U32 R6, RZ, RZ, R22 ;  /* 0x000000ffff067224 */ /* 0x000fe400078e0016 */
[----:B------:R-:W-:Y:S02]  /*13ff0*/  IMAD.MOV.U32 R7, RZ, RZ, R19 ;  /* 0x000000ffff077224 */ /* 0x000fe400078e0013 */
[----:B----4-:R-:W-:-:S05]  /*14000*/  IMAD.WIDE.U32 R12, R11, 0x28, R8 ;  /* 0x000000280b0c7825 */ /* 0x010fca00078e0008 */
[----:B------:R0:W-:Y:S01]  /*14010*/  STL.64 [R1], R12 ;  /* 0x0000000c01007387 */ /* 0x0001e20000100a00 */
[----:B-1----:R-:W-:Y:S05]  /*14020*/  BMOV.32.CLEAR RZ, B0 ;  /* 0x0000000000ff7355 */ /* 0x002fea0000100000 */
[----:B------:R-:W-:-:S07]  /*14030*/  LEPC R20, `(.L_x_406) ;  /* 0x000000001014794e */ /* 0x000fce0000000000 */
[----:B0-----:R-:W-:Y:S05]  /*14040*/  CALL.ABS.NOINC R2 ;  /* 0x0000000002007343 */ /* 0x001fea0003c00000 */
.L_x_406:
        /* <DEDUP_REMOVED lines=10> */
[----:B------:R-:W-:Y:S02]  /*140f0*/  IMAD.MOV.U32 R6, RZ, RZ, R22 ;  /* 0x000000ffff067224 */ /* 0x000fe400078e0016 */
[----:B------:R-:W-:Y:S02]  /*14100*/  IMAD.MOV.U32 R7, RZ, RZ, R19 ;  /* 0x000000ffff077224 */ /* 0x000fe400078e0013 */
[----:B---3--:R-:W-:-:S05]  /*14110*/  IMAD.WIDE.U32 R12, R11, 0x28, R8 ;  /* 0x000000280b0c7825 */ /* 0x008fca00078e0008 */
[----:B------:R0:W-:Y:S01]  /*14120*/  STL.64 [R1], R12 ;  /* 0x0000000c01007387 */ /* 0x0001e20000100a00 */
[----:B--2---:R-:W-:Y:S05]  /*14130*/  BMOV.32.CLEAR RZ, B0 ;  /* 0x0000000000ff7355 */ /* 0x004fea0000100000 */
[----:B------:R-:W-:-:S07]  /*14140*/  LEPC R20, `(.L_x_407) ;  /* 0x000000001014794e */ /* 0x000fce0000000000 */
[----:B0-----:R-:W-:Y:S05]  /*14150*/  CALL.ABS.NOINC R2 ;  /* 0x0000000002007343 */ /* 0x001fea0003c00000 */
.L_x_407:
[----:B------:R-:W-:Y:S01]  /*14160*/  ISETP.NE.AND P6, PT, R33, RZ, PT ;  /* 0x000000ff2100720c */ /* 0x000fe20003fc5270 */
[----:B------:R-:W-:-:S12]  /*14170*/  VIADD R24, R24, 0xfffffff0 ;  /* 0xfffffff018187836 */ /* 0x000fd80000000000 */
[----:B------:R-:W-:Y:S05]  /*14180*/  @P6 BRA `(.L_x_408) ;  /* 0xffffffec00686947 */ /* 0x000fea000383ffff */
[----:B------:R0:W-:Y:S05]  /*14190*/  BMOV.32 B0, R23 ;  /* 0x0000001700007356 */ /* 0x0001ea0000000000 */
[----:B------:R-:W-:Y:S05]  /*141a0*/  BSYNC.RECONVERGENT B0 ;  /* 0x0000000000007941 */ /* 0x000fea0003800200 */
.L_x_391:
[----:B------:R-:W-:-:S07]  /*141b0*/  VIADD R24, R24, 0x7 ;  /* 0x0000000718187836 */ /* 0x000fce0000000000 */
.L_x_390:
[----:B------:R1:W-:Y:S05]  /*141c0*/  BMOV.32 B0, R25 ;  /* 0x0000001900007356 */ /* 0x0003ea0000000000 */
[----:B------:R-:W-:Y:S05]  /*141d0*/  BSYNC.RECONVERGENT B0 ;  /* 0x0000000000007941 */ /* 0x000fea0003800200 */
.L_x_389:
[----:B------:R-:W-:-:S13]  /*141e0*/  ISETP.NE.AND P0, PT, R26, RZ, PT ;  /* 0x000000ff1a00720c */ /* 0x000fda0003f05270 */
[----:B------:R-:W-:Y:S05]  /*141f0*/  @!P0 BRA `(.L_x_388) ;  /* 0x0000001000108947 */ /* 0x000fea0003800000 */
[----:B------:R-:W-:Y:S01]  /*14200*/  ISETP.GE.U32.AND P0, PT, R26, 0x8, PT ;  /* 0x000000081a00780c */ /* 0x000fe20003f06070 */
[----:B------:R-:W-:Y:S01]  /*14210*/  BSSY.RECONVERGENT B0, `(.L_x_409) ;  /* 0x0000096000007945 */ /* 0x000fe20003800200 */
[----:B------:R-:W-:-:S03]  /*14220*/  LOP3.LUT R18, R27, 0x7, RZ, 0xc0, !PT ;  /* 0x000000071b127812 */ /* 0x000fc600078ec0ff */
[----:B------:R-:W2:Y:S08]  /*14230*/  BMOV.32.CLEAR R17, B0 ;  /* 0x0000000000117355 */ /* 0x000eb00000100000 */
[----:B--2---:R-:W-:Y:S05]  /*14240*/  @!P0 BRA `(.L_x_410) ;  /* 0x0000000800448947 */ /* 0x004fea0003800000 */
[----:B------:R-:W2:Y:S08]  /*14250*/  LDC.64 R6, c[0x4][0x10] ;  /* 0x01000400ff067b82 */ /* 0x000eb00000000a00 */
[----:B------:R-:W3:Y:S01]  /*14260*/  LDC.64 R12, c[0x4][0x8] ;  /* 0x01000200ff0c7b82 */ /* 0x000ee20000000a00 */
[----:B------:R-:W-:Y:S01]  /*14270*/  MOV R16, 0x0 ;  /* 0x0000000000107802 */ /* 0x000fe20000000f00 */
[----:B------:R-:W4:Y:S01]  /*14280*/  LDCU.64 UR4, c[0x4][0x50] ;  /* 0x01000a00ff0477ac */ /* 0x000f220008000a00 */
[----:B--2---:R-:W2:Y:S04]  /*14290*/  LDG.E.64 R6, desc[UR36][R6.64] ;  /* 0x0000002406067981 */ /* 0x004ea8000c1e1b00 */
[----:B---3--:R-:W3:Y:S01]  /*142a0*/  LDG.E.64 R10, desc[UR36][R12.64] ;  /* 0x000000240c0a7981 */ /* 0x008ee2000c1e1b00 */
[----:B--2---:R-:W-:-:S06]  /*142b0*/  IMAD.WIDE.U32 R8, R24, 0x4, R6 ;  /* 0x0000000418087825 */ /* 0x004fcc00078e0006 */
[----:B------:R-:W3:Y:S01]  /*142c0*/  LD.E R9, desc[UR36][R8.64+0x1004] ;  /* 0x0010042408097980 */ /* 0x000ee2000c101900 */
[----:B------:R2:W0:Y:S01]  /*142d0*/  LDC.64 R2, c[0x4][R16] ;  /* 0x0100000010027b82 */ /* 0x0004220000000a00 */
[----:B----4-:R-:W-:Y:S02]  /*142e0*/  IMAD.U32 R4, RZ, RZ, UR4 ;  /* 0x00000004ff047e24 */ /* 0x010fe4000f8e00ff */
[----:B------:R-:W-:Y:S02]  /*142f0*/  IMAD.U32 R5, RZ, RZ, UR5 ;  /* 0x00000005ff057e24 */ /* 0x000fe4000f8e00ff */
[----:B------:R-:W-:Y:S02]  /*14300*/  IMAD.MOV.U32 R6, RZ, RZ, R22 ;  /* 0x000000ffff067224 */ /* 0x000fe400078e0016 */
[----:B------:R-:W-:Y:S02]  /*14310*/  IMAD.MOV.U32 R7, RZ, RZ, R19 ;  /* 0x000000ffff077224 */ /* 0x000fe400078e0013 */
[----:B---3--:R-:W-:-:S05]  /*14320*/  IMAD.WIDE.U32 R10, R9, 0x28, R10 ;  /* 0x00000028090a7825 */ /* 0x008fca00078e000a */
[----:B------:R2:W-:Y:S01]  /*14330*/  STL.64 [R1], R10 ;  /* 0x0000000a01007387 */ /* 0x0005e20000100a00 */
[----:B0-----:R-:W-:Y:S05]  /*14340*/  BMOV.32.CLEAR RZ, B0 ;  /* 0x0000000000ff7355 */ /* 0x001fea0000100000 */
[----:B------:R-:W-:-:S07]  /*14350*/  LEPC R20, `(.L_x_411) ;  /* 0x000000001014794e */ /* 0x000fce0000000000 */
[----:B-12---:R-:W-:Y:S05]  /*14360*/  CALL.ABS.NOINC R2 ;  /* 0x0000000002007343 */ /* 0x006fea0003c00000 */
.L_x_411:
        /* <DEDUP_REMOVED lines=18> */
.L_x_412:
        /* <DEDUP_REMOVED lines=18> */
.L_x_413:
        /* <DEDUP_REMOVED lines=18> */
.L_x_414:
        /* <DEDUP_REMOVED lines=18> */
.L_x_415:
        /* <DEDUP_REMOVED lines=18> */
.L_x_416:
        /* <DEDUP_REMOVED lines=18> */
.L_x_417:
[----:B------:R-:W0:Y:S08]  /*14a30*/  LDC.64 R6, c[0x4][0x10] ;  /* 0x01000400ff067b82 */ /* 0x000e300000000a00 */
[----:B------:R-:W1:Y:S01]  /*14a40*/  LDC.64 R12, c[0x4][0x8] ;  /* 0x01000200ff0c7b82 */ /* 0x000e620000000a00 */
[----:B------:R-:W-:Y:S01]  /*14a50*/  IADD3 R9, PT, PT, R24, -0x7, RZ ;  /* 0xfffffff918097810 */ /* 0x000fe20007ffe0ff */
        /* <DEDUP_REMOVED lines=15> */
.L_x_418:
[----:B------:R-:W-:-:S07]  /*14b50*/  VIADD R24, R24, 0xfffffff8 ;  /* 0xfffffff818187836 */ /* 0x000fce0000000000 */
.L_x_410:
[----:B------:R2:W-:Y:S05]  /*14b60*/  BMOV.32 B0, R17 ;  /* 0x0000001100007356 */ /* 0x0005ea0000000000 */
[----:B------:R-:W-:Y:S05]  /*14b70*/  BSYNC.RECONVERGENT B0 ;  /* 0x0000000000007941 */ /* 0x000fea0003800200 */
.L_x_409:
[----:B------:R-:W-:-:S13]  /*14b80*/  ISETP.NE.AND P0, PT, R18, RZ, PT ;  /* 0x000000ff1200720c */ /* 0x000fda0003f05270 */
[----:B------:R-:W-:Y:S05]  /*14b90*/  @!P0 BRA `(.L_x_388) ;  /* 0x0000000400a88947 */ /* 0x000fea0003800000 */
[----:B------:R-:W-:Y:S01]  /*14ba0*/  ISETP.GE.U32.AND P0, PT, R18, 0x4, PT ;  /* 0x000000041200780c */ /* 0x000fe20003f06070 */
[----:B------:R-:W-:Y:S01]  /*14bb0*/  BSSY.RECONVERGENT B0, `(.L_x_419) ;  /* 0x000004e000007945 */ /* 0x000fe20003800200 */
[----:B------:R-:W-:-:S03]  /*14bc0*/  LOP3.LUT R27, R27, 0x3, RZ, 0xc0, !PT ;  /* 0x000000031b1b7812 */ /* 0x000fc600078ec0ff */
[----:B------:R-:W3:Y:S08]  /*14bd0*/  BMOV.32.CLEAR R18, B0 ;  /* 0x0000000000127355 */ /* 0x000ef00000100000 */
[----:B---3--:R-:W-:Y:S05]  /*14be0*/  @!P0 BRA `(.L_x_420) ;  /* 0x0000000400248947 */ /* 0x008fea0003800000 */
[----:B------:R-:W3:Y:S08]  /*14bf0*/  LDC.64 R6, c[0x4][0x10] ;  /* 0x01000400ff067b82 */ /* 0x000ef00000000a00 */
[----:B------:R-:W4:Y:S01]  /*14c00*/  LDC.64 R12, c[0x4][0x8] ;  /* 0x01000200ff0c7b82 */ /* 0x000f220000000a00 */
[----:B------:R-:W-:Y:S01]  /*14c10*/  MOV R16, 0x0 ;  /* 0x0000000000107802 */ /* 0x000fe20000000f00 */
[----:B------:R-:W5:Y:S01]  /*14c20*/  LDCU.64 UR4, c[0x4][0x50] ;  /* 0x01000a00ff0477ac */ /* 0x000f620008000a00 */
[----:B---3--:R-:W3:Y:S04]  /*14c30*/  LDG.E.64 R6, desc[UR36][R6.64] ;  /* 0x0000002406067981 */ /* 0x008ee8000c1e1b00 */
[----:B----4-:R-:W4:Y:S01]  /*14c40*/  LDG.E.64 R10, desc[UR36][R12.64] ;  /* 0x000000240c0a7981 */ /* 0x010f22000c1e1b00 */
[----:B---3--:R-:W-:-:S06]  /*14c50*/  IMAD.WIDE.U32 R8, R24, 0x4, R6 ;  /* 0x0000000418087825 */ /* 0x008fcc00078e0006 */
[----:B------:R-:W4:Y:S01]  /*14c60*/  LD.E R9, desc[UR36][R8.64+0x1004] ;  /* 0x0010042408097980 */ /* 0x000f22000c101900 */
[----:B------:R3:W0:Y:S01]  /*14c70*/  LDC.64 R2, c[0x4][R16] ;  /* 0x0100000010027b82 */ /* 0x0006220000000a00 */
[----:B-----5:R-:W-:Y:S02]  /*14c80*/  IMAD.U32 R4, RZ, RZ, UR4 ;  /* 0x00000004ff047e24 */ /* 0x020fe4000f8e00ff */
[----:B------:R-:W-:Y:S02]  /*14c90*/  IMAD.U32 R5, RZ, RZ, UR5 ;  /* 0x00000005ff057e24 */ /* 0x000fe4000f8e00ff */
[----:B------:R-:W-:Y:S02]  /*14ca0*/  IMAD.MOV.U32 R6, RZ, RZ, R22 ;  /* 0x000000ffff067224 */ /* 0x000fe400078e0016 */
[----:B------:R-:W-:Y:S02]  /*14cb0*/  IMAD.MOV.U32 R7, RZ, RZ, R19 ;  /* 0x000000ffff077224 */ /* 0x000fe400078e0013 */
[----:B----4-:R-:W-:-:S05]  /*14cc0*/  IMAD.WIDE.U32 R10, R9, 0x28, R10 ;  /* 0x00000028090a7825 */ /* 0x010fca00078e000a */
[----:B------:R3:W-:Y:S01]  /*14cd0*/  STL.64 [R1], R10 ;  /* 0x0000000a01007387 */ /* 0x0007e20000100a00 */
[----:B0-----:R-:W-:Y:S05]  /*14ce0*/  BMOV.32.CLEAR RZ, B0 ;  /* 0x0000000000ff7355 */ /* 0x001fea0000100000 */
[----:B------:R-:W-:-:S07]  /*14cf0*/  LEPC R20, `(.L_x_421) ;  /* 0x000000001014794e */ /* 0x000fce0000000000 */
[----:B-123--:R-:W-:Y:S05]  /*14d00*/  CALL.ABS.NOINC R2 ;  /* 0x0000000002007343 */ /* 0x00efea0003c00000 */
.L_x_421:
        /* <DEDUP_REMOVED lines=18> */
.L_x_422:
        /* <DEDUP_REMOVED lines=18> */
.L_x_423:
        /* <DEDUP_REMOVED lines=14> */
[----:B------:R1:W-:Y:S01]  /*15030*/  STL.64 [R1], R8 ;  /* 0x0000000801007387 */ /* 0x0003e20000100a00 */
[----:B0-----:R-:W-:Y:S05]  /*15040*/  BMOV.32.CLEAR RZ, B0 ;  /* 0x0000000000ff7355 */ /* 0x001fea0000100000 */
[----:B------:R-:W-:-:S07]  /*15050*/  LEPC R20, `(.L_x_424) ;  /* 0x000000001014794e */ /* 0x000fce0000000000 */
[----:B-1----:R-:W-:Y:S05]  /*15060*/  CALL.ABS.NOINC R16 ;  /* 0x0000000010007343 */ /* 0x002fea0003c00000 */
.L_x_424:
[----:B------:R-:W-:-:S07]  /*15070*/  VIADD R24, R24, 0xfffffffc ;  /* 0xfffffffc18187836 */ /* 0x000fce0000000000 */
.L_x_420:
[----:B------:R3:W-:Y:S05]  /*15080*/  BMOV.32 B0, R18 ;  /* 0x0000001200007356 */ /* 0x0007ea0000000000 */
[----:B------:R-:W-:Y:S05]  /*15090*/  BSYNC.RECONVERGENT B0 ;  /* 0x0000000000007941 */ /* 0x000fea0003800200 */
.L_x_419:
[----:B------:R-:W-:-:S13]  /*150a0*/  ISETP.NE.AND P0, PT, R27, RZ, PT ;  /* 0x000000ff1b00720c */ /* 0x000fda0003f05270 */
[----:B------:R-:W-:Y:S05]  /*150b0*/  @!P0 BRA `(.L_x_388) ;  /* 0x0000000000608947 */ /* 0x000fea0003800000 */
[----:B------:R-:W-:-:S07]  /*150c0*/  IMAD.MOV R2, RZ, RZ, -R27 ;  /* 0x000000ffff027224 */ /* 0x000fce00078e0a1b */
.L_x_426:
[----:B------:R-:W4:Y:S08]  /*150d0*/  LDC.64 R4, c[0x4][0x10] ;  /* 0x01000400ff047b82 */ /* 0x000f300000000a00 */
[----:B------:R-:W5:Y:S01]  /*150e0*/  LDC.64 R6, c[0x4][0x8] ;  /* 0x01000200ff067b82 */ /* 0x000f620000000a00 */
[----:B------:R-:W-:Y:S01]  /*150f0*/  MOV R8, 0x0 ;  /* 0x0000000000087802 */ /* 0x000fe20000000f00 */
[----:B------:R-:W0:Y:S01]  /*15100*/  LDCU.64 UR4, c[0x4][0x50] ;  /* 0x01000a00ff0477ac */ /* 0x000e220008000a00 */
[----:B----4-:R-:W4:Y:S04]  /*15110*/  LDG.E.64 R10, desc[UR36][R4.64] ;  /* 0x00000024040a7981 */ /* 0x010f28000c1e1b00 */
[----:B-----5:R-:W5:Y:S01]  /*15120*/  LDG.E.64 R6, desc[UR36][R6.64] ;  /* 0x0000002406067981 */ /* 0x020f62000c1e1b00 */
[----:B----4-:R-:W-:-:S06]  /*15130*/  IMAD.WIDE.U32 R10, R24, 0x4, R10 ;  /* 0x00000004180a7825 */ /* 0x010fcc00078e000a */
[----:B------:R-:W5:Y:S01]  /*15140*/  LD.E R11, desc[UR36][R10.64+0x1004] ;  /* 0x001004240a0b7980 */ /* 0x000f62000c101900 */
[----:B------:R-:W4:Y:S01]  /*15150*/  LDC.64 R8, c[0x4][R8] ;  /* 0x0100000008087b82 */ /* 0x000f220000000a00 */
[----:B------:R-:W-:-:S05]  /*15160*/  VIADD R2, R2, 0x1 ;  /* 0x0000000102027836 */ /* 0x000fca0000000000 */
[----:B------:R-:W-:Y:S01]  /*15170*/  ISETP.NE.AND P0, PT, R2, RZ, PT ;  /* 0x000000ff0200720c */ /* 0x000fe20003f05270 */
[----:B0-----:R-:W-:Y:S02]  /*15180*/  IMAD.U32 R4, RZ, RZ, UR4 ;  /* 0x00000004ff047e24 */ /* 0x001fe4000f8e00ff */
[----:B------:R-:W-:Y:S01]  /*15190*/  IMAD.U32 R5, RZ, RZ, UR5 ;  /* 0x00000005ff057e24 */ /* 0x000fe2000f8e00ff */
[----:B------:R-:W-:Y:S01]  /*151a0*/  P2R R0, PR, RZ, 0x1 ;  /* 0x00000001ff007803 */ /* 0x000fe20000000000 */
[----:B-----5:R-:W-:-:S05]  /*151b0*/  IMAD.WIDE.U32 R12, R11, 0x28, R6 ;  /* 0x000000280b0c7825 */ /* 0x020fca00078e0006 */
[----:B------:R0:W-:Y:S01]  /*151c0*/  STL.64 [R1], R12 ;  /* 0x0000000c01007387 */ /* 0x0001e20000100a00 */
[----:B------:R-:W-:Y:S02]  /*151d0*/  IMAD.MOV.U32 R6, RZ, RZ, R22 ;  /* 0x000000ffff067224 */ /* 0x000fe400078e0016 */
[----:B----4-:R-:W-:-:S07]  /*151e0*/  IMAD.MOV.U32 R7, RZ, RZ, R19 ;  /* 0x000000ffff077224 */ /* 0x010fce00078e0013 */
[----:B------:R-:W-:-:S07]  /*151f0*/  LEPC R20, `(.L_x_425) ;  /* 0x000000001014794e */ /* 0x000fce0000000000 */
[----:B0123--:R-:W-:Y:S05]  /*15200*/  CALL.ABS.NOINC R8 ;  /* 0x0000000008007343 */ /* 0x00ffea0003c00000 */
.L_x_425:
[----:B------:R-:W-:Y:S01]  /*15210*/  ISETP.NE.AND P6, PT, R2, RZ, PT ;  /* 0x000000ff0200720c */ /* 0x000fe20003fc5270 */
[----:B------:R-:W-:-:S12]  /*15220*/  VIADD R24, R24, 0xffffffff ;  /* 0xffffffff18187836 */ /* 0x000fd80000000000 */
[----:B------:R-:W-:Y:S05]  /*15230*/  @P6 BRA `(.L_x_426) ;  /* 0xfffffffc00a46947 */ /* 0x000fea000383ffff */
.L_x_388:
[----:B------:R-:W-:Y:S05]  /*15240*/  BSYNC.RECONVERGENT B11 ;  /* 0x00000000000b7941 */ /* 0x000fea0003800200 */
.L_x_387:
[----:B------:R-:W4:Y:S08]  /*15250*/  LDC.64 R2, c[0x4][0x68] ;  /* 0x01001a00ff027b82 */ /* 0x000f300000000a00 */
[----:B------:R-:W0:Y:S01]  /*15260*/  LDC.64 R4, c[0x4][0x8] ;  /* 0x01000200ff047b82 */ /* 0x000e220000000a00 */
[----:B----4-:R4:W5:Y:S04]  /*15270*/  LDG.E.U8.CONSTANT R13, desc[UR36][R2.64] ;  /* 0x00000024020d7981 */ /* 0x010968000c1e9100 */
[----:B0-----:R-:W5:Y:S01]  /*15280*/  LDG.E.64 R4, desc[UR36][R4.64] ;  /* 0x0000002404047981 */ /* 0x001f62000c1e1b00 */
[----:B------:R-:W-:Y:S01]  /*15290*/  BSSY.RECONVERGENT B0, `(.L_x_427) ;  /* 0x00001c9000007945 */ /* 0x000fe20003800200 */
[----:B------:R-:W-:-:S03]  /*152a0*/  IMAD.MOV.U32 R0, RZ, RZ, RZ ;  /* 0x000000ffff007224 */ /* 0x000fc600078e00ff */
[----:B----4-:R-:W0:Y:S05]  /*152b0*/  BMOV.32.CLEAR R16, B0 ;  /* 0x0000000000107355 */ /* 0x010e2a0000100000 */
.L_x_467:
[----:B-----5:R-:W-:-:S05]  /*152c0*/  IMAD.WIDE.U32 R2, R0, 0x28, R4 ;  /* 0x0000002800027825 */ /* 0x020fca00078e0004 */
[----:B------:R-:W4:Y:S01]  /*152d0*/  LD.E.U8 R6, desc[UR36][R2.64] ;  /* 0x0000002402067980 */ /* 0x000f22000c101100 */
[----:B------:R-:W-:Y:S01]  /*152e0*/  BSSY.RELIABLE B11, `(.L_x_428) ;  /* 0x00001b40000b7945 */ /* 0x000fe20003800100 */
[----:B----4-:R-:W-:-:S13]  /*152f0*/  ISETP.NE.AND P0, PT, R13, R6, PT ;  /* 0x000000060d00720c */ /* 0x010fda0003f05270 */
[----:B------:R-:W-:Y:S05]  /*15300*/  @P0 BRA `(.L_x_429) ;  /* 0x0000001800c40947 */ /* 0x000fea0003800000 */
[----:B------:R-:W-:Y:S01]  /*15310*/  BSSY.RELIABLE B0, `(.L_x_430) ;  /* 0x0000013000007945 */ /* 0x000fe20003800100 */
[----:B------:R-:W-:Y:S01]  /*15320*/  IMAD.MOV.U32 R11, RZ, RZ, RZ ;  /* 0x000000ffff0b7224 */ /* 0x000fe200078e00ff */
[----:B------:R-:W-:-:S07]  /*15330*/  PRMT R6, R13, 0x7610, R6 ;  /* 0x000076100d067816 */ /* 0x000fce0000000006 */
.L_x_432:
[----:B------:R-:W-:Y:S02]  /*15340*/  PRMT R6, R6, 0x9910, RZ ;  /* 0x0000991006067816 */ /* 0x000fe400000000ff */
[----:B------:R-:W-:-:S04]  /*15350*/  ISETP.GT.U32.AND P0, PT, R11, 0x12, PT ;  /* 0x000000120b00780c */ /* 0x000fc80003f04070 */
[----:B------:R-:W-:-:S13]  /*15360*/  ISETP.EQ.OR P0, PT, R6, RZ, P0 ;  /* 0x000000ff0600720c */ /* 0x000fda0000702670 */
[----:B------:R-:W-:Y:S05]  /*15370*/  @P0 BREAK.RELIABLE B0 ;  /* 0x0000000000000942 */ /* 0x000fea0003800100 */
[----:B------:R-:W-:Y:S05]  /*15380*/  @P0 BREAK.RELIABLE B11 ;  /* 0x00000000000b0942 */ /* 0x000fea0003800100 */
[----:B------:R-:W-:Y:S05]  /*15390*/  @P0 BRA `(.L_x_431) ;  /* 0x0000000000300947 */ /* 0x000fea0003800000 */
[----:B------:R-:W4:Y:S01]  /*153a0*/  LDCU.64 UR4, c[0x4][0x68] ;  /* 0x01000d00ff0477ac */ /* 0x000f220008000a00 */
[----:B------:R-:W-:-:S05]  /*153b0*/  VIADD R11, R11, 0x1 ;  /* 0x000000010b0b7836 */ /* 0x000fca0000000000 */
[----:B------:R-:W-:-:S05]  /*153c0*/  IADD3 R8, P1, PT, R2, R11, RZ ;  /* 0x0000000b02087210 */ /* 0x000fca0007f3e0ff */
[----:B------:R-:W-:-:S06]  /*153d0*/  IMAD.X R9, RZ, RZ, R3, P1 ;  /* 0x000000ffff097224 */ /* 0x000fcc00008e0603 */
[----:B------:R-:W5:Y:S01]  /*153e0*/  LD.E.U8 R9, desc[UR36][R8.64] ;  /* 0x0000002408097980 */ /* 0x000f62000c101100 */
[----:B----4-:R-:W-:-:S05]  /*153f0*/  IADD3 R6, P0, PT, R11, UR4, RZ ;  /* 0x000000040b067c10 */ /* 0x010fca000ff1e0ff */
[----:B------:R-:W-:-:S05]  /*15400*/  IMAD.X R7, RZ, RZ, UR5, P0 ;  /* 0x00000005ff077e24 */ /* 0x000fca00080e06ff */
[----:B------:R-:W5:Y:S02]  /*15410*/  LDG.E.U8.CONSTANT R6, desc[UR36][R6.64] ;  /* 0x0000002406067981 */ /* 0x000f64000c1e9100 */
[----:B-----5:R-:W-:-:S13]  /*15420*/  ISETP.NE.AND P0, PT, R6, R9, PT ;  /* 0x000000090600720c */ /* 0x020fda0003f05270 */
[----:B------:R-:W-:Y:S05]  /*15430*/  @!P0 BRA `(.L_x_432) ;  /* 0xfffffffc00c08947 */ /* 0x000fea000383ffff */
[----:B------:R-:W-:Y:S05]  /*15440*/  BSYNC.RELIABLE B0 ;  /* 0x0000000000007941 */ /* 0x000fea0003800100 */
.L_x_430:
[----:B------:R-:W-:Y:S05]  /*15450*/  BRA `(.L_x_429) ;  /* 0x0000001800707947 */ /* 0x000fea0003800000 */
.L_x_431:
[----:B------:R-:W4:Y:S01]  /*15460*/  LDC.64 R8, c[0x4][0x10] ;  /* 0x01000400ff087b82 */ /* 0x000f220000000a00 */
[----:B------:R0:W5:Y:S04]  /*15470*/  LD.E R4, desc[UR36][R2.64+0x20] ;  /* 0x0000202402047980 */ /* 0x000168000c101900 */
[----:B------:R0:W5:Y:S04]  /*15480*/  LD.E R5, desc[UR36][R2.64+0x1c] ;  /* 0x00001c2402057980 */ /* 0x000168000c101900 */
[----:B----4-:R-:W4:Y:S04]  /*15490*/  LDG.E.64 R6, desc[UR36][R8.64] ;  /* 0x0000002408067981 */ /* 0x010f28000c1e1b00 */
[----:B----4-:R-:W4:Y:S01]  /*154a0*/  LD.E R10, desc[UR36][R6.64+0x1000] ;  /* 0x00100024060a7980 */ /* 0x010f22000c101900 */
[----:B------:R-:W-:Y:S01]  /*154b0*/  BSSY.RECONVERGENT B1, `(.L_x_433) ;  /* 0x000001a000017945 */ /* 0x000fe20003800200 */
[----:B------:R-:W-:Y:S01]  /*154c0*/  IMAD.MOV.U32 R11, RZ, RZ, RZ ;  /* 0x000000ffff0b7224 */ /* 0x000fe200078e00ff */
[----:B----4-:R-:W-:-:S13]  /*154d0*/  ISETP.NE.AND P0, PT, R10, RZ, PT ;  /* 0x000000ff0a00720c */ /* 0x010fda0003f05270 */
[----:B0-----:R-:W-:Y:S05]  /*154e0*/  @!P0 BRA `(.L_x_434) ;  /* 0x0000000000588947 */ /* 0x001fea0003800000 */
[----:B------:R-:W-:Y:S01]  /*154f0*/  IMAD.MOV.U32 R11, RZ, RZ, R10 ;  /* 0x000000ffff0b7224 */ /* 0x000fe200078e000a */
[----:B------:R-:W-:-:S07]  /*15500*/  CS2R R2, SRZ ;  /* 0x0000000000027805 */ /* 0x000fce000001ff00 */
.L_x_438:
[----:B------:R-:W-:-:S05]  /*15510*/  IMAD.WIDE.U32 R6, R2, 0x4, R6 ;  /* 0x0000000402067825 */ /* 0x000fca00078e0006 */
[----:B------:R-:W4:Y:S01]  /*15520*/  LD.E R13, desc[UR36][R6.64+0x1004] ;  /* 0x00100424060d7980 */ /* 0x000f22000c101900 */
[----:B------:R-:W-:Y:S01]  /*15530*/  BSSY.RECONVERGENT B2, `(.L_x_435) ;  /* 0x000000c000027945 */ /* 0x000fe20003800200 */
[----:B----4-:R-:W-:-:S04]  /*15540*/  ISETP.NE.AND P0, PT, R13, R0, PT ;  /* 0x000000000d00720c */ /* 0x010fc80003f05270 */
[----:B------:R-:W-:-:S04]  /*15550*/  SEL R3, R3, 0x1, P0 ;  /* 0x0000000103037807 */ /* 0x000fc80000000000 */
[----:B------:R-:W-:-:S13]  /*15560*/  ISETP.NE.AND P0, PT, R3, RZ, PT ;  /* 0x000000ff0300720c */ /* 0x000fda0003f05270 */
[----:B------:R-:W-:Y:S05]  /*15570*/  @!P0 BRA `(.L_x_436) ;  /* 0x00000000001c8947 */ /* 0x000fea0003800000 */
[----:B------:R-:W-:-:S05]  /*15580*/  VIADD R11, R11, 0xffffffff ;  /* 0xffffffff0b0b7836 */ /* 0x000fca0000000000 */
[----:B------:R-:W-:-:S13]  /*15590*/  ISETP.NE.AND P0, PT, R2, R11, PT ;  /* 0x0000000b0200720c */ /* 0x000fda0003f05270 */
[----:B------:R-:W-:Y:S05]  /*155a0*/  @!P0 BRA `(.L_x_437) ;  /* 0x00000000000c8947 */ /* 0x000fea0003800000 */
[----:B------:R-:W4:Y:S04]  /*155b0*/  LD.E R11, desc[UR36][R6.64+0x1008] ;  /* 0x00100824060b7980 */ /* 0x000f28000c101900 */
[----:B----4-:R0:W-:Y:S01]  /*155c0*/  ST.E desc[UR36][R6.64+0x1004], R11 ;  /* 0x0010040b06007985 */ /* 0x0101e2000c101924 */
[----:B------:R-:W-:Y:S05]  /*155d0*/  BRA `(.L_x_436) ;  /* 0x0000000000047947 */ /* 0x000fea0003800000 */
.L_x_437:
[----:B------:R4:W-:Y:S02]  /*155e0*/  ST.E desc[UR36][R6.64+0x1004], RZ ;  /* 0x001004ff06007985 */ /* 0x0009e4000c101924 */
.L_x_436:
[----:B------:R-:W-:Y:S05]  /*155f0*/  BSYNC.RECONVERGENT B2 ;  /* 0x0000000000027941 */ /* 0x000fea0003800200 */
.L_x_435:
[----:B0---4-:R-:W4:Y:S01]  /*15600*/  LDG.E.64 R6, desc[UR36][R8.64] ;  /* 0x0000002408067981 */ /* 0x011f22000c1e1b00 */
[----:B------:R-:W-:-:S03]  /*15610*/  VIADD R2, R2, 0x1 ;  /* 0x0000000102027836 */ /* 0x000fc60000000000 */
[----:B----4-:R-:W4:Y:S02]  /*15620*/  LD.E R11, desc[UR36][R6.64+0x1000] ;  /* 0x00100024060b7980 */ /* 0x010f24000c101900 */
[----:B----4-:R-:W-:-:S13]  /*15630*/  ISETP.GE.U32.AND P0, PT, R2, R11, PT ;  /* 0x0000000b0200720c */ /* 0x010fda0003f06070 */
[----:B------:R-:W-:Y:S05]  /*15640*/  @!P0 BRA `(.L_x_438) ;  /* 0xfffffffc00b08947 */ /* 0x000fea000383ffff */
.L_x_434:
[----:B------:R-:W-:Y:S05]  /*15650*/  BSYNC.RECONVERGENT B1 ;  /* 0x0000000000017941 */ /* 0x000fea0003800200 */
.L_x_433:
[----:B------:R-:W-:Y:S01]  /*15660*/  ISETP.NE.AND P0, PT, R11, RZ, PT ;  /* 0x000000ff0b00720c */ /* 0x000fe20003f05270 */
[----:B------:R-:W-:Y:S01]  /*15670*/  BSSY.RECONVERGENT B1, `(.L_x_439) ;  /* 0x000001c000017945 */ /* 0x000fe20003800200 */
[----:B------:R-:W-:-:S11]  /*15680*/  IMAD.MOV.U32 R13, RZ, RZ, -0x1 ;  /* 0xffffffffff0d7424 */ /* 0x000fd600078e00ff */
[----:B------:R-:W-:Y:S05]  /*15690*/  @!P0 BRA `(.L_x_440) ;  /* 0x0000000000648947 */ /* 0x000fea0003800000 */
[----:B------:R-:W0:Y:S01]  /*156a0*/  LDC.64 R2, c[0x4][0x10] ;  /* 0x01000400ff027b82 */ /* 0x000e220000000a00 */
[----:B------:R-:W-:Y:S01]  /*156b0*/  BSSY.RECONVERGENT B2, `(.L_x_441) ;  /* 0x0000016000027945 */ /* 0x000fe20003800200 */
[----:B------:R-:W-:-:S07]  /*156c0*/  CS2R R8, SRZ ;  /* 0x0000000000087805 */ /* 0x000fce000001ff00 */
.L_x_445:
[----:B------:R-:W-:-:S05]  /*156d0*/  IMAD.WIDE.U32 R6, R8, 0x4, R6 ;  /* 0x0000000408067825 */ /* 0x000fca00078e0006 */
[----:B------:R-:W4:Y:S01]  /*156e0*/  LD.E R13, desc[UR36][R6.64+0x2004] ;  /* 0x00200424060d7980 */ /* 0x000f22000c101900 */
[----:B------:R-:W-:Y:S01]  /*156f0*/  BSSY.RECONVERGENT B3, `(.L_x_442) ;  /* 0x000000c000037945 */ /* 0x000fe20003800200 */
[----:B----4-:R-:W-:-:S04]  /*15700*/  ISETP.NE.AND P0, PT, R13, R0, PT ;  /* 0x000000000d00720c */ /* 0x010fc80003f05270 */
[----:B------:R-:W-:-:S04]  /*15710*/  SEL R9, R9, 0x1, P0 ;  /* 0x0000000109097807 */ /* 0x000fc80000000000 */
[----:B------:R-:W-:-:S13]  /*15720*/  ISETP.NE.AND P0, PT, R9, RZ, PT ;  /* 0x000000ff0900720c */ /* 0x000fda0003f05270 */
[----:B------:R-:W-:Y:S05]  /*15730*/  @!P0 BRA `(.L_x_443) ;  /* 0x00000000001c8947 */ /* 0x000fea0003800000 */
[----:B------:R-:W-:-:S04]  /*15740*/  IADD3 R11, PT, PT, R11, -0x1, RZ ;  /* 0xffffffff0b0b7810 */ /* 0x000fc80007ffe0ff */
[----:B------:R-:W-:-:S13]  /*15750*/  ISETP.NE.AND P0, PT, R8, R11, PT ;  /* 0x0000000b0800720c */ /* 0x000fda0003f05270 */
[----:B------:R-:W-:Y:S05]  /*15760*/  @!P0 BRA `(.L_x_444) ;  /* 0x00000000000c8947 */ /* 0x000fea0003800000 */
[----:B------:R-:W4:Y:S04]  /*15770*/  LD.E R11, desc[UR36][R6.64+0x2008] ;  /* 0x00200824060b7980 */ /* 0x000f28000c101900 */
[----:B----4-:R4:W-:Y:S01]  /*15780*/  ST.E desc[UR36][R6.64+0x2004], R11 ;  /* 0x0020040b06007985 */ /* 0x0109e2000c101924 */
[----:B------:R-:W-:Y:S05]  /*15790*/  BRA `(.L_x_443) ;  /* 0x0000000000047947 */ /* 0x000fea0003800000 */
.L_x_444:
[----:B------:R4:W-:Y:S02]  /*157a0*/  ST.E desc[UR36][R6.64+0x2004], RZ ;  /* 0x002004ff06007985 */ /* 0x0009e4000c101924 */
.L_x_443:
[----:B------:R-:W-:Y:S05]  /*157b0*/  BSYNC.RECONVERGENT B3 ;  /* 0x0000000000037941 */ /* 0x000fea0003800200 */
.L_x_442:
[----:B0---4-:R-:W4:Y:S01]  /*157c0*/  LDG.E.64 R6, desc[UR36][R2.64] ;  /* 0x0000002402067981 */ /* 0x011f22000c1e1b00 */
[----:B------:R-:W-:-:S03]  /*157d0*/  VIADD R8, R8, 0x1 ;  /* 0x0000000108087836 */ /* 0x000fc60000000000 */
[----:B----4-:R-:W4:Y:S02]  /*157e0*/  LD.E R11, desc[UR36][R6.64+0x1000] ;  /* 0x00100024060b7980 */ /* 0x010f24000c101900 */
[----:B----4-:R-:W-:-:S13]  /*157f0*/  ISETP.GE.U32.AND P0, PT, R8, R11, PT ;  /* 0x0000000b0800720c */ /* 0x010fda0003f06070 */
[----:B------:R-:W-:Y:S05]  /*15800*/  @!P0 BRA `(.L_x_445) ;  /* 0xfffffffc00b08947 */ /* 0x000fea000383ffff */
[----:B------:R-:W-:Y:S05]  /*15810*/  BSYNC.RECONVERGENT B2 ;  /* 0x0000000000027941 */ /* 0x000fea0003800200 */
.L_x_441:
[----:B------:R-:W-:-:S07]  /*15820*/  VIADD R13, R11, 0xffffffff ;  /* 0xffffffff0b0d7836 */ /* 0x000fce0000000000 */
.L_x_440:
[----:B------:R-:W-:Y:S05]  /*15830*/  BSYNC.RECONVERGENT B1 ;  /* 0x0000000000017941 */ /* 0x000fea0003800200 */
.L_x_439:
[----:B------:R-:W0:Y:S01]  /*15840*/  LDC.64 R2, c[0x4][0x8] ;  /* 0x01000200ff027b82 */ /* 0x000e220000000a00 */
[----:B------:R4:W-:Y:S04]  /*15850*/  ST.E desc[UR36][R6.64+0x1000], R13 ;  /* 0x0010000d06007985 */ /* 0x0009e8000c101924 */
[----:B0-----:R-:W2:Y:S02]  /*15860*/  LDG.E.64 R8, desc[UR36][R2.64] ;  /* 0x0000002402087981 */ /* 0x001ea4000c1e1b00 */
[----:B--2---:R-:W-:-:S06]  /*15870*/  IMAD.WIDE.U32 R8, R0, 0x28, R8 ;  /* 0x0000002800087825 */ /* 0x004fcc00078e0008 */
[----:B------:R-:W2:Y:S02]  /*15880*/  LD.E R9, desc[UR36][R8.64+0x20] ;  /* 0x0000202408097980 */ /* 0x000ea4000c101900 */
[----:B--2---:R-:W-:-:S05]  /*15890*/  LEA.HI R10, P0, R9, R6, RZ, 0x1d ;  /* 0x00000006090a7211 */ /* 0x004fca000781e8ff */
[----:B------:R-:W-:-:S05]  /*158a0*/  IMAD.X R11, RZ, RZ, R7, P0 ;  /* 0x000000ffff0b7224 */ /* 0x000fca00000e0607 */
[----:B------:R-:W2:Y:S01]  /*158b0*/  LD.E.U8 R14, desc[UR36][R10.64] ;  /* 0x000000240a0e7980 */ /* 0x000ea2000c101100 */
[----:B------:R-:W-:Y:S01]  /*158c0*/  LOP3.LUT R12, R9, 0x7, RZ, 0xc0, !PT ;  /* 0x00000007090c7812 */ /* 0x000fe200078ec0ff */
[----:B---3--:R-:W-:-:S03]  /*158d0*/  IMAD.MOV.U32 R18, RZ, RZ, 0x1 ;  /* 0x00000001ff127424 */ /* 0x008fc600078e00ff */
[----:B------:R-:W-:-:S04]  /*158e0*/  ISETP.GT.U32.AND P0, PT, R12, 0xffff, PT ;  /* 0x0000ffff0c00780c */ /* 0x000fc80003f04070 */
[----:B------:R-:W-:-:S04]  /*158f0*/  SEL R12, R12, 0xffff, !P0 ;  /* 0x0000ffff0c0c7807 */ /* 0x000fc80004000000 */
[----:B----4-:R-:W-:-:S04]  /*15900*/  LOP3.LUT R7, R12, 0xffff, RZ, 0xc0, !PT ;  /* 0x0000ffff0c077812 */ /* 0x010fc800078ec0ff */
[----:B------:R-:W-:-:S04]  /*15910*/  SHF.L.U32 R7, R18, R7, RZ ;  /* 0x0000000712077219 */ /* 0x000fc800000006ff */
[----:B--2---:R-:W-:-:S05]  /*15920*/  LOP3.LUT R13, R14, R7, RZ, 0x30, !PT ;  /* 0x000000070e0d7212 */ /* 0x004fca00078e30ff */
[----:B------:R0:W-:Y:S04]  /*15930*/  ST.E.U8 desc[UR36][R10.64], R13 ;  /* 0x0000000d0a007985 */ /* 0x0001e8000c101124 */
[----:B------:R-:W5:Y:S01]  /*15940*/  LDG.E.64 R2, desc[UR36][R2.64] ;  /* 0x0000002402027981 */ /* 0x000f62000c1e1b00 */
[----:B------:R-:W-:Y:S01]  /*15950*/  BSSY.RECONVERGENT B1, `(.L_x_446) ;  /* 0x0000071000017945 */ /* 0x000fe20003800200 */
[----:B------:R-:W-:Y:S01]  /*15960*/  CS2R R6, SRZ ;  /* 0x0000000000067805 */ /* 0x000fe2000001ff00 */
[----:B------:R-:W-:-:S07]  /*15970*/  IMAD.MOV.U32 R9, RZ, RZ, RZ ;  /* 0x000000ffff097224 */ /* 0x000fce00078e00ff */
.L_x_463:
        /* <DEDUP_REMOVED lines=8> */
[----:B------:R-:W0:Y:S01]  /*15a00*/  @P0 LDC.64 R12, c[0x4][0x8] ;  /* 0x01000200ff0c0b82 */ /* 0x000e220000000a00 */
[----:B------:R-:W-:-:S05]  /*15a10*/  @P0 VIADD R15, R8, 0xffffffff ;  /* 0xffffffff080f0836 */ /* 0x000fca0000000000 */
[----:B------:R2:W-:Y:S04]  /*15a20*/  @P0 ST.E desc[UR36][R10.64+0x1c], R15 ;  /* 0x00001c0f0a000985 */ /* 0x0005e8000c101924 */
[----:B0-----:R2:W5:Y:S02]  /*15a30*/  @P0 LDG.E.64 R2, desc[UR36][R12.64] ;  /* 0x000000240c020981 */ /* 0x001564000c1e1b00 */
.L_x_448:
[----:B------:R-:W-:Y:S05]  /*15a40*/  BSYNC.RECONVERGENT B2 ;  /* 0x0000000000027941 */ /* 0x000fea0003800200 */
.L_x_447:
[----:B--2--5:R-:W-:-:S05]  /*15a50*/  IADD3 R10, P0, PT, R2, R9, RZ ;  /* 0x00000009020a7210 */ /* 0x024fca0007f1e0ff */
        /* <DEDUP_REMOVED lines=11> */
.L_x_450:
[----:B------:R-:W-:Y:S05]  /*15b10*/  BSYNC.RECONVERGENT B2 ;  /* 0x0000000000027941 */ /* 0x000fea0003800200 */
.L_x_449:
        /* <DEDUP_REMOVED lines=12> */
.L_x_452:
[----:B------:R-:W-:Y:S05]  /*15be0*/  BSYNC.RECONVERGENT B2 ;  /* 0x0000000000027941 */ /* 0x000fea0003800200 */
.L_x_451:
        /* <DEDUP_REMOVED lines=12> */
.L_x_454:
[----:B------:R-:W-:Y:S05]  /*15cb0*/  BSYNC.RECONVERGENT B2 ;  /* 0x0000000000027941 */ /* 0x000fea0003800200 */
.L_x_453:
        /* <DEDUP_REMOVED lines=12> */
.L_x_456:
[----:B------:R-:W-:Y:S05]  /*15d80*/  BSYNC.RECONVERGENT B2 ;  /* 0x0000000000027941 */ /* 0x000fea0003800200 */
.L_x_455:
        /* <DEDUP_REMOVED lines=12> */
.L_x_458:
[----:B------:R-:W-:Y:S05]  /*15e50*/  BSYNC.RECONVERGENT B2 ;  /* 0x0000000000027941 */ /* 0x000fea0003800200 */
.L_x_457:
        /* <DEDUP_REMOVED lines=12> */
.L_x_460:
[----:B------:R-:W-:Y:S05]  /*15f20*/  BSYNC.RECONVERGENT B2 ;  /* 0x0000000000027941 */ /* 0x000fea0003800200 */
.L_x_459:
[----:B--2--5:R-:W-:-:S05]  /*15f30*/  IADD3 R10, P0, PT, R2, R9, RZ ;  /* 0x00000009020a7210 */ /* 0x024fca0007f1e0ff */
        /* <DEDUP_REMOVED lines=9> */
[----:B------:R-:W-:Y:S05]  /*15fd0*/  @!P0 BRA `(.L_x_462) ;  /* 0x0000000000108947 */ /* 0x000fea0003800000 */
[----:B------:R-:W0:Y:S01]  /*15fe0*/  LDC.64 R2, c[0x4][0x8] ;  /* 0x01000200ff027b82 */ /* 0x000e220000000a00 */
[----:B------:R-:W-:-:S05]  /*15ff0*/  VIADD R13, R8, 0xffffffff ;  /* 0xffffffff080d7836 */ /* 0x000fca0000000000 */
[----:B------:R2:W-:Y:S04]  /*16000*/  ST.E desc[UR36][R10.64+0x134], R13 ;  /* 0x0001340d0a007985 */ /* 0x0005e8000c101924 */
[----:B0-2---:R-:W5:Y:S02]  /*16010*/  LDG.E.64 R2, desc[UR36][R2.64] ;  /* 0x0000002402027981 */ /* 0x005f64000c1e1b00 */
.L_x_462:
[----:B------:R-:W-:Y:S05]  /*16020*/  BSYNC.RECONVERGENT B2 ;  /* 0x0000000000027941 */ /* 0x000fea0003800200 */
.L_x_461:
[----:B------:R-:W-:-:S05]  /*16030*/  IADD3 R9, P0, PT, R9, 0x140, RZ ;  /* 0x0000014009097810 */ /* 0x000fca0007f1e0ff */
[----:B------:R-:W-:Y:S01]  /*16040*/  IMAD.X R7, RZ, RZ, R7, P0 ;  /* 0x000000ffff077224 */ /* 0x000fe200000e0607 */
[----:B------:R-:W-:Y:S07]  /*16050*/  @P1 BRA `(.L_x_463) ;  /* 0xfffffff800481947 */ /* 0x000fee000383ffff */
[----:B------:R-:W-:Y:S05]  /*16060*/  BSYNC.RECONVERGENT B1 ;  /* 0x0000000000017941 */ /* 0x000fea0003800200 */
.L_x_446:
[----:B------:R-:W0:Y:S01]  /*16070*/  LDCU.64 UR4, c[0x4][0x18] ;  /* 0x01000300ff0477ac */ /* 0x000e220008000a00 */
[----:B------:R-:W-:Y:S01]  /*16080*/  LEA R4, R4, 0x9000, 0xa ;  /* 0x0000900004047811 */ /* 0x000fe200078e50ff */
[----:B------:R-:W-:Y:S01]  /*16090*/  BSSY.RECONVERGENT B1, `(.L_x_464) ;  /* 0x000008c000017945 */ /* 0x000fe20003800200 */
[----:B------:R-:W-:Y:S02]  /*160a0*/  IMAD.MOV.U32 R6, RZ, RZ, RZ ;  /* 0x000000ffff067224 */ /* 0x000fe400078e00ff */
[----:B0-----:R-:W-:-:S04]  /*160b0*/  IADD3 R4, P0, PT, R4, UR4, RZ ;  /* 0x0000000404047c10 */ /* 0x001fc8000ff1e0ff */
[----:B------:R-:W-:-:S04]  /*160c0*/  IADD3 R7, P1, PT, R4, 0xf, RZ ;  /* 0x0000000f04077810 */ /* 0x000fc80007f3e0ff */
[----:B------:R-:W-:-:S09]  /*160d0*/  IADD3.X R8, PT, PT, RZ, UR5, RZ, P1, P0 ;  /* 0x00000005ff087c10 */ /* 0x000fd20008fe04ff */
.L_x_465:
[----:B0-----:R-:W-:Y:S02]  /*160e0*/  IMAD.MOV.U32 R4, RZ, RZ, R7 ;  /* 0x000000ffff047224 */ /* 0x001fe400078e0007 */
[----:B------:R-:W-:Y:S02]  /*160f0*/  IMAD.MOV.U32 R5, RZ, RZ, R8 ;  /* 0x000000ffff057224 */ /* 0x000fe400078e0008 */
[----:B------:R-:W-:Y:S01]  /*16100*/  VIADD R6, R6, 0x80 ;  /* 0x0000008006067836 */ /* 0x000fe20000000000 */
[----:B------:R-:W-:Y:S02]  /*16110*/  IADD3 R7, P1, PT, R4, 0x80, RZ ;  /* 0x0000008004077810 */ /* 0x000fe40007f3e0ff */
[----:B------:R0:W-:Y:S02]  /*16120*/  STG.E.U8 desc[UR36][R4.64+-0xf], RZ ;  /* 0xfffff1ff04007986 */ /* 0x0001e4000c101124 */
[----:B------:R-:W-:Y:S01]  /*16130*/  ISETP.NE.AND P0, PT, R6, 0x400, PT ;  /* 0x000004000600780c */ /* 0x000fe20003f05270 */
[----:B------:R-:W-:Y:S01]  /*16140*/  IMAD.X R8, RZ, RZ, R5, P1 ;  /* 0x000000ffff087224 */ /* 0x000fe200008e0605 */
        /* <DEDUP_REMOVED lines=126> */
[----:B------:R0:W-:Y:S01]  /*16930*/  STG.E.U8 desc[UR36][R4.64+0x70], RZ ;  /* 0x000070ff04007986 */ /* 0x0001e2000c101124 */
[----:B------:R-:W-:Y:S05]  /*16940*/  @P0 BRA `(.L_x_465) ;  /* 0xfffffff400e40947 */ /* 0x000fea000383ffff */
[----:B------:R-:W-:Y:S05]  /*16950*/  BSYNC.RECONVERGENT B1 ;  /* 0x0000000000017941 */ /* 0x000fea0003800200 */
.L_x_464:
[----:B0-----:R-:W0:Y:S01]  /*16960*/  LDC.64 R4, c[0x4][0x8] ;  /* 0x01000200ff047b82 */ /* 0x001e220000000a00 */
[----:B-----5:R-:W-:-:S05]  /*16970*/  IMAD.WIDE.U32 R2, R0, 0x28, R2 ;  /* 0x0000002800027825 */ /* 0x020fca00078e0002 */
[----:B------:R2:W-:Y:S04]  /*16980*/  ST.E desc[UR36][R2.64+0x14], RZ ;  /* 0x000014ff02007985 */ /* 0x0005e8000c101924 */
[----:B0-----:R-:W3:Y:S02]  /*16990*/  LDG.E.64 R6, desc[UR36][R4.64] ;  /* 0x0000002404067981 */ /* 0x001ee4000c1e1b00 */
[----:B---3--:R-:W-:-:S05]  /*169a0*/  IMAD.WIDE.U32 R6, R0, 0x28, R6 ;  /* 0x0000002800067825 */ /* 0x008fca00078e0006 */
[----:B------:R0:W-:Y:S04]  /*169b0*/  ST.E desc[UR36][R6.64+0x18], RZ ;  /* 0x000018ff06007985 */ /* 0x0001e8000c101924 */
[----:B------:R-:W3:Y:S02]  /*169c0*/  LDG.E.64 R8, desc[UR36][R4.64] ;  /* 0x0000002404087981 */ /* 0x000ee4000c1e1b00 */
[----:B---3--:R-:W-:-:S05]  /*169d0*/  IMAD.WIDE.U32 R8, R0, 0x28, R8 ;  /* 0x0000002800087825 */ /* 0x008fca00078e0008 */
[----:B------:R3:W-:Y:S04]  /*169e0*/  ST.E desc[UR36][R8.64+0x1c], RZ ;  /* 0x00001cff08007985 */ /* 0x0007e8000c101924 */
[----:B------:R-:W4:Y:S02]  /*169f0*/  LDG.E.64 R10, desc[UR36][R4.64] ;  /* 0x00000024040a7981 */ /* 0x000f24000c1e1b00 */
[----:B----4-:R-:W-:-:S05]  /*16a00*/  IMAD.WIDE.U32 R10, R0, 0x28, R10 ;  /* 0x00000028000a7825 */ /* 0x010fca00078e000a */
[----:B------:R4:W-:Y:S04]  /*16a10*/  ST.E desc[UR36][R10.64+0x20], RZ ;  /* 0x000020ff0a007985 */ /* 0x0009e8000c101924 */
[----:B------:R-:W2:Y:S02]  /*16a20*/  LDG.E.64 R12, desc[UR36][R4.64] ;  /* 0x00000024040c7981 */ /* 0x000ea4000c1e1b00 */
[----:B--2---:R-:W-:-:S05]  /*16a30*/  IMAD.WIDE.U32 R12, R0, 0x28, R12 ;  /* 0x00000028000c7825 */ /* 0x004fca00078e000c */
[----:B------:R2:W-:Y:S04]  /*16a40*/  ST.E desc[UR36][R12.64+0x24], RZ ;  /* 0x000024ff0c007985 */ /* 0x0005e8000c101924 */
[----:B------:R-:W3:Y:S02]  /*16a50*/  LDG.E.64 R2, desc[UR36][R4.64] ;  /* 0x0000002404027981 */ /* 0x000ee4000c1e1b00 */
[----:B---3--:R-:W-:-:S05]  /*16a60*/  IMAD.WIDE.U32 R2, R0, 0x28, R2 ;  /* 0x0000002800027825 */ /* 0x008fca00078e0002 */
[----:B------:R3:W-:Y:S04]  /*16a70*/  ST.E.U8 desc[UR36][R2.64], RZ ;  /* 0x000000ff02007985 */ /* 0x0007e8000c101124 */
[----:B0-----:R-:W4:Y:S02]  /*16a80*/  LDG.E.64 R6, desc[UR36][R4.64] ;  /* 0x0000002404067981 */ /* 0x001f24000c1e1b00 */
[----:B----4-:R-:W-:-:S05]  /*16a90*/  IMAD.WIDE.U32 R6, R0, 0x28, R6 ;  /* 0x0000002800067825 */ /* 0x010fca00078e0006 */
[----:B------:R0:W-:Y:S04]  /*16aa0*/  ST.E.U8 desc[UR36][R6.64+0x1], RZ ;  /* 0x000001ff06007985 */ /* 0x0001e8000c101124 */
[----:B------:R-:W4:Y:S02]  /*16ab0*/  LDG.E.64 R8, desc[UR36][R4.64] ;  /* 0x0000002404087981 */ /* 0x000f24000c1e1b00 */
[----:B----4-:R-:W-:-:S05]  /*16ac0*/  IMAD.WIDE.U32 R8, R0, 0x28, R8 ;  /* 0x0000002800087825 */ /* 0x010fca00078e0008 */
[----:B------:R4:W-:Y:S04]  /*16ad0*/  ST.E.U8 desc[UR36][R8.64+0x2], RZ ;  /* 0x000002ff08007985 */ /* 0x0009e8000c101124 */
[----:B------:R-:W2:Y:S02]  /*16ae0*/  LDG.E.64 R10, desc[UR36][R4.64] ;  /* 0x00000024040a7981 */ /* 0x000ea4000c1e1b00 */
[----:B--2---:R-:W-:-:S05]  /*16af0*/  IMAD.WIDE.U32 R10, R0, 0x28, R10 ;  /* 0x00000028000a7825 */ /* 0x004fca00078e000a */
[----:B------:R2:W-:Y:S04]  /*16b00*/  ST.E.U8 desc[UR36][R10.64+0x3], RZ ;  /* 0x000003ff0a007985 */ /* 0x0005e8000c101124 */
[----:B------:R-:W3:Y:S02]  /*16b10*/  LDG.E.64 R12, desc[UR36][R4.64] ;  /* 0x00000024040c7981 */ /* 0x000ee4000c1e1b00 */
[----:B---3--:R-:W-:-:S05]  /*16b20*/  IMAD.WIDE.U32 R12, R0, 0x28, R12 ;  /* 0x00000028000c7825 */ /* 0x008fca00078e000c */
[----:B------:R3:W-:Y:S04]  /*16b30*/  ST.E.U8 desc[UR36][R12.64+0x4], RZ ;  /* 0x000004ff0c007985 */ /* 0x0007e8000c101124 */
[----:B------:R-:W4:Y:S02]  /*16b40*/  LDG.E.64 R2, desc[UR36][R4.64] ;  /* 0x0000002404027981 */ /* 0x000f24000c1e1b00 */
[----:B----4-:R-:W-:-:S05]  /*16b50*/  IMAD.WIDE.U32 R2, R0, 0x28, R2 ;  /* 0x0000002800027825 */ /* 0x010fca00078e0002 */
[----:B------:R4:W-:Y:S04]  /*16b60*/  ST.E.U8 desc[UR36][R2.64+0x5], RZ ;  /* 0x000005ff02007985 */ /* 0x0009e8000c101124 */
[----:B0-----:R-:W2:Y:S02]  /*16b70*/  LDG.E.64 R6, desc[UR36][R4.64] ;  /* 0x0000002404067981 */ /* 0x001ea4000c1e1b00 */
[----:B--2---:R-:W-:-:S05]  /*16b80*/  IMAD.WIDE.U32 R6, R0, 0x28, R6 ;  /* 0x0000002800067825 */ /* 0x004fca00078e0006 */
        /* <DEDUP_REMOVED lines=10> */
[----:B------:R-:W2:Y:S02]  /*16c30*/  LDG.E.64 R2, desc[UR36][R4.64] ;  /* 0x0000002404027981 */ /* 0x000ea4000c1e1b00 */
[----:B--2---:R-:W-:-:S05]  /*16c40*/  IMAD.WIDE.U32 R2, R0, 0x28, R2 ;  /* 0x0000002800027825 */ /* 0x004fca00078e0002 */
[----:B------:R2:W-:Y:S04]  /*16c50*/  ST.E.U8 desc[UR36][R2.64+0xa], RZ ;  /* 0x00000aff02007985 */ /* 0x0005e8000c101124 */
[----:B0-----:R-:W3:Y:S02]  /*16c60*/  LDG.E.64 R6, desc[UR36][R4.64] ;  /* 0x0000002404067981 */ /* 0x001ee4000c1e1b00 */
[----:B---3--:R-:W-:-:S05]  /*16c70*/  IMAD.WIDE.U32 R6, R0, 0x28, R6 ;  /* 0x0000002800067825 */ /* 0x008fca00078e0006 */
        /* <DEDUP_REMOVED lines=19> */
[----:B------:R-:W4:Y:S02]  /*16db0*/  LDG.E.64 R10, desc[UR36][R4.64] ;  /* 0x00000024040a7981 */ /* 0x000f24000c1e1b00 */
[----:B----4-:R-:W-:-:S05]  /*16dc0*/  IMAD.WIDE.U32 R10, R0, 0x28, R10 ;  /* 0x00000028000a7825 */ /* 0x010fca00078e000a */
[----:B------:R3:W-:Y:S04]  /*16dd0*/  ST.E.U8 desc[UR36][R10.64+0x12], RZ ;  /* 0x000012ff0a007985 */ /* 0x0007e8000c101124 */
[----:B--2---:R-:W2:Y:S02]  /*16de0*/  LDG.E.64 R12, desc[UR36][R4.64] ;  /* 0x00000024040c7981 */ /* 0x004ea4000c1e1b00 */
[----:B--2---:R-:W-:-:S05]  /*16df0*/  IMAD.WIDE.U32 R12, R0, 0x28, R12 ;  /* 0x00000028000c7825 */ /* 0x004fca00078e000c */
[----:B------:R3:W-:Y:S01]  /*16e00*/  ST.E.U8 desc[UR36][R12.64+0x13], RZ ;  /* 0x000013ff0c007985 */ /* 0x0007e2000c101124 */
[----:B------:R-:W-:Y:S05]  /*16e10*/  BRA `(.L_x_466) ;  /* 0x00000000003c7947 */ /* 0x000fea0003800000 */
.L_x_429:
[----:B------:R-:W-:Y:S05]  /*16e20*/  BSYNC.RELIABLE B11 ;  /* 0x00000000000b7941 */ /* 0x000fea0003800100 */
.L_x_428:
[----:B------:R-:W-:-:S05]  /*16e30*/  VIADD R0, R0, 0x1 ;  /* 0x0000000100007836 */ /* 0x000fca0000000000 */
[----:B------:R-:W-:-:S13]  /*16e40*/  ISETP.NE.AND P0, PT, R0, 0x400, PT ;  /* 0x000004000000780c */ /* 0x000fda0003f05270 */
[----:B------:R-:W-:Y:S05]  /*16e50*/  @P0 BRA `(.L_x_467) ;  /* 0xffffffe400180947 */ /* 0x000fea000383ffff */
[----:B------:R-:W4:Y:S01]  /*16e60*/  LDC.64 R2, c[0x4][0x68] ;  /* 0x01001a00ff027b82 */ /* 0x000f220000000a00 */
[----:B------:R-:W-:Y:S01]  /*16e70*/  MOV R0, 0x0 ;  /* 0x0000000000007802 */ /* 0x000fe20000000f00 */
[----:B------:R-:W5:Y:S01]  /*16e80*/  LDCU.64 UR4, c[0x4][0x28] ;  /* 0x01000500ff0477ac */ /* 0x000f620008000a00 */
[----:B------:R-:W-:Y:S02]  /*16e90*/  IMAD.MOV.U32 R6, RZ, RZ, R22 ;  /* 0x000000ffff067224 */ /* 0x000fe400078e0016 */
[----:B------:R-:W-:-:S03]  /*16ea0*/  IMAD.MOV.U32 R7, RZ, RZ, R19 ;  /* 0x000000ffff077224 */ /* 0x000fc600078e0013 */
[----:B------:R0:W0:Y:S01]  /*16eb0*/  LDC.64 R8, c[0x4][R0] ;  /* 0x0100000000087b82 */ /* 0x0000220000000a00 */
[----:B-----5:R-:W-:Y:S02]  /*16ec0*/  IMAD.U32 R4, RZ, RZ, UR4 ;  /* 0x00000004ff047e24 */ /* 0x020fe4000f8e00ff */
[----:B------:R-:W-:Y:S01]  /*16ed0*/  IMAD.U32 R5, RZ, RZ, UR5 ;  /* 0x00000005ff057e24 */ /* 0x000fe2000f8e00ff */
[----:B----4-:R4:W-:Y:S06]  /*16ee0*/  STL.64 [R1], R2 ;  /* 0x0000000201007387 */ /* 0x0109ec0000100a00 */
[----:B------:R-:W-:-:S07]  /*16ef0*/  LEPC R20, `(.L_x_466) ;  /* 0x000000001014794e */ /* 0x000fce0000000000 */
[----:B01234-:R-:W-:Y:S05]  /*16f00*/  CALL.ABS.NOINC R8 ;  /* 0x0000000008007343 */ /* 0x01ffea0003c00000 */
.L_x_466:
[----:B------:R0:W-:Y:S05]  /*16f10*/  BMOV.32 B5, R16 ;  /* 0x0000001005007356 */ /* 0x0001ea0000000000 */
[----:B------:R-:W-:Y:S05]  /*16f20*/  BSYNC.RECONVERGENT B5 ;  /* 0x0000000000057941 */ /* 0x000fea0003800200 */
.L_x_427:
[----:B------:R-:W-:Y:S01]  /*16f30*/  MOV R0, 0x0 ;  /* 0x0000000000007802 */ /* 0x000fe20000000f00 */
[----:B------:R-:W2:Y:S01]  /*16f40*/  LDCU.64 UR4, c[0x4][0x58] ;  /* 0x01000b00ff0477ac */ /* 0x000ea20008000a00 */
[----:B---3--:R-:W-:Y:S02]  /*16f50*/  CS2R R6, SRZ ;  /* 0x0000000000067805 */ /* 0x008fe4000001ff00 */
[----:B------:R3:W4:Y:S01]  /*16f60*/  LDC.64 R2, c[0x4][R0] ;  /* 0x0100000000027b82 */ /* 0x0007220000000a00 */
[----:B--2---:R-:W-:Y:S02]  /*16f70*/  IMAD.U32 R4, RZ, RZ, UR4 ;  /* 0x00000004ff047e24 */ /* 0x004fe4000f8e00ff */
[----:B---3--:R-:W-:-:S07]  /*16f80*/  IMAD.U32 R5, RZ, RZ, UR5 ;  /* 0x00000005ff057e24 */ /* 0x008fce000f8e00ff */
[----:B------:R-:W-:-:S07]  /*16f90*/  LEPC R20, `(.L_x_468) ;  /* 0x000000001014794e */ /* 0x000fce0000000000 */
[----:B01--4-:R-:W-:Y:S05]  /*16fa0*/  CALL.ABS.NOINC R2 ;  /* 0x0000000002007343 */ /* 0x013fea0003c00000 */
.L_x_468:
[----:B------:R-:W0:Y:S02]  /*16fb0*/  LDC.64 R2, c[0x4][0x10] ;  /* 0x01000400ff027b82 */ /* 0x000e240000000a00 */
[----:B0-----:R-:W2:Y:S04]  /*16fc0*/  LDG.E.64 R2, desc[UR36][R2.64] ;  /* 0x0000002402027981 */ /* 0x001ea8000c1e1b00 */
[----:B--2---:R-:W2:Y:S02]  /*16fd0*/  LD.E R0, desc[UR36][R2.64+0x1000] ;  /* 0x0010002402007980 */ /* 0x004ea4000c101900 */
[----:B--2---:R-:W-:-:S13]  /*16fe0*/  ISETP.NE.AND P0, PT, R0, RZ, PT ;  /* 0x000000ff0000720c */ /* 0x004fda0003f05270 */
[----:B------:R-:W-:Y:S05]  /*16ff0*/  @!P0 EXIT ;  /* 0x000000000000894d */ /* 0x000fea0003800000 */
[----:B------:R-:W-:-:S07]  /*17000*/  IMAD.MOV.U32 R16, RZ, RZ, RZ ;  /* 0x000000ffff107224 */ /* 0x000fce00078e00ff */
.L_x_470:
        /* <DEDUP_REMOVED lines=17> */
.L_x_469:
[----:B------:R-:W0:Y:S02]  /*17120*/  LDC.64 R2, c[0x4][0x10] ;  /* 0x01000400ff027b82 */ /* 0x000e240000000a00 */
[----:B0-----:R-:W2:Y:S01]  /*17130*/  LDG.E.64 R2, desc[UR36][R2.64] ;  /* 0x0000002402027981 */ /* 0x001ea2000c1e1b00 */
[----:B------:R-:W-:-:S03]  /*17140*/  VIADD R16, R16, 0x1 ;  /* 0x0000000110107836 */ /* 0x000fc60000000000 */
[----:B--2---:R-:W2:Y:S02]  /*17150*/  LD.E R5, desc[UR36][R2.64+0x1000] ;  /* 0x0010002402057980 */ /* 0x004ea4000c101900 */
[----:B--2---:R-:W-:-:S13]  /*17160*/  ISETP.GE.U32.AND P0, PT, R16, R5, PT ;  /* 0x000000051000720c */ /* 0x004fda0003f06070 */
[----:B------:R-:W-:Y:S05]  /*17170*/  @!P0 BRA `(.L_x_470) ;  /* 0xfffffffc00a48947 */ /* 0x000fea000383ffff */
[----:B------:R-:W-:Y:S05]  /*17180*/  EXIT ;  /* 0x000000000000794d */ /* 0x000fea0003800000 */
.L_x_471:
[----:B------:R-:W-:-:S00]  /*17190*/  BRA `(.L_x_471) ;  /* 0xfffffffc00fc7947 */ /* 0x000fc0000383ffff */
[----:B------:R-:W-:-:S00]  /*171a0*/  NOP ;  /* 0x0000000000007918 */ /* 0x000fc00000000000 */
        /* <DEDUP_REMOVED lines=13> */
.L_x_472:


//--------------------- .nv.global.init           --------------------------
	.section	.nv.global.init,"aw",@progbits
.nv.global.init:
	.type		$str$8,@object
	.size		$str$8,($str$13 - $str$8)
$str$8:
        /*0000*/ 	.byte	0x25, 0x73, 0x0a, 0x00
	.type		$str$13,@object
	.size		$str$13,($str$10 - $str$13)
$str$13:
        /*0004*/ 	.byte	0x62, 0x2e, 0x74, 0x78, 0x74, 0x00, 0x00
	.type		$str$10,@object
	.size		$str$10,($str$12 - $str$10)
$str$10:
        /*000b*/ 	.byte	0x25, 0x73, 0x20, 0x25, 0x64, 0x0a, 0x00
	.type		$str$12,@object
	.size		$str$12,($str$1 - $str$12)
$str$12:
        /*0012*/ 	.byte	0x74, 0x2e, 0x74, 0x78, 0x74, 0x00, 0x00
	.type		$str$1,@object
	.size		$str$1,($str$2 - $str$1)
$str$1:
        /*0019*/ 	.byte	0x6e, 0x6f, 0x20, 0x66, 0x72, 0x65, 0x65, 0x20, 0x62, 0x6c, 0x6f, 0x63, 0x6b, 0x0a, 0x00
	.type		$str$2,@object
	.size		$str$2,($str$5 - $str$2)
$str$2:
        /*0028*/ 	.byte	0x43, 0x61, 0x6e, 0x6e, 0x6f, 0x74, 0x20, 0x66, 0x69, 0x6e, 0x64, 0x20, 0x66, 0x69, 0x6c, 0x65
        /*0038*/ 	.byte	0x20, 0x25, 0x73, 0x0a, 0x00
	.type		$str$5,@object
	.size		$str$5,($str$3 - $str$5)
$str$5:
        /*003d*/ 	.byte	0x25, 0x73, 0x20, 0x69, 0x73, 0x20, 0x6e, 0x6f, 0x74, 0x20, 0x69, 0x6e, 0x20, 0x72, 0x65, 0x61
        /*004d*/ 	.byte	0x64, 0x20, 0x6f, 0x70, 0x0a, 0x00
	.type		$str$3,@object
	.size		$str$3,($str$9 - $str$3)
$str$3:
        /*0053*/ 	.byte	0x25, 0x73, 0x20, 0x69, 0x73, 0x20, 0x6e, 0x6f, 0x74, 0x20, 0x69, 0x6e, 0x20, 0x77, 0x72, 0x69
        /*0063*/ 	.byte	0x74, 0x65, 0x20, 0x6f, 0x70, 0x0a, 0x00
	.type		$str$9,@object
	.size		$str$9,($str$7 - $str$9)
$str$9:
        /*006a*/ 	.byte	0x3d, 0x3d, 0x3d, 0x73, 0x6f, 0x72, 0x74, 0x20, 0x62, 0x79, 0x20, 0x66, 0x69, 0x6c, 0x65, 0x20
        /*007a*/ 	.byte	0x73, 0x69, 0x7a, 0x65, 0x3d, 0x3d, 0x3d, 0x0a, 0x00
	.type		$str$7,@object
	.size		$str$7,($str$6 - $str$7)
$str$7:
        /*0083*/ 	.byte	0x3d, 0x3d, 0x3d, 0x73, 0x6f, 0x72, 0x74, 0x20, 0x62, 0x79, 0x20, 0x6d, 0x6f, 0x64, 0x69, 0x66
        /*0093*/ 	.byte	0x69, 0x65, 0x64, 0x20, 0x74, 0x69, 0x6d, 0x65, 0x3d, 0x3d, 0x3d, 0x0a, 0x00
	.type		$str$6,@object
	.size		$str$6,(.L_7 - $str$6)
$str$6:
        /*00a0*/ 	.byte	0x43, 0x61, 0x6e, 0x6e, 0x6f, 0x74, 0x20, 0x72, 0x65, 0x61, 0x64, 0x20, 0x6d, 0x6f, 0x72, 0x65
        /*00b0*/ 	.byte	0x20, 0x74, 0x68, 0x61, 0x6e, 0x20, 0x66, 0x69, 0x6c, 0x65, 0x20, 0x73, 0x69, 0x7a, 0x65, 0x0a
        /*00c0*/ 	.byte	0x00
.L_7:


//--------------------- .nv.shared.reserved.0     --------------------------
	.section	.nv.shared.reserved.0,"aw",@nobits
	.weak		__nv_reservedSMEM_offset_0_alias
	.size		__nv_reservedSMEM_offset_0_alias, 0, 64
	.other		__nv_reservedSMEM_offset_0_alias,@"STO_CUDA_RESERVED_SHARED STV_DEFAULT"
__nv_reservedSMEM_offset_0_alias:
	.zero		0
	.zero		64


//--------------------- .nv.global                --------------------------
	.section	.nv.global,"aw",@nobits
	.align	8
.nv.global:
	.type		fcb_table,@object
	.size		fcb_table,(file_system - fcb_table)
fcb_table:
	.zero		8
	.type		file_system,@object
	.size		file_system,(volume_d - file_system)
file_system:
	.zero		8
	.type		volume_d,@object
	.size		volume_d,(.L_2 - volume_d)
volume_d:
	.zero		1085440
.L_2:


//--------------------- .nv.constant0._Z8mykernelPhS_ --------------------------
	.section	.nv.constant0._Z8mykernelPhS_,"a",@progbits
	.sectionflags	@""
	.align	4
.nv.constant0._Z8mykernelPhS_:
	.zero		912


//--------------------- SYMBOLS --------------------------

	.type		.nv.reservedSmem.offset0,@object
	.size		.nv.reservedSmem.offset0,0x4
	.type		vprintf,@function
